// auto-generated by cutlass_sweep.gemm — config: {"arch": "sm_100", "cluster_m": 2, "cluster_n": 1, "dtype": "bf16", "stages": 3, "tile_k": 64, "tile_m": 256, "tile_n": 256}
#include "cutlass/cutlass.h"
#include "cutlass/gemm/collective/collective_builder.hpp"
#include "cutlass/gemm/device/gemm_universal_adapter.h"
#include "cutlass/gemm/kernel/gemm_universal.hpp"
#include "cutlass/epilogue/collective/collective_builder.hpp"

using ElemA = cutlass::bfloat16_t;
using ElemB = cutlass::bfloat16_t;
using ElemCD = cutlass::bfloat16_t;
using Acc  = float;
using TileShape    = cute::Shape<cute::_256, cute::_256, cute::_64>;
using ClusterShape = cute::Shape<cute::_2, cute::_1, cute::_1>;

using CollectiveEpilogue = typename cutlass::epilogue::collective::CollectiveBuilder<
    cutlass::arch::Sm100, cutlass::arch::OpClassTensorOp,
    TileShape, ClusterShape,
    cutlass::epilogue::collective::EpilogueTileAuto,
    Acc, Acc,
    ElemCD, cutlass::layout::RowMajor, 128 / cutlass::sizeof_bits<ElemCD>::value,
    ElemCD, cutlass::layout::RowMajor, 128 / cutlass::sizeof_bits<ElemCD>::value,
    cutlass::epilogue::collective::EpilogueScheduleAuto
  >::CollectiveOp;

using CollectiveMainloop = typename cutlass::gemm::collective::CollectiveBuilder<
    cutlass::arch::Sm100, cutlass::arch::OpClassTensorOp,
    ElemA, cutlass::layout::RowMajor, 128 / cutlass::sizeof_bits<ElemA>::value,
    ElemB, cutlass::layout::ColumnMajor, 128 / cutlass::sizeof_bits<ElemB>::value,
    Acc,
    TileShape, ClusterShape,
    cutlass::gemm::collective::StageCount<3>,
    cutlass::gemm::collective::KernelScheduleAuto
  >::CollectiveOp;

using GemmKernel = cutlass::gemm::kernel::GemmUniversal<
    cute::Shape<int,int,int,int>,
    CollectiveMainloop,
    CollectiveEpilogue
>;
using Gemm = cutlass::gemm::device::GemmUniversalAdapter<GemmKernel>;

// Force the device kernel symbol into the cubin without needing a host main.
auto* _anchor = &cutlass::device_kernel<GemmKernel>;


// ===== COMPILED SASS (sm_100a) =====

	.target	sm_100a

	.elftype	@"ET_EXEC"


//--------------------- .note.nv.tkinfo           --------------------------
	.section	.note.nv.tkinfo,"",@"SHT_NOTE"
	.sectionflags	@"SHF_NOTE_NV_TKINFO"
	.tkinfo
        /*0018*/ 	.word	0x00000002
        /*0030*/ 	.string	""
        /*0030*/ 	.string	"ptxas"
        /*0030*/ 	.string	"Cuda compilation tools, release 13.0, V13.0.88"
        /*0030*/ 	.string	"Build cuda_13.0.r13.0/compiler.36424714_0"
        /*0030*/ 	.string	"-arch sm_100a -m 64 "



//--------------------- .note.nv.cuinfo           --------------------------
	.section	.note.nv.cuinfo,"",@"SHT_NOTE"
	.sectionflags	@"SHF_NOTE_NV_CUINFO"
        /*0018*/ 	.short	0x0002
        /*001a*/ 	.short	0x0064
        /*001c*/ 	.short	0x0082
	.zero		2


//--------------------- .nv.info                  --------------------------
	.section	.nv.info,"",@"SHT_CUDA_INFO"
	.align	4


	//----- nvinfo : EIATTR_REGCOUNT
	.align		4
        /*0000*/ 	.byte	0x04, 0x2f
        /*0002*/ 	.short	(.L_19 - .L_18)
	.align		4
.L_18:
        /*0004*/ 	.word	index@(_ZN7cutlass13device_kernelINS_4gemm6kernel13GemmUniversalIN4cute5tupleIJiiiiEEENS1_10collective13CollectiveMmaINS1_35MainloopSm100TmaUmmaWarpSpecializedILi3ELi2ELi2ENS5_IJNS4_1CILi2EEENSA_ILi1EEESC_EEEEENS5_IJNSA_ILi256EEESF_NSA_ILi64EEEEEENS_10bfloat16_tENS5_IJlSC_lEEESI_SJ_NS4_8TiledMMAINS4_8MMA_AtomIJNS4_26SM100_MMA_F16BF16_2x1SM_SSISI_SI_fLi256ELi256ELNS4_4UMMA5MajorE0ELSO_0ELNSN_7ScaleInE0ELSP_0EEEEEENS4_6LayoutINS5_IJSC_SC_SC_EEENS5_IJNSA_ILi0EEESU_SU_EEEEENS5_IJNS4_10UnderscoreESX_SX_EEEEENS4_18SM100_TMA_2SM_LOADENS4_14ComposedLayoutINS4_7SwizzleILi3ELi4ELi3EEENS4_18smem_ptr_flag_bitsILi16EEENSS_INS5_IJNSA_ILi8EEESG_EEENS5_IJSG_SC_EEEEEEEvNS4_8identityES10_S1A_vS1B_EENS_8epilogue10collective18CollectiveEpilogueINS1D_23Sm100TmaWarpSpecializedILi4ELi2ELi64ELb1ELb0EEEJNS5_IJNSA_ILi128EEESF_SG_EEENS5_IJNSS_IS1I_SC_EENSS_ISG_SC_EEEEESI_SJ_SI_SJ_NS1D_6fusion15FusionCallbacksIS1H_NS1N_17LinearCombinationISI_fSI_fLNS_15FloatRoundStyleE2EEES1J_S1M_JEEENS4_5SM1004TMEM4LOAD26SM100_TMEM_LOAD_32dp32b64xENS4_13SM90_TMA_LOADES1A_NS4_39AutoVectorizingCopyWithAssumedAlignmentILi128EEENS4_14SM90_TMA_STOREES1A_S1Z_S1Z_EEEvvEEEEvNT_6ParamsE)
        /*0008*/ 	.word	0x000000ba


	//----- nvinfo : EIATTR_FRAME_SIZE
	.align		4
.L_19:
        /*000c*/ 	.byte	0x04, 0x11
        /*000e*/ 	.short	(.L_21 - .L_20)
	.align		4
.L_20:
        /*0010*/ 	.word	index@($__internal_2_$__cuda_sm10x_tcgen05_guardrail_trap_unallocated_columns_being_dealloced)
        /*0014*/ 	.word	0x00000000


	//----- nvinfo : EIATTR_FRAME_SIZE
	.align		4
.L_21:
        /*0018*/ 	.byte	0x04, 0x11
        /*001a*/ 	.short	(.L_23 - .L_22)
	.align		4
.L_22:
        /*001c*/ 	.word	index@($__internal_1_$__cuda_sm10x_tcgen05_guardrail_trap_phase_invalid_during_alloc)
        /*0020*/ 	.word	0x00000000


	//----- nvinfo : EIATTR_FRAME_SIZE
	.align		4
.L_23:
        /*0024*/ 	.byte	0x04, 0x11
        /*0026*/ 	.short	(.L_25 - .L_24)
	.align		4
.L_24:
        /*0028*/ 	.word	index@($__internal_0_$__cuda_sm10x_tcgen05_guardrail_trap_col_being_dealloced_not_returned_by_alloc)
        /*002c*/ 	.word	0x00000000


	//----- nvinfo : EIATTR_FRAME_SIZE
	.align		4
.L_25:
        /*0030*/ 	.byte	0x04, 0x11
        /*0032*/ 	.short	(.L_27 - .L_26)
	.align		4
.L_26:
        /*0034*/ 	.word	index@(_ZN7cutlass13device_kernelINS_4gemm6kernel13GemmUniversalIN4cute5tupleIJiiiiEEENS1_10collective13CollectiveMmaINS1_35MainloopSm100TmaUmmaWarpSpecializedILi3ELi2ELi2ENS5_IJNS4_1CILi2EEENSA_ILi1EEESC_EEEEENS5_IJNSA_ILi256EEESF_NSA_ILi64EEEEEENS_10bfloat16_tENS5_IJlSC_lEEESI_SJ_NS4_8TiledMMAINS4_8MMA_AtomIJNS4_26SM100_MMA_F16BF16_2x1SM_SSISI_SI_fLi256ELi256ELNS4_4UMMA5MajorE0ELSO_0ELNSN_7ScaleInE0ELSP_0EEEEEENS4_6LayoutINS5_IJSC_SC_SC_EEENS5_IJNSA_ILi0EEESU_SU_EEEEENS5_IJNS4_10UnderscoreESX_SX_EEEEENS4_18SM100_TMA_2SM_LOADENS4_14ComposedLayoutINS4_7SwizzleILi3ELi4ELi3EEENS4_18smem_ptr_flag_bitsILi16EEENSS_INS5_IJNSA_ILi8EEESG_EEENS5_IJSG_SC_EEEEEEEvNS4_8identityES10_S1A_vS1B_EENS_8epilogue10collective18CollectiveEpilogueINS1D_23Sm100TmaWarpSpecializedILi4ELi2ELi64ELb1ELb0EEEJNS5_IJNSA_ILi128EEESF_SG_EEENS5_IJNSS_IS1I_SC_EENSS_ISG_SC_EEEEESI_SJ_SI_SJ_NS1D_6fusion15FusionCallbacksIS1H_NS1N_17LinearCombinationISI_fSI_fLNS_15FloatRoundStyleE2EEES1J_S1M_JEEENS4_5SM1004TMEM4LOAD26SM100_TMEM_LOAD_32dp32b64xENS4_13SM90_TMA_LOADES1A_NS4_39AutoVectorizingCopyWithAssumedAlignmentILi128EEENS4_14SM90_TMA_STOREES1A_S1Z_S1Z_EEEvvEEEEvNT_6ParamsE)
        /*0038*/ 	.word	0x00000000


	//----- nvinfo : EIATTR_MIN_STACK_SIZE
	.align		4
.L_27:
        /*003c*/ 	.byte	0x04, 0x12
        /*003e*/ 	.short	(.L_29 - .L_28)
	.align		4
.L_28:
        /*0040*/ 	.word	index@(_ZN7cutlass13device_kernelINS_4gemm6kernel13GemmUniversalIN4cute5tupleIJiiiiEEENS1_10collective13CollectiveMmaINS1_35MainloopSm100TmaUmmaWarpSpecializedILi3ELi2ELi2ENS5_IJNS4_1CILi2EEENSA_ILi1EEESC_EEEEENS5_IJNSA_ILi256EEESF_NSA_ILi64EEEEEENS_10bfloat16_tENS5_IJlSC_lEEESI_SJ_NS4_8TiledMMAINS4_8MMA_AtomIJNS4_26SM100_MMA_F16BF16_2x1SM_SSISI_SI_fLi256ELi256ELNS4_4UMMA5MajorE0ELSO_0ELNSN_7ScaleInE0ELSP_0EEEEEENS4_6LayoutINS5_IJSC_SC_SC_EEENS5_IJNSA_ILi0EEESU_SU_EEEEENS5_IJNS4_10UnderscoreESX_SX_EEEEENS4_18SM100_TMA_2SM_LOADENS4_14ComposedLayoutINS4_7SwizzleILi3ELi4ELi3EEENS4_18smem_ptr_flag_bitsILi16EEENSS_INS5_IJNSA_ILi8EEESG_EEENS5_IJSG_SC_EEEEEEEvNS4_8identityES10_S1A_vS1B_EENS_8epilogue10collective18CollectiveEpilogueINS1D_23Sm100TmaWarpSpecializedILi4ELi2ELi64ELb1ELb0EEEJNS5_IJNSA_ILi128EEESF_SG_EEENS5_IJNSS_IS1I_SC_EENSS_ISG_SC_EEEEESI_SJ_SI_SJ_NS1D_6fusion15FusionCallbacksIS1H_NS1N_17LinearCombinationISI_fSI_fLNS_15FloatRoundStyleE2EEES1J_S1M_JEEENS4_5SM1004TMEM4LOAD26SM100_TMEM_LOAD_32dp32b64xENS4_13SM90_TMA_LOADES1A_NS4_39AutoVectorizingCopyWithAssumedAlignmentILi128EEENS4_14SM90_TMA_STOREES1A_S1Z_S1Z_EEEvvEEEEvNT_6ParamsE)
        /*0044*/ 	.word	0x00000000
.L_29:


//--------------------- .nv.compat                --------------------------
	.section	.nv.compat,"",@"SHT_CUDA_COMPAT_INFO"
	.align	4
        /*0000*/ 	.byte	0x02, 0x09, 0x01, 0x00, 0x02, 0x02, 0x02, 0x00, 0x02, 0x05, 0x05, 0x00, 0x03, 0x07, 0x01, 0x01
        /*0010*/ 	.byte	0x02, 0x03, 0x01, 0x00, 0x02, 0x06, 0x01, 0x00, 0x04, 0x0b, 0x08, 0x00, 0x09, 0x00, 0x00, 0x00
        /*0020*/ 	.byte	0x00, 0x00, 0x00, 0x00


//--------------------- .nv.info._ZN7cutlass13device_kernelINS_4gemm6kernel13GemmUniversalIN4cute5tupleIJiiiiEEENS1_10collective13CollectiveMmaINS1_35MainloopSm100TmaUmmaWarpSpecializedILi3ELi2ELi2ENS5_IJNS4_1CILi2EEENSA_ILi1EEESC_EEEEENS5_IJNSA_ILi256EEESF_NSA_ILi64EEEEEENS_10bfloat16_tENS5_IJlSC_lEEESI_SJ_NS4_8TiledMMAINS4_8MMA_AtomIJNS4_26SM100_MMA_F16BF16_2x1SM_SSISI_SI_fLi256ELi256ELNS4_4UMMA5MajorE0ELSO_0ELNSN_7ScaleInE0ELSP_0EEEEEENS4_6LayoutINS5_IJSC_SC_SC_EEENS5_IJNSA_ILi0EEESU_SU_EEEEENS5_IJNS4_10UnderscoreESX_SX_EEEEENS4_18SM100_TMA_2SM_LOADENS4_14ComposedLayoutINS4_7SwizzleILi3ELi4ELi3EEENS4_18smem_ptr_flag_bitsILi16EEENSS_INS5_IJNSA_ILi8EEESG_EEENS5_IJSG_SC_EEEEEEEvNS4_8identityES10_S1A_vS1B_EENS_8epilogue10collective18CollectiveEpilogueINS1D_23Sm100TmaWarpSpecializedILi4ELi2ELi64ELb1ELb0EEEJNS5_IJNSA_ILi128EEESF_SG_EEENS5_IJNSS_IS1I_SC_EENSS_ISG_SC_EEEEESI_SJ_SI_SJ_NS1D_6fusion15FusionCallbacksIS1H_NS1N_17LinearCombinationISI_fSI_fLNS_15FloatRoundStyleE2EEES1J_S1M_JEEENS4_5SM1004TMEM4LOAD26SM100_TMEM_LOAD_32dp32b64xENS4_13SM90_TMA_LOADES1A_NS4_39AutoVectorizingCopyWithAssumedAlignmentILi128EEENS4_14SM90_TMA_STOREES1A_S1Z_S1Z_EEEvvEEEEvNT_6ParamsE --------------------------
	.section	.nv.info._ZN7cutlass13device_kernelINS_4gemm6kernel13GemmUniversalIN4cute5tupleIJiiiiEEENS1_10collective13CollectiveMmaINS1_35MainloopSm100TmaUmmaWarpSpecializedILi3ELi2ELi2ENS5_IJNS4_1CILi2EEENSA_ILi1EEESC_EEEEENS5_IJNSA_ILi256EEESF_NSA_ILi64EEEEEENS_10bfloat16_tENS5_IJlSC_lEEESI_SJ_NS4_8TiledMMAINS4_8MMA_AtomIJNS4_26SM100_MMA_F16BF16_2x1SM_SSISI_SI_fLi256ELi256ELNS4_4UMMA5MajorE0ELSO_0ELNSN_7ScaleInE0ELSP_0EEEEEENS4_6LayoutINS5_IJSC_SC_SC_EEENS5_IJNSA_ILi0EEESU_SU_EEEEENS5_IJNS4_10UnderscoreESX_SX_EEEEENS4_18SM100_TMA_2SM_LOADENS4_14ComposedLayoutINS4_7SwizzleILi3ELi4ELi3EEENS4_18smem_ptr_flag_bitsILi16EEENSS_INS5_IJNSA_ILi8EEESG_EEENS5_IJSG_SC_EEEEEEEvNS4_8identityES10_S1A_vS1B_EENS_8epilogue10collective18CollectiveEpilogueINS1D_23Sm100TmaWarpSpecializedILi4ELi2ELi64ELb1ELb0EEEJNS5_IJNSA_ILi128EEESF_SG_EEENS5_IJNSS_IS1I_SC_EENSS_ISG_SC_EEEEESI_SJ_SI_SJ_NS1D_6fusion15FusionCallbacksIS1H_NS1N_17LinearCombinationISI_fSI_fLNS_15FloatRoundStyleE2EEES1J_S1M_JEEENS4_5SM1004TMEM4LOAD26SM100_TMEM_LOAD_32dp32b64xENS4_13SM90_TMA_LOADES1A_NS4_39AutoVectorizingCopyWithAssumedAlignmentILi128EEENS4_14SM90_TMA_STOREES1A_S1Z_S1Z_EEEvvEEEEvNT_6ParamsE,"",@"SHT_CUDA_INFO"
	.sectionflags	@""
	.align	4


	//----- nvinfo : EIATTR_CUDA_API_VERSION
	.align		4
        /*0000*/ 	.byte	0x04, 0x37
        /*0002*/ 	.short	(.L_31 - .L_30)
.L_30:
        /*0004*/ 	.word	0x00000082


	//----- nvinfo : EIATTR_KPARAM_INFO
	.align		4
.L_31:
        /*0008*/ 	.byte	0x04, 0x17
        /*000a*/ 	.short	(.L_33 - .L_32)
.L_32:
        /*000c*/ 	.word	0x00000000
        /*0010*/ 	.short	0x0000
        /*0012*/ 	.short	0x0000
        /*0014*/ 	.byte	0x00, 0xf0, 0x01, 0x20


	//----- nvinfo : EIATTR_AT_ENTRY_FRAGMENTS
	.align		4
.L_33:
        /*0018*/ 	.byte	0x04, 0x4f
        /*001a*/ 	.short	(.L_35 - .L_34)


	//   ....[0]....
.L_34:
        /*001c*/ 	.word	0x00000007


	//----- nvinfo : EIATTR_RESERVED_SMEM_USED
	.align		4
.L_35:
        /*0020*/ 	.byte	0x01, 0x41
	.zero		2


	//----- nvinfo : EIATTR_SPARSE_MMA_MASK
	.align		4
        /*0024*/ 	.byte	0x03, 0x50
        /*0026*/ 	.short	0x0000


	//----- nvinfo : EIATTR_TCGEN05_2CTA_USED
	.align		4
        /*0028*/ 	.byte	0x01, 0x52
	.zero		2


	//----- nvinfo : EIATTR_MAXREG_COUNT
	.align		4
        /*002c*/ 	.byte	0x03, 0x1b
        /*002e*/ 	.short	0x00ff


	//----- nvinfo : EIATTR_NUM_BARRIERS
	.align		4
        /*0030*/ 	.byte	0x02, 0x4c
        /*0032*/ 	.byte	0x07
	.zero		1


	//----- nvinfo : EIATTR_EXTERNS
	.align		4
        /*0034*/ 	.byte	0x04, 0x0f
        /*0036*/ 	.short	(.L_37 - .L_36)


	//   ....[0]....
	.align		4
.L_36:
        /*0038*/ 	.word	index@(__assertfail)


	//----- nvinfo : EIATTR_MERCURY_ISA_VERSION
	.align		4
.L_37:
        /*003c*/ 	.byte	0x03, 0x5f
        /*003e*/ 	.short	0x0101


	//----- nvinfo : EIATTR_INT_WARP_WIDE_INSTR_OFFSETS
	.align		4
        /*0040*/ 	.byte	0x04, 0x31
        /*0042*/ 	.short	(.L_39 - .L_38)


	//   ....[0]....
.L_38:
        /*0044*/ 	.word	0x00000cb0


	//   ....[1]....
        /*0048*/ 	.word	0x00000d50


	//   ....[2]....
        /*004c*/ 	.word	0x00002080


	//   ....[3]....
        /*0050*/ 	.word	0x00003db0


	//   ....[4]....
        /*0054*/ 	.word	0x00003dd0


	//   ....[5]....
        /*0058*/ 	.word	0x00003e00


	//   ....[6]....
        /*005c*/ 	.word	0x00004740


	//   ....[7]....
        /*0060*/ 	.word	0x000047b0


	//   ....[8]....
        /*0064*/ 	.word	0x00004890


	//   ....[9]....
        /*0068*/ 	.word	0x00004910


	//   ....[10]....
        /*006c*/ 	.word	0x00004a20


	//   ....[11]....
        /*0070*/ 	.word	0x00004ab0


	//   ....[12]....
        /*0074*/ 	.word	0x00004c90


	//   ....[13]....
        /*0078*/ 	.word	0x00004df0


	//----- nvinfo : EIATTR_COOP_GROUP_MASK_REGIDS
	.align		4
.L_39:
        /*007c*/ 	.byte	0x04, 0x29
        /*007e*/ 	.short	(.L_41 - .L_40)


	//   ....[0]....
.L_40:
        /*0080*/ 	.word	0xffffffff


	//   ....[1]....
        /*0084*/ 	.word	0xffffffff


	//   ....[2]....
        /*0088*/ 	.word	0xffffffff


	//   ....[3]....
        /*008c*/ 	.word	0xffffffff


	//   ....[4]....
        /*0090*/ 	.word	0xffffffff


	//   ....[5]....
        /*0094*/ 	.word	0xffffffff


	//   ....[6]....
        /*0098*/ 	.word	0xffffffff


	//   ....[7]....
        /*009c*/ 	.word	0xffffffff


	//   ....[8]....
        /*00a0*/ 	.word	0xffffffff


	//   ....[9]....
        /*00a4*/ 	.word	0xffffffff


	//   ....[10]....
        /*00a8*/ 	.word	0xffffffff


	//   ....[11]....
        /*00ac*/ 	.word	0xffffffff


	//   ....[12]....
        /*00b0*/ 	.word	0xffffffff


	//   ....[13]....
        /*00b4*/ 	.word	0xffffffff


	//----- nvinfo : EIATTR_COOP_GROUP_INSTR_OFFSETS
	.align		4
.L_41:
        /*00b8*/ 	.byte	0x04, 0x28
        /*00ba*/ 	.short	(.L_43 - .L_42)


	//   ....[0]....
.L_42:
        /*00bc*/ 	.word	0x000000c0


	//   ....[1]....
        /*00c0*/ 	.word	0x00000500


	//   ....[2]....
        /*00c4*/ 	.word	0x00000660


	//   ....[3]....
        /*00c8*/ 	.word	0x000007f0


	//   ....[4]....
        /*00cc*/ 	.word	0x000008e0


	//   ....[5]....
        /*00d0*/ 	.word	0x00000a40


	//   ....[6]....
        /*00d4*/ 	.word	0x00000b90


	//   ....[7]....
        /*00d8*/ 	.word	0x00000dd0


	//   ....[8]....
        /*00dc*/ 	.word	0x00001f60


	//   ....[9]....
        /*00e0*/ 	.word	0x00002cb0


	//   ....[10]....
        /*00e4*/ 	.word	0x00003180


	//   ....[11]....
        /*00e8*/ 	.word	0x000031b0


	//   ....[12]....
        /*00ec*/ 	.word	0x00003cb0


	//   ....[13]....
        /*00f0*/ 	.word	0x00003ec0


	//----- nvinfo : EIATTR_VRC_CTA_INIT_COUNT
	.align		4
.L_43:
        /*00f4*/ 	.byte	0x02, 0x4a
        /*00f6*/ 	.byte	0x80
	.zero		1


	//----- nvinfo : EIATTR_SYSCALL_OFFSETS
	.align		4
        /*00f8*/ 	.byte	0x04, 0x46
        /*00fa*/ 	.short	(.L_45 - .L_44)


	//   ....[0]....
.L_44:
        /*00fc*/ 	.word	0x000058a0


	//   ....[1]....
        /*0100*/ 	.word	0x00005990


	//   ....[2]....
        /*0104*/ 	.word	0x00006310


	//   ....[3]....
        /*0108*/ 	.word	0x00007760


	//   ....[4]....
        /*010c*/ 	.word	0x00008b80


	//   ....[5]....
        /*0110*/ 	.word	0x00009f90


	//----- nvinfo : EIATTR_MBARRIER_INSTR_OFFSETS
	.align		4
.L_45:
        /*0114*/ 	.byte	0x04, 0x39
        /*0116*/ 	.short	(.L_47 - .L_46)


	//   ....[0]....
.L_46:
        /*0118*/ 	.word	0x000005f0
        /*011c*/ 	.word	0x000000ff
        /*0120*/ 	.word	0x00000000
        /*0124*/ 	.short	0x0100
        /*0126*/ 	.byte	0x08
	.zero		1


	//   ....[1]....
        /*0128*/ 	.word	0x00000600
        /*012c*/ 	.word	0x000000ff
        /*0130*/ 	.word	0x00000018
        /*0134*/ 	.short	0x0100
        /*0136*/ 	.byte	0x08
	.zero		1


	//   ....[2]....
        /*0138*/ 	.word	0x00000610
        /*013c*/ 	.word	0x000000ff
        /*0140*/ 	.word	0x00000008
        /*0144*/ 	.short	0x0100
        /*0146*/ 	.byte	0x08
	.zero		1


	//   ....[3]....
        /*0148*/ 	.word	0x00000620
        /*014c*/ 	.word	0x000000ff
        /*0150*/ 	.word	0x00000020
        /*0154*/ 	.short	0x0100
        /*0156*/ 	.byte	0x08
	.zero		1


	//   ....[4]....
        /*0158*/ 	.word	0x00000630
        /*015c*/ 	.word	0x000000ff
        /*0160*/ 	.word	0x00000010
        /*0164*/ 	.short	0x0100
        /*0166*/ 	.byte	0x08
	.zero		1


	//   ....[5]....
        /*0168*/ 	.word	0x00000640
        /*016c*/ 	.word	0x000000ff
        /*0170*/ 	.word	0x00000028
        /*0174*/ 	.short	0x0100
        /*0176*/ 	.byte	0x08
	.zero		1


	//   ....[6]....
        /*0178*/ 	.word	0x00000760
        /*017c*/ 	.word	0x000000ff
        /*0180*/ 	.word	0x00000030
        /*0184*/ 	.short	0x0100
        /*0186*/ 	.byte	0x09
	.zero		1


	//   ....[7]....
        /*0188*/ 	.word	0x00000770
        /*018c*/ 	.word	0x000000ff
        /*0190*/ 	.word	0x00000050
        /*0194*/ 	.short	0x0100
        /*0196*/ 	.byte	0x09
	.zero		1


	//   ....[8]....
        /*0198*/ 	.word	0x00000780
        /*019c*/ 	.word	0x000000ff
        /*01a0*/ 	.word	0x00000038
        /*01a4*/ 	.short	0x0100
        /*01a6*/ 	.byte	0x09
	.zero		1


	//   ....[9]....
        /*01a8*/ 	.word	0x00000790
        /*01ac*/ 	.word	0x000000ff
        /*01b0*/ 	.word	0x00000058
        /*01b4*/ 	.short	0x0100
        /*01b6*/ 	.byte	0x09
	.zero		1


	//   ....[10]....
        /*01b8*/ 	.word	0x000007a0
        /*01bc*/ 	.word	0x000000ff
        /*01c0*/ 	.word	0x00000040
        /*01c4*/ 	.short	0x0100
        /*01c6*/ 	.byte	0x09
	.zero		1


	//   ....[11]....
        /*01c8*/ 	.word	0x000007b0
        /*01cc*/ 	.word	0x000000ff
        /*01d0*/ 	.word	0x00000060
        /*01d4*/ 	.short	0x0100
        /*01d6*/ 	.byte	0x09
	.zero		1


	//   ....[12]....
        /*01d8*/ 	.word	0x000007c0
        /*01dc*/ 	.word	0x000000ff
        /*01e0*/ 	.word	0x00000048
        /*01e4*/ 	.short	0x0100
        /*01e6*/ 	.byte	0x09
	.zero		1


	//   ....[13]....
        /*01e8*/ 	.word	0x000007d0
        /*01ec*/ 	.word	0x000000ff
        /*01f0*/ 	.word	0x00000068
        /*01f4*/ 	.short	0x0100
        /*01f6*/ 	.byte	0x09
	.zero		1


	//   ....[14]....
        /*01f8*/ 	.word	0x000008b0
        /*01fc*/ 	.word	0x000000ff
        /*0200*/ 	.word	0x00000070
        /*0204*/ 	.short	0x0100
        /*0206*/ 	.byte	0x08
	.zero		1


	//   ....[15]....
        /*0208*/ 	.word	0x000008c0
        /*020c*/ 	.word	0x000000ff
        /*0210*/ 	.word	0x00000078
        /*0214*/ 	.short	0x0100
        /*0216*/ 	.byte	0x08
	.zero		1


	//   ....[16]....
        /*0218*/ 	.word	0x000009f0
        /*021c*/ 	.word	0x000000ff
        /*0220*/ 	.word	0x00000080
        /*0224*/ 	.short	0x0100
        /*0226*/ 	.byte	0x08
	.zero		1


	//   ....[17]....
        /*0228*/ 	.word	0x00000a00
        /*022c*/ 	.word	0x000000ff
        /*0230*/ 	.word	0x00000090
        /*0234*/ 	.short	0x0100
        /*0236*/ 	.byte	0x08
	.zero		1


	//   ....[18]....
        /*0238*/ 	.word	0x00000a10
        /*023c*/ 	.word	0x000000ff
        /*0240*/ 	.word	0x00000088
        /*0244*/ 	.short	0x0100
        /*0246*/ 	.byte	0x08
	.zero		1


	//   ....[19]....
        /*0248*/ 	.word	0x00000a20
        /*024c*/ 	.word	0x000000ff
        /*0250*/ 	.word	0x00000098
        /*0254*/ 	.short	0x0100
        /*0256*/ 	.byte	0x08
	.zero		1


	//   ....[20]....
        /*0258*/ 	.word	0x00000b40
        /*025c*/ 	.word	0x000000ff
        /*0260*/ 	.word	0x000000a0
        /*0264*/ 	.short	0x0100
        /*0266*/ 	.byte	0x09
	.zero		1


	//   ....[21]....
        /*0268*/ 	.word	0x00000b50
        /*026c*/ 	.word	0x000000ff
        /*0270*/ 	.word	0x000000b0
        /*0274*/ 	.short	0x0100
        /*0276*/ 	.byte	0x09
	.zero		1


	//   ....[22]....
        /*0278*/ 	.word	0x00000b60
        /*027c*/ 	.word	0x000000ff
        /*0280*/ 	.word	0x000000a8
        /*0284*/ 	.short	0x0100
        /*0286*/ 	.byte	0x09
	.zero		1


	//   ....[23]....
        /*0288*/ 	.word	0x00000b70
        /*028c*/ 	.word	0x000000ff
        /*0290*/ 	.word	0x000000b8
        /*0294*/ 	.short	0x0100
        /*0296*/ 	.byte	0x09
	.zero		1


	//   ....[24]....
        /*0298*/ 	.word	0x00000c60
        /*029c*/ 	.word	0x000000ff
        /*02a0*/ 	.word	0x000000c0
        /*02a4*/ 	.short	0x0100
        /*02a6*/ 	.byte	0x08
	.zero		1


	//   ....[25]....
        /*02a8*/ 	.word	0x00000c70
        /*02ac*/ 	.word	0x000000ff
        /*02b0*/ 	.word	0x000000d0
        /*02b4*/ 	.short	0x0100
        /*02b6*/ 	.byte	0x08
	.zero		1


	//   ....[26]....
        /*02b8*/ 	.word	0x00000c80
        /*02bc*/ 	.word	0x000000ff
        /*02c0*/ 	.word	0x000000c8
        /*02c4*/ 	.short	0x0100
        /*02c6*/ 	.byte	0x08
	.zero		1


	//   ....[27]....
        /*02c8*/ 	.word	0x00000c90
        /*02cc*/ 	.word	0x000000ff
        /*02d0*/ 	.word	0x000000d8
        /*02d4*/ 	.short	0x0100
        /*02d6*/ 	.byte	0x08
	.zero		1


	//   ....[28]....
        /*02d8*/ 	.word	0x00000d80
        /*02dc*/ 	.word	0x000000ff
        /*02e0*/ 	.word	0x000000e0
        /*02e4*/ 	.short	0x0100
        /*02e6*/ 	.byte	0x07
	.zero		1


	//   ....[29]....
        /*02e8*/ 	.word	0x00001790
        /*02ec*/ 	.word	0x00000003
        /*02f0*/ 	.word	0x000000d0
        /*02f4*/ 	.short	0x010a
        /*02f6*/ 	.byte	0xff
	.zero		1


	//   ....[30]....
        /*02f8*/ 	.word	0x000017c0
        /*02fc*/ 	.word	0x00000003
        /*0300*/ 	.word	0x000000c0
        /*0304*/ 	.short	0x0101
        /*0306*/ 	.byte	0xff
	.zero		1


	//   ....[31]....
        /*0308*/ 	.word	0x000018c0
        /*030c*/ 	.word	0x000000ff
        /*0310*/ 	.word	0x00000018
        /*0314*/ 	.short	0x010a
        /*0316*/ 	.byte	0x08
	.zero		1


	//   ....[32]....
        /*0318*/ 	.word	0x00001980
        /*031c*/ 	.word	0x000000ff
        /*0320*/ 	.word	0x00000018
        /*0324*/ 	.short	0x010a
        /*0326*/ 	.byte	0x21
	.zero		1


	//   ....[33]....
        /*0328*/ 	.word	0x00001b40
        /*032c*/ 	.word	0x000000ff
        /*0330*/ 	.word	0x00000018
        /*0334*/ 	.short	0x010a
        /*0336*/ 	.byte	0x08
	.zero		1


	//   ....[34]....
        /*0338*/ 	.word	0x00001c20
        /*033c*/ 	.word	0x000000ff
        /*0340*/ 	.word	0x00000078
        /*0344*/ 	.short	0x0101
        /*0346*/ 	.byte	0x06
	.zero		1


	//   ....[35]....
        /*0348*/ 	.word	0x00001c40
        /*034c*/ 	.word	0x000000ff
        /*0350*/ 	.word	0x00000018
        /*0354*/ 	.short	0x010a
        /*0356*/ 	.byte	0x08
	.zero		1


	//   ....[36]....
        /*0358*/ 	.word	0x00001cc0
        /*035c*/ 	.word	0x000000ff
        /*0360*/ 	.word	0x00000018
        /*0364*/ 	.short	0x010a
        /*0366*/ 	.byte	0x11
	.zero		1


	//   ....[37]....
        /*0368*/ 	.word	0x00001e50
        /*036c*/ 	.word	0x000000ff
        /*0370*/ 	.word	0x00000018
        /*0374*/ 	.short	0x010a
        /*0376*/ 	.byte	0x08
	.zero		1


	//   ....[38]....
        /*0378*/ 	.word	0x00001f90
        /*037c*/ 	.word	0x00000002
        /*0380*/ 	.word	0x00000080
        /*0384*/ 	.short	0x010a
        /*0386*/ 	.byte	0xff
	.zero		1


	//   ....[39]....
        /*0388*/ 	.word	0x00002050
        /*038c*/ 	.word	0x00000002
        /*0390*/ 	.word	0x00000000
        /*0394*/ 	.short	0x0101
        /*0396*/ 	.byte	0xff
	.zero		1


	//   ....[40]....
        /*0398*/ 	.word	0x000025b0
        /*039c*/ 	.word	0x000000ff
        /*03a0*/ 	.word	0x00000000
        /*03a4*/ 	.short	0x010a
        /*03a6*/ 	.byte	0x04
	.zero		1


	//   ....[41]....
        /*03a8*/ 	.word	0x00002640
        /*03ac*/ 	.word	0x000000ff
        /*03b0*/ 	.word	0x00000000
        /*03b4*/ 	.short	0x010a
        /*03b6*/ 	.byte	0x04
	.zero		1


	//   ....[42]....
        /*03b8*/ 	.word	0x000026e0
        /*03bc*/ 	.word	0x00000000
        /*03c0*/ 	.word	0x00000000
        /*03c4*/ 	.short	0x010a
        /*03c6*/ 	.byte	0xff
	.zero		1


	//   ....[43]....
        /*03c8*/ 	.word	0x00002810
        /*03cc*/ 	.word	0x00000000
        /*03d0*/ 	.word	0x000000c0
        /*03d4*/ 	.short	0x010a
        /*03d6*/ 	.byte	0xff
	.zero		1


	//   ....[44]....
        /*03d8*/ 	.word	0x00002880
        /*03dc*/ 	.word	0x00000004
        /*03e0*/ 	.word	0x00000000
        /*03e4*/ 	.short	0x0101
        /*03e6*/ 	.byte	0xff
	.zero		1


	//   ....[45]....
        /*03e8*/ 	.word	0x000028a0
        /*03ec*/ 	.word	0x000000ff
        /*03f0*/ 	.word	0x00000090
        /*03f4*/ 	.short	0x010a
        /*03f6*/ 	.byte	0x05
	.zero		1


	//   ....[46]....
        /*03f8*/ 	.word	0x000029c0
        /*03fc*/ 	.word	0x00000000
        /*0400*/ 	.word	0x00000080
        /*0404*/ 	.short	0x010a
        /*0406*/ 	.byte	0xff
	.zero		1


	//   ....[47]....
        /*0408*/ 	.word	0x00002ac0
        /*040c*/ 	.word	0x00000000
        /*0410*/ 	.word	0x00000000
        /*0414*/ 	.short	0x0101
        /*0416*/ 	.byte	0xff
	.zero		1


	//   ....[48]....
        /*0418*/ 	.word	0x00002b50
        /*041c*/ 	.word	0x000000ff
        /*0420*/ 	.word	0x00000090
        /*0424*/ 	.short	0x0106
        /*0426*/ 	.byte	0x05
	.zero		1


	//   ....[49]....
        /*0428*/ 	.word	0x00002b70
        /*042c*/ 	.word	0x000000ff
        /*0430*/ 	.word	0x00000090
        /*0434*/ 	.short	0x010a
        /*0436*/ 	.byte	0x05
	.zero		1


	//   ....[50]....
        /*0438*/ 	.word	0x00002c00
        /*043c*/ 	.word	0x000000ff
        /*0440*/ 	.word	0x00000090
        /*0444*/ 	.short	0x0106
        /*0446*/ 	.byte	0x04
	.zero		1


	//   ....[51]....
        /*0448*/ 	.word	0x00002c40
        /*044c*/ 	.word	0x00000000
        /*0450*/ 	.word	0x00000090
        /*0454*/ 	.short	0x010a
        /*0456*/ 	.byte	0xff
	.zero		1


	//   ....[52]....
        /*0458*/ 	.word	0x00002e80
        /*045c*/ 	.word	0x000000ff
        /*0460*/ 	.word	0x00000008
        /*0464*/ 	.short	0x010a
        /*0466*/ 	.byte	0x06
	.zero		1


	//   ....[53]....
        /*0468*/ 	.word	0x00002ea0
        /*046c*/ 	.word	0x000000ff
        /*0470*/ 	.word	0x00000008
        /*0474*/ 	.short	0x010a
        /*0476*/ 	.byte	0x06
	.zero		1


	//   ....[54]....
        /*0478*/ 	.word	0x00003030
        /*047c*/ 	.word	0x000000ff
        /*0480*/ 	.word	0x00000008
        /*0484*/ 	.short	0x010a
        /*0486*/ 	.byte	0x06
	.zero		1


	//   ....[55]....
        /*0488*/ 	.word	0x00003050
        /*048c*/ 	.word	0x000000ff
        /*0490*/ 	.word	0x00000008
        /*0494*/ 	.short	0x010a
        /*0496*/ 	.byte	0x06
	.zero		1


	//   ....[56]....
        /*0498*/ 	.word	0x00003110
        /*049c*/ 	.word	0x000000ff
        /*04a0*/ 	.word	0x00000000
        /*04a4*/ 	.short	0x0101
        /*04a6*/ 	.byte	0x07
	.zero		1


	//   ....[57]....
        /*04a8*/ 	.word	0x00003450
        /*04ac*/ 	.word	0x00000000
        /*04b0*/ 	.word	0x00000080
        /*04b4*/ 	.short	0x010a
        /*04b6*/ 	.byte	0xff
	.zero		1


	//   ....[58]....
        /*04b8*/ 	.word	0x00003510
        /*04bc*/ 	.word	0x00000000
        /*04c0*/ 	.word	0x00000000
        /*04c4*/ 	.short	0x0101
        /*04c6*/ 	.byte	0xff
	.zero		1


	//   ....[59]....
        /*04c8*/ 	.word	0x000035d0
        /*04cc*/ 	.word	0x000000ff
        /*04d0*/ 	.word	0x00000000
        /*04d4*/ 	.short	0x010a
        /*04d6*/ 	.byte	0x08
	.zero		1


	//   ....[60]....
        /*04d8*/ 	.word	0x000035e0
        /*04dc*/ 	.word	0x000000ff
        /*04e0*/ 	.word	0x000000b0
        /*04e4*/ 	.short	0x010a
        /*04e6*/ 	.byte	0x09
	.zero		1


	//   ....[61]....
        /*04e8*/ 	.word	0x00003690
        /*04ec*/ 	.word	0x000000ff
        /*04f0*/ 	.word	0x00000000
        /*04f4*/ 	.short	0x010a
        /*04f6*/ 	.byte	0x08
	.zero		1


	//   ....[62]....
        /*04f8*/ 	.word	0x000037c0
        /*04fc*/ 	.word	0x000000ff
        /*0500*/ 	.word	0x00000000
        /*0504*/ 	.short	0x010a
        /*0506*/ 	.byte	0x1e
	.zero		1


	//   ....[63]....
        /*0508*/ 	.word	0x00003ac0
        /*050c*/ 	.word	0x000000ff
        /*0510*/ 	.word	0x00000000
        /*0514*/ 	.short	0x010a
        /*0516*/ 	.byte	0x05
	.zero		1


	//   ....[64]....
        /*0518*/ 	.word	0x00003b60
        /*051c*/ 	.word	0x00000000
        /*0520*/ 	.word	0x00000000
        /*0524*/ 	.short	0x010a
        /*0526*/ 	.byte	0xff
	.zero		1


	//   ....[65]....
        /*0528*/ 	.word	0x00003ba0
        /*052c*/ 	.word	0x00000000
        /*0530*/ 	.word	0x00000000
        /*0534*/ 	.short	0x010a
        /*0536*/ 	.byte	0xff
	.zero		1


	//   ....[66]....
        /*0538*/ 	.word	0x00003c10
        /*053c*/ 	.word	0x000000ff
        /*0540*/ 	.word	0x00000000
        /*0544*/ 	.short	0x0101
        /*0546*/ 	.byte	0x05
	.zero		1


	//   ....[67]....
        /*0548*/ 	.word	0x00003c50
        /*054c*/ 	.word	0x000000ff
        /*0550*/ 	.word	0x000000e0
        /*0554*/ 	.short	0x010a
        /*0556*/ 	.byte	0x07
	.zero		1


	//   ....[68]....
        /*0558*/ 	.word	0x00003ca0
        /*055c*/ 	.word	0x000000ff
        /*0560*/ 	.word	0x00000000
        /*0564*/ 	.short	0x0101
        /*0566*/ 	.byte	0x05
	.zero		1


	//   ....[69]....
        /*0568*/ 	.word	0x000040f0
        /*056c*/ 	.word	0x00000000
        /*0570*/ 	.word	0x00000080
        /*0574*/ 	.short	0x010a
        /*0576*/ 	.byte	0xff
	.zero		1


	//   ....[70]....
        /*0578*/ 	.word	0x000041b0
        /*057c*/ 	.word	0x00000000
        /*0580*/ 	.word	0x00000000
        /*0584*/ 	.short	0x0101
        /*0586*/ 	.byte	0xff
	.zero		1


	//   ....[71]....
        /*0588*/ 	.word	0x000044d0
        /*058c*/ 	.word	0x000000ff
        /*0590*/ 	.word	0x00000078
        /*0594*/ 	.short	0x010a
        /*0596*/ 	.byte	0x07
	.zero		1


	//   ....[72]....
        /*0598*/ 	.word	0x000046c0
        /*059c*/ 	.word	0x000000ff
        /*05a0*/ 	.word	0x00000050
        /*05a4*/ 	.short	0x010a
        /*05a6*/ 	.byte	0x07
	.zero		1


	//   ....[73]....
        /*05a8*/ 	.word	0x00004830
        /*05ac*/ 	.word	0x000000ff
        /*05b0*/ 	.word	0x00000030
        /*05b4*/ 	.short	0x010b
        /*05b6*/ 	.byte	0x07
	.zero		1


	//   ....[74]....
        /*05b8*/ 	.word	0x00004840
        /*05bc*/ 	.word	0x000000ff
        /*05c0*/ 	.word	0x00000000
        /*05c4*/ 	.short	0x0101
        /*05c6*/ 	.byte	0x08
	.zero		1


	//   ....[75]....
        /*05c8*/ 	.word	0x00004860
        /*05cc*/ 	.word	0x000000ff
        /*05d0*/ 	.word	0x00000058
        /*05d4*/ 	.short	0x010a
        /*05d6*/ 	.byte	0x07
	.zero		1


	//   ....[76]....
        /*05d8*/ 	.word	0x000049c0
        /*05dc*/ 	.word	0x000000ff
        /*05e0*/ 	.word	0x00000038
        /*05e4*/ 	.short	0x010b
        /*05e6*/ 	.byte	0x07
	.zero		1


	//   ....[77]....
        /*05e8*/ 	.word	0x000049d0
        /*05ec*/ 	.word	0x000000ff
        /*05f0*/ 	.word	0x00000000
        /*05f4*/ 	.short	0x0101
        /*05f6*/ 	.byte	0x08
	.zero		1


	//   ....[78]....
        /*05f8*/ 	.word	0x000049e0
        /*05fc*/ 	.word	0x000000ff
        /*0600*/ 	.word	0x00000060
        /*0604*/ 	.short	0x010a
        /*0606*/ 	.byte	0x07
	.zero		1


	//   ....[79]....
        /*0608*/ 	.word	0x00004b80
        /*060c*/ 	.word	0x000000ff
        /*0610*/ 	.word	0x00000040
        /*0614*/ 	.short	0x010b
        /*0616*/ 	.byte	0x07
	.zero		1


	//   ....[80]....
        /*0618*/ 	.word	0x00004bf0
        /*061c*/ 	.word	0x000000ff
        /*0620*/ 	.word	0x00000000
        /*0624*/ 	.short	0x0101
        /*0626*/ 	.byte	0x08
	.zero		1


	//   ....[81]....
        /*0628*/ 	.word	0x00004c20
        /*062c*/ 	.word	0x000000ff
        /*0630*/ 	.word	0x00000068
        /*0634*/ 	.short	0x010a
        /*0636*/ 	.byte	0x07
	.zero		1


	//   ....[82]....
        /*0638*/ 	.word	0x00004e30
        /*063c*/ 	.word	0x000000ff
        /*0640*/ 	.word	0x00000048
        /*0644*/ 	.short	0x010b
        /*0646*/ 	.byte	0x07
	.zero		1


	//   ....[83]....
        /*0648*/ 	.word	0x00004e50
        /*064c*/ 	.word	0x000000ff
        /*0650*/ 	.word	0x00000000
        /*0654*/ 	.short	0x0101
        /*0656*/ 	.byte	0x0d
	.zero		1


	//   ....[84]....
        /*0658*/ 	.word	0x00004e80
        /*065c*/ 	.word	0x000000ff
        /*0660*/ 	.word	0x00000050
        /*0664*/ 	.short	0x010a
        /*0666*/ 	.byte	0x07
	.zero		1


	//   ....[85]....
        /*0668*/ 	.word	0x00004ea0
        /*066c*/ 	.word	0x000000ff
        /*0670*/ 	.word	0x00000058
        /*0674*/ 	.short	0x010a
        /*0676*/ 	.byte	0x07
	.zero		1


	//   ....[86]....
        /*0678*/ 	.word	0x00004ec0
        /*067c*/ 	.word	0x000000ff
        /*0680*/ 	.word	0x00000060
        /*0684*/ 	.short	0x010a
        /*0686*/ 	.byte	0x07
	.zero		1


	//   ....[87]....
        /*0688*/ 	.word	0x00004f00
        /*068c*/ 	.word	0x00000000
        /*0690*/ 	.word	0x00000068
        /*0694*/ 	.short	0x010a
        /*0696*/ 	.byte	0xff
	.zero		1


	//   ....[88]....
        /*0698*/ 	.word	0x00005260
        /*069c*/ 	.word	0x00000000
        /*06a0*/ 	.word	0x00000080
        /*06a4*/ 	.short	0x010a
        /*06a6*/ 	.byte	0xff
	.zero		1


	//   ....[89]....
        /*06a8*/ 	.word	0x00005370
        /*06ac*/ 	.word	0x00000000
        /*06b0*/ 	.word	0x00000000
        /*06b4*/ 	.short	0x0101
        /*06b6*/ 	.byte	0xff
	.zero		1


	//   ....[90]....
        /*06b8*/ 	.word	0x00005e20
        /*06bc*/ 	.word	0x000000ff
        /*06c0*/ 	.word	0x00000030
        /*06c4*/ 	.short	0x010a
        /*06c6*/ 	.byte	0x30
	.zero		1


	//   ....[91]....
        /*06c8*/ 	.word	0x00005f00
        /*06cc*/ 	.word	0x000000b7
        /*06d0*/ 	.word	0x000000a0
        /*06d4*/ 	.short	0x010a
        /*06d6*/ 	.byte	0xff
	.zero		1


	//   ....[92]....
        /*06d8*/ 	.word	0x000060c0
        /*06dc*/ 	.word	0x000000ff
        /*06e0*/ 	.word	0x00000030
        /*06e4*/ 	.short	0x010a
        /*06e6*/ 	.byte	0x30
	.zero		1


	//   ....[93]....
        /*06e8*/ 	.word	0x000061f0
        /*06ec*/ 	.word	0x000000b7
        /*06f0*/ 	.word	0x000000a0
        /*06f4*/ 	.short	0x010a
        /*06f6*/ 	.byte	0xff
	.zero		1


	//   ....[94]....
        /*06f8*/ 	.word	0x00007400
        /*06fc*/ 	.word	0x00000000
        /*0700*/ 	.word	0x00000000
        /*0704*/ 	.short	0x0101
        /*0706*/ 	.byte	0xff
	.zero		1


	//   ....[95]....
        /*0708*/ 	.word	0x00007410
        /*070c*/ 	.word	0x00000003
        /*0710*/ 	.word	0x00000030
        /*0714*/ 	.short	0x010a
        /*0716*/ 	.byte	0xff
	.zero		1


	//   ....[96]....
        /*0718*/ 	.word	0x000074f0
        /*071c*/ 	.word	0x00000003
        /*0720*/ 	.word	0x00000030
        /*0724*/ 	.short	0x010a
        /*0726*/ 	.byte	0xff
	.zero		1


	//   ....[97]....
        /*0728*/ 	.word	0x00008820
        /*072c*/ 	.word	0x00000055
        /*0730*/ 	.word	0x00000000
        /*0734*/ 	.short	0x0101
        /*0736*/ 	.byte	0xff
	.zero		1


	//   ....[98]....
        /*0738*/ 	.word	0x00008840
        /*073c*/ 	.word	0x00000000
        /*0740*/ 	.word	0x00000030
        /*0744*/ 	.short	0x010a
        /*0746*/ 	.byte	0xff
	.zero		1


	//   ....[99]....
        /*0748*/ 	.word	0x00008910
        /*074c*/ 	.word	0x00000000
        /*0750*/ 	.word	0x00000030
        /*0754*/ 	.short	0x010a
        /*0756*/ 	.byte	0xff
	.zero		1


	//   ....[100]....
        /*0758*/ 	.word	0x00009c40
        /*075c*/ 	.word	0x00000054
        /*0760*/ 	.word	0x00000000
        /*0764*/ 	.short	0x0101
        /*0766*/ 	.byte	0xff
	.zero		1


	//   ....[101]....
        /*0768*/ 	.word	0x00009c60
        /*076c*/ 	.word	0x00000003
        /*0770*/ 	.word	0x00000030
        /*0774*/ 	.short	0x010a
        /*0776*/ 	.byte	0xff
	.zero		1


	//   ....[102]....
        /*0778*/ 	.word	0x00009d30
        /*077c*/ 	.word	0x00000003
        /*0780*/ 	.word	0x00000030
        /*0784*/ 	.short	0x010a
        /*0786*/ 	.byte	0xff
	.zero		1


	//   ....[103]....
        /*0788*/ 	.word	0x0000a1c0
        /*078c*/ 	.word	0x000000b7
        /*0790*/ 	.word	0x00000000
        /*0794*/ 	.short	0x0101
        /*0796*/ 	.byte	0xff
	.zero		1


	//   ....[104]....
        /*0798*/ 	.word	0x0000b0a0
        /*079c*/ 	.word	0x00000000
        /*07a0*/ 	.word	0x00000000
        /*07a4*/ 	.short	0x0101
        /*07a6*/ 	.byte	0xff
	.zero		1


	//   ....[105]....
        /*07a8*/ 	.word	0x0000b310
        /*07ac*/ 	.word	0x000000ff
        /*07b0*/ 	.word	0x00000000
        /*07b4*/ 	.short	0x0101
        /*07b6*/ 	.byte	0x04
	.zero		1


	//   ....[106]....
        /*07b8*/ 	.word	0x0000b330
        /*07bc*/ 	.word	0x00000003
        /*07c0*/ 	.word	0x000000d0
        /*07c4*/ 	.short	0x010a
        /*07c6*/ 	.byte	0xff
	.zero		1


	//   ....[107]....
        /*07c8*/ 	.word	0x0000b390
        /*07cc*/ 	.word	0x00000002
        /*07d0*/ 	.word	0x00000018
        /*07d4*/ 	.short	0x010a
        /*07d6*/ 	.byte	0xff
	.zero		1


	//   ....[108]....
        /*07d8*/ 	.word	0x0000b3f0
        /*07dc*/ 	.word	0x00000002
        /*07e0*/ 	.word	0x00000018
        /*07e4*/ 	.short	0x010a
        /*07e6*/ 	.byte	0xff
	.zero		1


	//   ....[109]....
        /*07e8*/ 	.word	0x0000b440
        /*07ec*/ 	.word	0x00000002
        /*07f0*/ 	.word	0x00000080
        /*07f4*/ 	.short	0x010a
        /*07f6*/ 	.byte	0xff
	.zero		1


	//   ....[110]....
        /*07f8*/ 	.word	0x0000b4a0
        /*07fc*/ 	.word	0x00000000
        /*0800*/ 	.word	0x00000000
        /*0804*/ 	.short	0x010a
        /*0806*/ 	.byte	0xff
	.zero		1


	//   ....[111]....
        /*0808*/ 	.word	0x0000b500
        /*080c*/ 	.word	0x00000000
        /*0810*/ 	.word	0x00000000
        /*0814*/ 	.short	0x010a
        /*0816*/ 	.byte	0xff
	.zero		1


	//   ....[112]....
        /*0818*/ 	.word	0x0000b550
        /*081c*/ 	.word	0x00000000
        /*0820*/ 	.word	0x000000c0
        /*0824*/ 	.short	0x010a
        /*0826*/ 	.byte	0xff
	.zero		1


	//   ....[113]....
        /*0828*/ 	.word	0x0000b5b0
        /*082c*/ 	.word	0x00000000
        /*0830*/ 	.word	0x00000090
        /*0834*/ 	.short	0x010a
        /*0836*/ 	.byte	0xff
	.zero		1


	//   ....[114]....
        /*0838*/ 	.word	0x0000b600
        /*083c*/ 	.word	0x00000000
        /*0840*/ 	.word	0x00000080
        /*0844*/ 	.short	0x010a
        /*0846*/ 	.byte	0xff
	.zero		1


	//   ....[115]....
        /*0848*/ 	.word	0x0000b660
        /*084c*/ 	.word	0x00000000
        /*0850*/ 	.word	0x00000090
        /*0854*/ 	.short	0x010a
        /*0856*/ 	.byte	0xff
	.zero		1


	//   ....[116]....
        /*0858*/ 	.word	0x0000b6c0
        /*085c*/ 	.word	0x00000004
        /*0860*/ 	.word	0x00000008
        /*0864*/ 	.short	0x010a
        /*0866*/ 	.byte	0xff
	.zero		1


	//   ....[117]....
        /*0868*/ 	.word	0x0000b7a0
        /*086c*/ 	.word	0x00000002
        /*0870*/ 	.word	0x00000008
        /*0874*/ 	.short	0x010a
        /*0876*/ 	.byte	0xff
	.zero		1


	//   ....[118]....
        /*0878*/ 	.word	0x0000b7f0
        /*087c*/ 	.word	0x00000000
        /*0880*/ 	.word	0x00000080
        /*0884*/ 	.short	0x010a
        /*0886*/ 	.byte	0xff
	.zero		1


	//   ....[119]....
        /*0888*/ 	.word	0x0000b850
        /*088c*/ 	.word	0x00000000
        /*0890*/ 	.word	0x000000b0
        /*0894*/ 	.short	0x010a
        /*0896*/ 	.byte	0xff
	.zero		1


	//   ....[120]....
        /*0898*/ 	.word	0x0000b8b0
        /*089c*/ 	.word	0x00000000
        /*08a0*/ 	.word	0x00000000
        /*08a4*/ 	.short	0x010a
        /*08a6*/ 	.byte	0xff
	.zero		1


	//   ....[121]....
        /*08a8*/ 	.word	0x0000b910
        /*08ac*/ 	.word	0x00000000
        /*08b0*/ 	.word	0x00000000
        /*08b4*/ 	.short	0x010a
        /*08b6*/ 	.byte	0xff
	.zero		1


	//   ....[122]....
        /*08b8*/ 	.word	0x0000b970
        /*08bc*/ 	.word	0x00000000
        /*08c0*/ 	.word	0x000000e0
        /*08c4*/ 	.short	0x010a
        /*08c6*/ 	.byte	0xff
	.zero		1


	//   ....[123]....
        /*08c8*/ 	.word	0x0000b9c0
        /*08cc*/ 	.word	0x00000000
        /*08d0*/ 	.word	0x00000080
        /*08d4*/ 	.short	0x010a
        /*08d6*/ 	.byte	0xff
	.zero		1


	//   ....[124]....
        /*08d8*/ 	.word	0x0000ba20
        /*08dc*/ 	.word	0x00000000
        /*08e0*/ 	.word	0x00000078
        /*08e4*/ 	.short	0x010a
        /*08e6*/ 	.byte	0xff
	.zero		1


	//   ....[125]....
        /*08e8*/ 	.word	0x0000ba80
        /*08ec*/ 	.word	0x00000003
        /*08f0*/ 	.word	0x00000050
        /*08f4*/ 	.short	0x010a
        /*08f6*/ 	.byte	0xff
	.zero		1


	//   ....[126]....
        /*08f8*/ 	.word	0x0000bae0
        /*08fc*/ 	.word	0x00000003
        /*0900*/ 	.word	0x00000058
        /*0904*/ 	.short	0x010a
        /*0906*/ 	.byte	0xff
	.zero		1


	//   ....[127]....
        /*0908*/ 	.word	0x0000bb40
        /*090c*/ 	.word	0x00000003
        /*0910*/ 	.word	0x00000060
        /*0914*/ 	.short	0x010a
        /*0916*/ 	.byte	0xff
	.zero		1


	//   ....[128]....
        /*0918*/ 	.word	0x0000bba0
        /*091c*/ 	.word	0x00000003
        /*0920*/ 	.word	0x00000068
        /*0924*/ 	.short	0x010a
        /*0926*/ 	.byte	0xff
	.zero		1


	//   ....[129]....
        /*0928*/ 	.word	0x0000bc00
        /*092c*/ 	.word	0x00000000
        /*0930*/ 	.word	0x00000050
        /*0934*/ 	.short	0x010a
        /*0936*/ 	.byte	0xff
	.zero		1


	//   ....[130]....
        /*0938*/ 	.word	0x0000bc60
        /*093c*/ 	.word	0x00000000
        /*0940*/ 	.word	0x00000058
        /*0944*/ 	.short	0x010a
        /*0946*/ 	.byte	0xff
	.zero		1


	//   ....[131]....
        /*0948*/ 	.word	0x0000bcc0
        /*094c*/ 	.word	0x00000000
        /*0950*/ 	.word	0x00000060
        /*0954*/ 	.short	0x010a
        /*0956*/ 	.byte	0xff
	.zero		1


	//   ....[132]....
        /*0958*/ 	.word	0x0000bd10
        /*095c*/ 	.word	0x00000000
        /*0960*/ 	.word	0x00000080
        /*0964*/ 	.short	0x010a
        /*0966*/ 	.byte	0xff
	.zero		1


	//   ....[133]....
        /*0968*/ 	.word	0x0000bd70
        /*096c*/ 	.word	0x00000002
        /*0970*/ 	.word	0x00000030
        /*0974*/ 	.short	0x010a
        /*0976*/ 	.byte	0xff
	.zero		1


	//   ....[134]....
        /*0978*/ 	.word	0x0000bdc0
        /*097c*/ 	.word	0x000000b7
        /*0980*/ 	.word	0x000000a0
        /*0984*/ 	.short	0x010a
        /*0986*/ 	.byte	0xff
	.zero		1


	//   ....[135]....
        /*0988*/ 	.word	0x0000be10
        /*098c*/ 	.word	0x00000003
        /*0990*/ 	.word	0x00000030
        /*0994*/ 	.short	0x010a
        /*0996*/ 	.byte	0xff
	.zero		1


	//   ....[136]....
        /*0998*/ 	.word	0x0000be60
        /*099c*/ 	.word	0x00000000
        /*09a0*/ 	.word	0x00000030
        /*09a4*/ 	.short	0x010a
        /*09a6*/ 	.byte	0xff
	.zero		1


	//   ....[137]....
        /*09a8*/ 	.word	0x0000beb0
        /*09ac*/ 	.word	0x00000003
        /*09b0*/ 	.word	0x00000030
        /*09b4*/ 	.short	0x010a
        /*09b6*/ 	.byte	0xff
	.zero		1


	//----- nvinfo : EIATTR_NUM_MBARRIERS
	.align		4
.L_47:
        /*09b8*/ 	.byte	0x03, 0x38
        /*09ba*/ 	.short	0x001d


	//----- nvinfo : EIATTR_EXIT_INSTR_OFFSETS
	.align		4
        /*09bc*/ 	.byte	0x04, 0x1c
        /*09be*/ 	.short	(.L_49 - .L_48)


	//   ....[0]....
.L_48:
        /*09c0*/ 	.word	0x00002710


	//   ....[1]....
        /*09c4*/ 	.word	0x00002c10


	//   ....[2]....
        /*09c8*/ 	.word	0x00002c70


	//   ....[3]....
        /*09cc*/ 	.word	0x00003ed0


	//   ....[4]....
        /*09d0*/ 	.word	0x00004f30


	//   ....[5]....
        /*09d4*/ 	.word	0x00004f70


	//   ....[6]....
        /*09d8*/ 	.word	0x0000b200


	//   ....[7]....
        /*09dc*/ 	.word	0x0000b280


	//   ....[8]....
        /*09e0*/ 	.word	0x0000b2b0


	//   ....[9]....
        /*09e4*/ 	.word	0x0000b320


	//----- nvinfo : EIATTR_MAX_THREADS
	.align		4
.L_49:
        /*09e8*/ 	.byte	0x04, 0x05
        /*09ea*/ 	.short	(.L_51 - .L_50)
.L_50:
        /*09ec*/ 	.word	0x00000100
        /*09f0*/ 	.word	0x00000001
        /*09f4*/ 	.word	0x00000001


	//----- nvinfo : EIATTR_CRS_STACK_SIZE
	.align		4
.L_51:
        /*09f8*/ 	.byte	0x04, 0x1e
        /*09fa*/ 	.short	(.L_53 - .L_52)
.L_52:
        /*09fc*/ 	.word	0x00000000


	//----- nvinfo : EIATTR_CBANK_PARAM_SIZE
	.align		4
.L_53:
        /*0a00*/ 	.byte	0x03, 0x19
        /*0a02*/ 	.short	0x0800


	//----- nvinfo : EIATTR_PARAM_CBANK
	.align		4
        /*0a04*/ 	.byte	0x04, 0x0a
        /*0a06*/ 	.short	(.L_55 - .L_54)
	.align		4
.L_54:
        /*0a08*/ 	.word	index@(.nv.constant0._ZN7cutlass13device_kernelINS_4gemm6kernel13GemmUniversalIN4cute5tupleIJiiiiEEENS1_10collective13CollectiveMmaINS1_35MainloopSm100TmaUmmaWarpSpecializedILi3ELi2ELi2ENS5_IJNS4_1CILi2EEENSA_ILi1EEESC_EEEEENS5_IJNSA_ILi256EEESF_NSA_ILi64EEEEEENS_10bfloat16_tENS5_IJlSC_lEEESI_SJ_NS4_8TiledMMAINS4_8MMA_AtomIJNS4_26SM100_MMA_F16BF16_2x1SM_SSISI_SI_fLi256ELi256ELNS4_4UMMA5MajorE0ELSO_0ELNSN_7ScaleInE0ELSP_0EEEEEENS4_6LayoutINS5_IJSC_SC_SC_EEENS5_IJNSA_ILi0EEESU_SU_EEEEENS5_IJNS4_10UnderscoreESX_SX_EEEEENS4_18SM100_TMA_2SM_LOADENS4_14ComposedLayoutINS4_7SwizzleILi3ELi4ELi3EEENS4_18smem_ptr_flag_bitsILi16EEENSS_INS5_IJNSA_ILi8EEESG_EEENS5_IJSG_SC_EEEEEEEvNS4_8identityES10_S1A_vS1B_EENS_8epilogue10collective18CollectiveEpilogueINS1D_23Sm100TmaWarpSpecializedILi4ELi2ELi64ELb1ELb0EEEJNS5_IJNSA_ILi128EEESF_SG_EEENS5_IJNSS_IS1I_SC_EENSS_ISG_SC_EEEEESI_SJ_SI_SJ_NS1D_6fusion15FusionCallbacksIS1H_NS1N_17LinearCombinationISI_fSI_fLNS_15FloatRoundStyleE2EEES1J_S1M_JEEENS4_5SM1004TMEM4LOAD26SM100_TMEM_LOAD_32dp32b64xENS4_13SM90_TMA_LOADES1A_NS4_39AutoVectorizingCopyWithAssumedAlignmentILi128EEENS4_14SM90_TMA_STOREES1A_S1Z_S1Z_EEEvvEEEEvNT_6ParamsE)
        /*0a0c*/ 	.short	0x0380
        /*0a0e*/ 	.short	0x0800


	//----- nvinfo : EIATTR_SW_WAR
	.align		4
.L_55:
        /*0a10*/ 	.byte	0x04, 0x36
        /*0a12*/ 	.short	(.L_57 - .L_56)
.L_56:
        /*0a14*/ 	.word	0x00000008
.L_57:


//--------------------- .nv.callgraph             --------------------------
	.section	.nv.callgraph,"",@"SHT_CUDA_CALLGRAPH"
	.align	4
	.sectionentsize	8
	.align		4
        /*0000*/ 	.word	0x00000000
	.align		4
        /*0004*/ 	.word	0xffffffff
	.align		4
        /*0008*/ 	.word	index@(_ZN7cutlass13device_kernelINS_4gemm6kernel13GemmUniversalIN4cute5tupleIJiiiiEEENS1_10collective13CollectiveMmaINS1_35MainloopSm100TmaUmmaWarpSpecializedILi3ELi2ELi2ENS5_IJNS4_1CILi2EEENSA_ILi1EEESC_EEEEENS5_IJNSA_ILi256EEESF_NSA_ILi64EEEEEENS_10bfloat16_tENS5_IJlSC_lEEESI_SJ_NS4_8TiledMMAINS4_8MMA_AtomIJNS4_26SM100_MMA_F16BF16_2x1SM_SSISI_SI_fLi256ELi256ELNS4_4UMMA5MajorE0ELSO_0ELNSN_7ScaleInE0ELSP_0EEEEEENS4_6LayoutINS5_IJSC_SC_SC_EEENS5_IJNSA_ILi0EEESU_SU_EEEEENS5_IJNS4_10UnderscoreESX_SX_EEEEENS4_18SM100_TMA_2SM_LOADENS4_14ComposedLayoutINS4_7SwizzleILi3ELi4ELi3EEENS4_18smem_ptr_flag_bitsILi16EEENSS_INS5_IJNSA_ILi8EEESG_EEENS5_IJSG_SC_EEEEEEEvNS4_8identityES10_S1A_vS1B_EENS_8epilogue10collective18CollectiveEpilogueINS1D_23Sm100TmaWarpSpecializedILi4ELi2ELi64ELb1ELb0EEEJNS5_IJNSA_ILi128EEESF_SG_EEENS5_IJNSS_IS1I_SC_EENSS_ISG_SC_EEEEESI_SJ_SI_SJ_NS1D_6fusion15FusionCallbacksIS1H_NS1N_17LinearCombinationISI_fSI_fLNS_15FloatRoundStyleE2EEES1J_S1M_JEEENS4_5SM1004TMEM4LOAD26SM100_TMEM_LOAD_32dp32b64xENS4_13SM90_TMA_LOADES1A_NS4_39AutoVectorizingCopyWithAssumedAlignmentILi128EEENS4_14SM90_TMA_STOREES1A_S1Z_S1Z_EEEvvEEEEvNT_6ParamsE)
	.align		4
        /*000c*/ 	.word	index@(__assertfail)
	.align		4
        /*0010*/ 	.word	0x00000000
	.align		4
        /*0014*/ 	.word	0xfffffffe
	.align		4
        /*0018*/ 	.word	0x00000000
	.align		4
        /*001c*/ 	.word	0xfffffffd
	.align		4
        /*0020*/ 	.word	0x00000000
	.align		4
        /*0024*/ 	.word	0xfffffffc


//--------------------- .nv.constant4             --------------------------
	.section	.nv.constant4,"a",@progbits
	.align	8
	.align		8
.nv.constant4:
        /*0000*/ 	.dword	__assertfail
	.align		8
        /*0008*/ 	.dword	__unnamed_1
	.align		8
        /*0010*/ 	.dword	__unnamed_2
	.align		8
        /*0018*/ 	.dword	_ZN39_INTERNAL_427cdad4_4_k_cu_f43fcb38_77954cuda3std3__45__cpo5beginE
	.align		8
        /*0020*/ 	.dword	_ZN39_INTERNAL_427cdad4_4_k_cu_f43fcb38_77954cuda3std3__45__cpo3endE
	.align		8
        /*0028*/ 	.dword	_ZN39_INTERNAL_427cdad4_4_k_cu_f43fcb38_77954cuda3std3__45__cpo6cbeginE
	.align		8
        /*0030*/ 	.dword	_ZN39_INTERNAL_427cdad4_4_k_cu_f43fcb38_77954cuda3std3__45__cpo4cendE
	.align		8
        /*0038*/ 	.dword	_ZN39_INTERNAL_427cdad4_4_k_cu_f43fcb38_77954cuda3std3__441_GLOBAL__N__427cdad4_4_k_cu_f43fcb38_77956ignoreE
	.align		8
        /*0040*/ 	.dword	_ZN39_INTERNAL_427cdad4_4_k_cu_f43fcb38_77954cuda3std3__419piecewise_constructE
	.align		8
        /*0048*/ 	.dword	_ZN39_INTERNAL_427cdad4_4_k_cu_f43fcb38_77954cuda3std3__48in_placeE
	.align		8
        /*0050*/ 	.dword	_ZN39_INTERNAL_427cdad4_4_k_cu_f43fcb38_77954cuda3std6ranges3__45__cpo4swapE
	.align		8
        /*0058*/ 	.dword	_ZN39_INTERNAL_427cdad4_4_k_cu_f43fcb38_77954cuda3std6ranges3__45__cpo9iter_moveE
	.align		8
        /*0060*/ 	.dword	_ZN39_INTERNAL_427cdad4_4_k_cu_f43fcb38_77954cute7productE
	.align		8
        /*0068*/ 	.dword	_ZN39_INTERNAL_427cdad4_4_k_cu_f43fcb38_77954cute1_E
	.align		8
        /*0070*/ 	.dword	$str$25
	.align		8
        /*0078*/ 	.dword	$str$26
	.align		8
        /*0080*/ 	.dword	$str$27
	.align		8
        /*0088*/ 	.dword	$str$28


//--------------------- .text._ZN7cutlass13device_kernelINS_4gemm6kernel13GemmUniversalIN4cute5tupleIJiiiiEEENS1_10collective13CollectiveMmaINS1_35MainloopSm100TmaUmmaWarpSpecializedILi3ELi2ELi2ENS5_IJNS4_1CILi2EEENSA_ILi1EEESC_EEEEENS5_IJNSA_ILi256EEESF_NSA_ILi64EEEEEENS_10bfloat16_tENS5_IJlSC_lEEESI_SJ_NS4_8TiledMMAINS4_8MMA_AtomIJNS4_26SM100_MMA_F16BF16_2x1SM_SSISI_SI_fLi256ELi256ELNS4_4UMMA5MajorE0ELSO_0ELNSN_7ScaleInE0ELSP_0EEEEEENS4_6LayoutINS5_IJSC_SC_SC_EEENS5_IJNSA_ILi0EEESU_SU_EEEEENS5_IJNS4_10UnderscoreESX_SX_EEEEENS4_18SM100_TMA_2SM_LOADENS4_14ComposedLayoutINS4_7SwizzleILi3ELi4ELi3EEENS4_18smem_ptr_flag_bitsILi16EEENSS_INS5_IJNSA_ILi8EEESG_EEENS5_IJSG_SC_EEEEEEEvNS4_8identityES10_S1A_vS1B_EENS_8epilogue10collective18CollectiveEpilogueINS1D_23Sm100TmaWarpSpecializedILi4ELi2ELi64ELb1ELb0EEEJNS5_IJNSA_ILi128EEESF_SG_EEENS5_IJNSS_IS1I_SC_EENSS_ISG_SC_EEEEESI_SJ_SI_SJ_NS1D_6fusion15FusionCallbacksIS1H_NS1N_17LinearCombinationISI_fSI_fLNS_15FloatRoundStyleE2EEES1J_S1M_JEEENS4_5SM1004TMEM4LOAD26SM100_TMEM_LOAD_32dp32b64xENS4_13SM90_TMA_LOADES1A_NS4_39AutoVectorizingCopyWithAssumedAlignmentILi128EEENS4_14SM90_TMA_STOREES1A_S1Z_S1Z_EEEvvEEEEvNT_6ParamsE --------------------------
	.section	.text._ZN7cutlass13device_kernelINS_4gemm6kernel13GemmUniversalIN4cute5tupleIJiiiiEEENS1_10collective13CollectiveMmaINS1_35MainloopSm100TmaUmmaWarpSpecializedILi3ELi2ELi2ENS5_IJNS4_1CILi2EEENSA_ILi1EEESC_EEEEENS5_IJNSA_ILi256EEESF_NSA_ILi64EEEEEENS_10bfloat16_tENS5_IJlSC_lEEESI_SJ_NS4_8TiledMMAINS4_8MMA_AtomIJNS4_26SM100_MMA_F16BF16_2x1SM_SSISI_SI_fLi256ELi256ELNS4_4UMMA5MajorE0ELSO_0ELNSN_7ScaleInE0ELSP_0EEEEEENS4_6LayoutINS5_IJSC_SC_SC_EEENS5_IJNSA_ILi0EEESU_SU_EEEEENS5_IJNS4_10UnderscoreESX_SX_EEEEENS4_18SM100_TMA_2SM_LOADENS4_14ComposedLayoutINS4_7SwizzleILi3ELi4ELi3EEENS4_18smem_ptr_flag_bitsILi16EEENSS_INS5_IJNSA_ILi8EEESG_EEENS5_IJSG_SC_EEEEEEEvNS4_8identityES10_S1A_vS1B_EENS_8epilogue10collective18CollectiveEpilogueINS1D_23Sm100TmaWarpSpecializedILi4ELi2ELi64ELb1ELb0EEEJNS5_IJNSA_ILi128EEESF_SG_EEENS5_IJNSS_IS1I_SC_EENSS_ISG_SC_EEEEESI_SJ_SI_SJ_NS1D_6fusion15FusionCallbacksIS1H_NS1N_17LinearCombinationISI_fSI_fLNS_15FloatRoundStyleE2EEES1J_S1M_JEEENS4_5SM1004TMEM4LOAD26SM100_TMEM_LOAD_32dp32b64xENS4_13SM90_TMA_LOADES1A_NS4_39AutoVectorizingCopyWithAssumedAlignmentILi128EEENS4_14SM90_TMA_STOREES1A_S1Z_S1Z_EEEvvEEEEvNT_6ParamsE,"ax",@progbits
	.align	128
.text._ZN7cutlass13device_kernelINS_4gemm6kernel13GemmUniversalIN4cute5tupleIJiiiiEEENS1_10collective13CollectiveMmaINS1_35MainloopSm100TmaUmmaWarpSpecializedILi3ELi2ELi2ENS5_IJNS4_1CILi2EEENSA_ILi1EEESC_EEEEENS5_IJNSA_ILi256EEESF_NSA_ILi64EEEEEENS_10bfloat16_tENS5_IJlSC_lEEESI_SJ_NS4_8TiledMMAINS4_8MMA_AtomIJNS4_26SM100_MMA_F16BF16_2x1SM_SSISI_SI_fLi256ELi256ELNS4_4UMMA5MajorE0ELSO_0ELNSN_7ScaleInE0ELSP_0EEEEEENS4_6LayoutINS5_IJSC_SC_SC_EEENS5_IJNSA_ILi0EEESU_SU_EEEEENS5_IJNS4_10UnderscoreESX_SX_EEEEENS4_18SM100_TMA_2SM_LOADENS4_14ComposedLayoutINS4_7SwizzleILi3ELi4ELi3EEENS4_18smem_ptr_flag_bitsILi16EEENSS_INS5_IJNSA_ILi8EEESG_EEENS5_IJSG_SC_EEEEEEEvNS4_8identityES10_S1A_vS1B_EENS_8epilogue10collective18CollectiveEpilogueINS1D_23Sm100TmaWarpSpecializedILi4ELi2ELi64ELb1ELb0EEEJNS5_IJNSA_ILi128EEESF_SG_EEENS5_IJNSS_IS1I_SC_EENSS_ISG_SC_EEEEESI_SJ_SI_SJ_NS1D_6fusion15FusionCallbacksIS1H_NS1N_17LinearCombinationISI_fSI_fLNS_15FloatRoundStyleE2EEES1J_S1M_JEEENS4_5SM1004TMEM4LOAD26SM100_TMEM_LOAD_32dp32b64xENS4_13SM90_TMA_LOADES1A_NS4_39AutoVectorizingCopyWithAssumedAlignmentILi128EEENS4_14SM90_TMA_STOREES1A_S1Z_S1Z_EEEvvEEEEvNT_6ParamsE:
        .type           _ZN7cutlass13device_kernelINS_4gemm6kernel13GemmUniversalIN4cute5tupleIJiiiiEEENS1_10collective13CollectiveMmaINS1_35MainloopSm100TmaUmmaWarpSpecializedILi3ELi2ELi2ENS5_IJNS4_1CILi2EEENSA_ILi1EEESC_EEEEENS5_IJNSA_ILi256EEESF_NSA_ILi64EEEEEENS_10bfloat16_tENS5_IJlSC_lEEESI_SJ_NS4_8TiledMMAINS4_8MMA_AtomIJNS4_26SM100_MMA_F16BF16_2x1SM_SSISI_SI_fLi256ELi256ELNS4_4UMMA5MajorE0ELSO_0ELNSN_7ScaleInE0ELSP_0EEEEEENS4_6LayoutINS5_IJSC_SC_SC_EEENS5_IJNSA_ILi0EEESU_SU_EEEEENS5_IJNS4_10UnderscoreESX_SX_EEEEENS4_18SM100_TMA_2SM_LOADENS4_14ComposedLayoutINS4_7SwizzleILi3ELi4ELi3EEENS4_18smem_ptr_flag_bitsILi16EEENSS_INS5_IJNSA_ILi8EEESG_EEENS5_IJSG_SC_EEEEEEEvNS4_8identityES10_S1A_vS1B_EENS_8epilogue10collective18CollectiveEpilogueINS1D_23Sm100TmaWarpSpecializedILi4ELi2ELi64ELb1ELb0EEEJNS5_IJNSA_ILi128EEESF_SG_EEENS5_IJNSS_IS1I_SC_EENSS_ISG_SC_EEEEESI_SJ_SI_SJ_NS1D_6fusion15FusionCallbacksIS1H_NS1N_17LinearCombinationISI_fSI_fLNS_15FloatRoundStyleE2EEES1J_S1M_JEEENS4_5SM1004TMEM4LOAD26SM100_TMEM_LOAD_32dp32b64xENS4_13SM90_TMA_LOADES1A_NS4_39AutoVectorizingCopyWithAssumedAlignmentILi128EEENS4_14SM90_TMA_STOREES1A_S1Z_S1Z_EEEvvEEEEvNT_6ParamsE,@function
        .size           _ZN7cutlass13device_kernelINS_4gemm6kernel13GemmUniversalIN4cute5tupleIJiiiiEEENS1_10collective13CollectiveMmaINS1_35MainloopSm100TmaUmmaWarpSpecializedILi3ELi2ELi2ENS5_IJNS4_1CILi2EEENSA_ILi1EEESC_EEEEENS5_IJNSA_ILi256EEESF_NSA_ILi64EEEEEENS_10bfloat16_tENS5_IJlSC_lEEESI_SJ_NS4_8TiledMMAINS4_8MMA_AtomIJNS4_26SM100_MMA_F16BF16_2x1SM_SSISI_SI_fLi256ELi256ELNS4_4UMMA5MajorE0ELSO_0ELNSN_7ScaleInE0ELSP_0EEEEEENS4_6LayoutINS5_IJSC_SC_SC_EEENS5_IJNSA_ILi0EEESU_SU_EEEEENS5_IJNS4_10UnderscoreESX_SX_EEEEENS4_18SM100_TMA_2SM_LOADENS4_14ComposedLayoutINS4_7SwizzleILi3ELi4ELi3EEENS4_18smem_ptr_flag_bitsILi16EEENSS_INS5_IJNSA_ILi8EEESG_EEENS5_IJSG_SC_EEEEEEEvNS4_8identityES10_S1A_vS1B_EENS_8epilogue10collective18CollectiveEpilogueINS1D_23Sm100TmaWarpSpecializedILi4ELi2ELi64ELb1ELb0EEEJNS5_IJNSA_ILi128EEESF_SG_EEENS5_IJNSS_IS1I_SC_EENSS_ISG_SC_EEEEESI_SJ_SI_SJ_NS1D_6fusion15FusionCallbacksIS1H_NS1N_17LinearCombinationISI_fSI_fLNS_15FloatRoundStyleE2EEES1J_S1M_JEEENS4_5SM1004TMEM4LOAD26SM100_TMEM_LOAD_32dp32b64xENS4_13SM90_TMA_LOADES1A_NS4_39AutoVectorizingCopyWithAssumedAlignmentILi128EEENS4_14SM90_TMA_STOREES1A_S1Z_S1Z_EEEvvEEEEvNT_6ParamsE,(.L_x_188 - _ZN7cutlass13device_kernelINS_4gemm6kernel13GemmUniversalIN4cute5tupleIJiiiiEEENS1_10collective13CollectiveMmaINS1_35MainloopSm100TmaUmmaWarpSpecializedILi3ELi2ELi2ENS5_IJNS4_1CILi2EEENSA_ILi1EEESC_EEEEENS5_IJNSA_ILi256EEESF_NSA_ILi64EEEEEENS_10bfloat16_tENS5_IJlSC_lEEESI_SJ_NS4_8TiledMMAINS4_8MMA_AtomIJNS4_26SM100_MMA_F16BF16_2x1SM_SSISI_SI_fLi256ELi256ELNS4_4UMMA5MajorE0ELSO_0ELNSN_7ScaleInE0ELSP_0EEEEEENS4_6LayoutINS5_IJSC_SC_SC_EEENS5_IJNSA_ILi0EEESU_SU_EEEEENS5_IJNS4_10UnderscoreESX_SX_EEEEENS4_18SM100_TMA_2SM_LOADENS4_14ComposedLayoutINS4_7SwizzleILi3ELi4ELi3EEENS4_18smem_ptr_flag_bitsILi16EEENSS_INS5_IJNSA_ILi8EEESG_EEENS5_IJSG_SC_EEEEEEEvNS4_8identityES10_S1A_vS1B_EENS_8epilogue10collective18CollectiveEpilogueINS1D_23Sm100TmaWarpSpecializedILi4ELi2ELi64ELb1ELb0EEEJNS5_IJNSA_ILi128EEESF_SG_EEENS5_IJNSS_IS1I_SC_EENSS_ISG_SC_EEEEESI_SJ_SI_SJ_NS1D_6fusion15FusionCallbacksIS1H_NS1N_17LinearCombinationISI_fSI_fLNS_15FloatRoundStyleE2EEES1J_S1M_JEEENS4_5SM1004TMEM4LOAD26SM100_TMEM_LOAD_32dp32b64xENS4_13SM90_TMA_LOADES1A_NS4_39AutoVectorizingCopyWithAssumedAlignmentILi128EEENS4_14SM90_TMA_STOREES1A_S1Z_S1Z_EEEvvEEEEvNT_6ParamsE)
        .other          _ZN7cutlass13device_kernelINS_4gemm6kernel13GemmUniversalIN4cute5tupleIJiiiiEEENS1_10collective13CollectiveMmaINS1_35MainloopSm100TmaUmmaWarpSpecializedILi3ELi2ELi2ENS5_IJNS4_1CILi2EEENSA_ILi1EEESC_EEEEENS5_IJNSA_ILi256EEESF_NSA_ILi64EEEEEENS_10bfloat16_tENS5_IJlSC_lEEESI_SJ_NS4_8TiledMMAINS4_8MMA_AtomIJNS4_26SM100_MMA_F16BF16_2x1SM_SSISI_SI_fLi256ELi256ELNS4_4UMMA5MajorE0ELSO_0ELNSN_7ScaleInE0ELSP_0EEEEEENS4_6LayoutINS5_IJSC_SC_SC_EEENS5_IJNSA_ILi0EEESU_SU_EEEEENS5_IJNS4_10UnderscoreESX_SX_EEEEENS4_18SM100_TMA_2SM_LOADENS4_14ComposedLayoutINS4_7SwizzleILi3ELi4ELi3EEENS4_18smem_ptr_flag_bitsILi16EEENSS_INS5_IJNSA_ILi8EEESG_EEENS5_IJSG_SC_EEEEEEEvNS4_8identityES10_S1A_vS1B_EENS_8epilogue10collective18CollectiveEpilogueINS1D_23Sm100TmaWarpSpecializedILi4ELi2ELi64ELb1ELb0EEEJNS5_IJNSA_ILi128EEESF_SG_EEENS5_IJNSS_IS1I_SC_EENSS_ISG_SC_EEEEESI_SJ_SI_SJ_NS1D_6fusion15FusionCallbacksIS1H_NS1N_17LinearCombinationISI_fSI_fLNS_15FloatRoundStyleE2EEES1J_S1M_JEEENS4_5SM1004TMEM4LOAD26SM100_TMEM_LOAD_32dp32b64xENS4_13SM90_TMA_LOADES1A_NS4_39AutoVectorizingCopyWithAssumedAlignmentILi128EEENS4_14SM90_TMA_STOREES1A_S1Z_S1Z_EEEvvEEEEvNT_6ParamsE,@"STO_CUDA_ENTRY STV_DEFAULT"
_ZN7cutlass13device_kernelINS_4gemm6kernel13GemmUniversalIN4cute5tupleIJiiiiEEENS1_10collective13CollectiveMmaINS1_35MainloopSm100TmaUmmaWarpSpecializedILi3ELi2ELi2ENS5_IJNS4_1CILi2EEENSA_ILi1EEESC_EEEEENS5_IJNSA_ILi256EEESF_NSA_ILi64EEEEEENS_10bfloat16_tENS5_IJlSC_lEEESI_SJ_NS4_8TiledMMAINS4_8MMA_AtomIJNS4_26SM100_MMA_F16BF16_2x1SM_SSISI_SI_fLi256ELi256ELNS4_4UMMA5MajorE0ELSO_0ELNSN_7ScaleInE0ELSP_0EEEEEENS4_6LayoutINS5_IJSC_SC_SC_EEENS5_IJNSA_ILi0EEESU_SU_EEEEENS5_IJNS4_10UnderscoreESX_SX_EEEEENS4_18SM100_TMA_2SM_LOADENS4_14ComposedLayoutINS4_7SwizzleILi3ELi4ELi3EEENS4_18smem_ptr_flag_bitsILi16EEENSS_INS5_IJNSA_ILi8EEESG_EEENS5_IJSG_SC_EEEEEEEvNS4_8identityES10_S1A_vS1B_EENS_8epilogue10collective18CollectiveEpilogueINS1D_23Sm100TmaWarpSpecializedILi4ELi2ELi64ELb1ELb0EEEJNS5_IJNSA_ILi128EEESF_SG_EEENS5_IJNSS_IS1I_SC_EENSS_ISG_SC_EEEEESI_SJ_SI_SJ_NS1D_6fusion15FusionCallbacksIS1H_NS1N_17LinearCombinationISI_fSI_fLNS_15FloatRoundStyleE2EEES1J_S1M_JEEENS4_5SM1004TMEM4LOAD26SM100_TMEM_LOAD_32dp32b64xENS4_13SM90_TMA_LOADES1A_NS4_39AutoVectorizingCopyWithAssumedAlignmentILi128EEENS4_14SM90_TMA_STOREES1A_S1Z_S1Z_EEEvvEEEEvNT_6ParamsE:
[----:B------:R-:W1:Y:S01]  /*0000*/  LDC R1, c[0x0][0x37c] ;  /* 0x0000df00ff017b82 */ /* 0x000e620000000800 */
[----:B------:R-:W2:Y:S01]  /*0010*/  S2R R170, SR_TID.X ;  /* 0x0000000000aa7919 */ /* 0x000ea20000002100 */
[----:B------:R-:W3:Y:S06]  /*0020*/  LDCU.64 UR6, c[0x0][0x890] ;  /* 0x00011200ff0677ac */ /* 0x000eec0008000a00 */
[----:B------:R-:W4:Y:S01]  /*0030*/  S2UR UR37, SR_CgaCtaId ;  /* 0x00000000002579c3 */ /* 0x000f220000008800 */
[----:B------:R-:W-:Y:S02]  /*0040*/  PRMT R155, RZ, 0x7610, R155 ;  /* 0x00007610ff9b7816 */ /* 0x000fe4000000009b */
[----:B------:R-:W-:Y:S01]  /*0050*/  ELECT P1, URZ, PT ;  /* 0x0000000000ff782f */ /* 0x000fe20003820000 */
[----:B------:R-:W1:Y:S01]  /*0060*/  LDCU.64 UR46, c[0x0][0x358] ;  /* 0x00006b00ff2e77ac */ /* 0x000e620008000a00 */
[----:B---3--:R-:W-:-:S04]  /*0070*/  UISETP.NE.U32.AND UP0, UPT, UR6, URZ, UPT ;  /* 0x000000ff0600728c */ /* 0x008fc8000bf05070 */
[----:B------:R-:W-:Y:S02]  /*0080*/  UISETP.NE.AND.EX UP0, UPT, UR7, URZ, UPT, UP0 ;  /* 0x000000ff0700728c */ /* 0x000fe4000bf05300 */
[----:B----4-:R-:W-:Y:S02]  /*0090*/  ULOP3.LUT UR5, UR37, 0x1, URZ, 0xc0, !UPT ;  /* 0x0000000125057892 */ /* 0x010fe4000f8ec0ff */
[----:B------:R-:W-:Y:S01]  /*00a0*/  ULOP3.LUT UR4, UR37, 0x1, URZ, 0x3c, !UPT ;  /* 0x0000000125047892 */ /* 0x000fe2000f8e3cff */
[----:B--2---:R-:W-:-:S05]  /*00b0*/  SHF.R.U32.HI R162, RZ, 0x5, R170 ;  /* 0x00000005ffa27819 */ /* 0x004fca00000116aa */
[----:B------:R-:W2:Y:S02]  /*00c0*/  SHFL.IDX PT, R0, R162, RZ, 0x1f ;  /* 0x00001fffa2007589 */ /* 0x000ea400000e0000 */
[----:B--2---:R-:W-:Y:S01]  /*00d0*/  R2UR UR10, R0 ;  /* 0x00000000000a72ca */ /* 0x004fe200000e0000 */
[----:B-1----:R-:W-:-:S14]  /*00e0*/  BRA.U UP0, `(.L_x_0) ;  /* 0x00000001002c7547 */ /* 0x002fdc000b800000 */
[----:B------:R-:W1:Y:S02]  /*00f0*/  LDCU.64 UR8, c[0x0][0x888] ;  /* 0x00011100ff0877ac */ /* 0x000e640008000a00 */
[----:B-1----:R-:W-:-:S04]  /*0100*/  UISETP.NE.U32.AND UP0, UPT, UR8, URZ, UPT ;  /* 0x000000ff0800728c */ /* 0x002fc8000bf05070 */
[----:B------:R-:W-:-:S09]  /*0110*/  UISETP.NE.AND.EX UP0, UPT, UR9, URZ, UPT, UP0 ;  /* 0x000000ff0900728c */ /* 0x000fd2000bf05300 */
[----:B------:R-:W-:Y:S05]  /*0120*/  BRA.U !UP0, `(.L_x_1) ;  /* 0x0000000108107547 */ /* 0x000fea000b800000 */
[----:B------:R-:W1:Y:S02]  /*0130*/  LDC.64 R2, c[0x0][0x888] ;  /* 0x00022200ff027b82 */ /* 0x000e640000000a00 */
[----:B-1----:R1:W5:Y:S01]  /*0140*/  LDG.E R81, desc[UR46][R2.64] ;  /* 0x0000002e02517981 */ /* 0x002362000c1e1900 */
[----:B------:R-:W-:Y:S01]  /*0150*/  HFMA2 R155, -RZ, RZ, 0, 5.9604644775390625e-08 ;  /* 0x00000001ff9b7431 */ /* 0x000fe200000001ff */
[----:B------:R-:W-:Y:S05]  /*0160*/  BRA `(.L_x_0) ;  /* 0x00000000000c7947 */ /* 0x000fea0003800000 */
.L_x_1:
[----:B------:R-:W1:Y:S01]  /*0170*/  LDCU UR8, c[0x0][0x880] ;  /* 0x00011000ff0877ac */ /* 0x000e620008000800 */
[----:B------:R-:W-:Y:S01]  /*0180*/  HFMA2 R155, -RZ, RZ, 0, 5.9604644775390625e-08 ;  /* 0x00000001ff9b7431 */ /* 0x000fe200000001ff */
[----:B-1----:R-:W-:-:S07]  /*0190*/  MOV R81, UR8 ;  /* 0x0000000800517c02 */ /* 0x002fce0008000f00 */
.L_x_0:
[----:B------:R-:W2:Y:S02]  /*01a0*/  LDCU.64 UR8, c[0x0][0x8b0] ;  /* 0x00011600ff0877ac */ /* 0x000ea40008000a00 */
[----:B--2---:R-:W-:-:S04]  /*01b0*/  UISETP.NE.U32.AND UP0, UPT, UR8, URZ, UPT ;  /* 0x000000ff0800728c */ /* 0x004fc8000bf05070 */
[----:B------:R-:W-:-:S09]  /*01c0*/  UISETP.NE.AND.EX UP0, UPT, UR9, URZ, UPT, UP0 ;  /* 0x000000ff0900728c */ /* 0x000fd2000bf05300 */
[----:B------:R-:W-:Y:S05]  /*01d0*/  BRA.U UP0, `(.L_x_2) ;  /* 0x0000000100247547 */ /* 0x000fea000b800000 */
[----:B------:R-:W2:Y:S02]  /*01e0*/  LDCU.64 UR8, c[0x0][0x8a8] ;  /* 0x00011500ff0877ac */ /* 0x000ea40008000a00 */
[----:B--2---:R-:W-:-:S04]  /*01f0*/  UISETP.NE.U32.AND UP0, UPT, UR8, URZ, UPT ;  /* 0x000000ff0800728c */ /* 0x004fc8000bf05070 */
[----:B------:R-:W-:-:S09]  /*0200*/  UISETP.NE.AND.EX UP0, UPT, UR9, URZ, UPT, UP0 ;  /* 0x000000ff0900728c */ /* 0x000fd2000bf05300 */
[----:B------:R-:W-:Y:S05]  /*0210*/  BRA.U !UP0, `(.L_x_3) ;  /* 0x00000001080c7547 */ /* 0x000fea000b800000 */
[----:B------:R-:W2:Y:S02]  /*0220*/  LDC.64 R78, c[0x0][0x8a8] ;  /* 0x00022a00ff4e7b82 */ /* 0x000ea40000000a00 */
[----:B--2---:R2:W5:Y:S01]  /*0230*/  LDG.E R78, desc[UR46][R78.64] ;  /* 0x0000002e4e4e7981 */ /* 0x004562000c1e1900 */
[----:B------:R-:W-:Y:S05]  /*0240*/  BRA `(.L_x_2) ;  /* 0x0000000000087947 */ /* 0x000fea0003800000 */
.L_x_3:
[----:B------:R-:W2:Y:S02]  /*0250*/  LDCU UR8, c[0x0][0x8a0] ;  /* 0x00011400ff0877ac */ /* 0x000ea40008000800 */
[----:B--2---:R-:W-:Y:S02]  /*0260*/  MOV R78, UR8 ;  /* 0x00000008004e7c02 */ /* 0x004fe40008000f00 */
.L_x_2:
[----:B------:R-:W-:Y:S01]  /*0270*/  IMAD.U32 R0, RZ, RZ, UR10 ;  /* 0x0000000aff007e24 */ /* 0x000fe2000f8e00ff */
[----:B------:R-:W-:Y:S04]  /*0280*/  BSSY.RECONVERGENT B0, `(.L_x_4) ;  /* 0x000000c000007945 */ /* 0x000fe80003800200 */
[C---:B------:R-:W-:Y:S02]  /*0290*/  ISETP.NE.OR P2, PT, R0.reuse, 0x1, !P1 ;  /* 0x000000010000780c */ /* 0x040fe40004f45670 */
[----:B------:R-:W-:-:S11]  /*02a0*/  ISETP.NE.OR P0, PT, R0, 0x3, !P1 ;  /* 0x000000030000780c */ /* 0x000fd60004f05670 */
[----:B------:R-:W-:Y:S05]  /*02b0*/  @P2 BRA `(.L_x_5) ;  /* 0x0000000000202947 */ /* 0x000fea0003800000 */
[----:B------:R-:W3:Y:S02]  /*02c0*/  LDCU.64 UR8, c[0x0][0x348] ;  /* 0x00006900ff0877ac */ /* 0x000ee40008000a00 */
[----:B---3--:R-:W-:Y:S02]  /*02d0*/  UIADD3 UR12, UP1, UPT, UR8, 0x80, URZ ;  /* 0x00000080080c7890 */ /* 0x008fe4000ff3e0ff */
[----:B------:R-:W-:Y:S02]  /*02e0*/  UIADD3 UR8, UP0, UPT, UR8, 0x180, URZ ;  /* 0x0000018008087890 */ /* 0x000fe4000ff1e0ff */
[----:B------:R-:W-:Y:S02]  /*02f0*/  UIADD3.X UR13, UPT, UPT, URZ, UR9, URZ, UP1, !UPT ;  /* 0x00000009ff0d7290 */ /* 0x000fe40008ffe4ff */
[----:B------:R-:W-:-:S07]  /*0300*/  UIADD3.X UR9, UPT, UPT, URZ, UR9, URZ, UP0, !UPT ;  /* 0x00000009ff097290 */ /* 0x000fce00087fe4ff */
[----:B------:R3:W-:Y:S02]  /*0310*/  UTMACCTL.PF [UR12] ;  /* 0x000000000c0079b9 */ /* 0x0007e40008040000 */
[----:B------:R3:W-:Y:S02]  /*0320*/  UTMACCTL.PF [UR8] ;  /* 0x00000000080079b9 */ /* 0x0007e40008040000 */
[----:B---3--:R-:W-:Y:S01]  /*0330*/  NOP ;  /* 0x0000000000007918 */ /* 0x008fe20000000000 */
.L_x_5:
[----:B------:R-:W-:Y:S05]  /*0340*/  BSYNC.RECONVERGENT B0 ;  /* 0x0000000000007941 */ /* 0x000fea0003800200 */
.L_x_4:
[----:B------:R-:W-:Y:S04]  /*0350*/  BSSY.RECONVERGENT B0, `(.L_x_6) ;  /* 0x000000a000007945 */ /* 0x000fe80003800200 */
        /* <DEDUP_REMOVED lines=9> */
.L_x_7:
[----:B------:R-:W-:Y:S05]  /*03f0*/  BSYNC.RECONVERGENT B0 ;  /* 0x0000000000007941 */ /* 0x000fea0003800200 */
.L_x_6:
[----:B------:R-:W3:Y:S01]  /*0400*/  LDCU.64 UR8, c[0x0][0x888] ;  /* 0x00011100ff0877ac */ /* 0x000ee20008000a00 */
[----:B------:R-:W-:Y:S02]  /*0410*/  UISETP.EQ.U32.AND UP1, UPT, UR6, URZ, UPT ;  /* 0x000000ff0600728c */ /* 0x000fe4000bf22070 */
[----:B------:R-:W-:Y:S02]  /*0420*/  UPLOP3.LUT UP5, UPT, UPT, UPT, UPT, 0x80, 0x8 ;  /* 0x000000000008789c */ /* 0x000fe40003faf070 */
[----:B---3--:R-:W-:-:S04]  /*0430*/  UISETP.NE.U32.AND UP0, UPT, UR8, URZ, UPT ;  /* 0x000000ff0800728c */ /* 0x008fc8000bf05070 */
[----:B------:R-:W-:-:S04]  /*0440*/  UISETP.NE.AND.EX UP0, UPT, UR9, URZ, UPT, UP0 ;  /* 0x000000ff0900728c */ /* 0x000fc8000bf05300 */
[----:B------:R-:W-:-:S04]  /*0450*/  UISETP.EQ.OR.EX UP2, UPT, UR7, URZ, !UP0, UP1 ;  /* 0x000000ff0700728c */ /* 0x000fc8000c742710 */
[----:B------:R-:W-:-:S05]  /*0460*/  UP2UR UR50, UPR, URZ, 0x4 ;  /* 0x00000004ff327883 */ /* 0x000fca0008000000 */
[----:B------:R-:W-:Y:S07]  /*0470*/  BRA.U !UP2, `(.L_x_8) ;  /* 0x000000010a207547 */ /* 0x000fee000b800000 */
[----:B------:R-:W-:Y:S01]  /*0480*/  UISETP.NE.U32.AND UP2, UPT, UR6, URZ, UPT ;  /* 0x000000ff0600728c */ /* 0x000fe2000bf45070 */
[----:B-----5:R-:W-:Y:S01]  /*0490*/  FSETP.NEU.AND P0, PT, R81, RZ, PT ;  /* 0x000000ff5100720b */ /* 0x020fe20003f0d000 */
[----:B------:R-:W-:Y:S02]  /*04a0*/  USEL UR6, URZ, 0xffffffff, UP0 ;  /* 0xffffffffff067887 */ /* 0x000fe40008000000 */
[----:B------:R-:W-:-:S10]  /*04b0*/  UISETP.NE.AND.EX UP2, UPT, UR7, URZ, UPT, UP2 ;  /* 0x000000ff0700728c */ /* 0x000fd4000bf45320 */
[----:B------:R-:W-:Y:S01]  /*04c0*/  VOTEU.ANY UP1, P0 ;  /* 0x0000000000ff7886 */ /* 0x000fe20000020100 */
[----:B------:R-:W-:-:S04]  /*04d0*/  @!UP2 USEL UR6, URZ, 0xffffffff, UP1 ;  /* 0xffffffffff06a887 */ /* 0x000fc80008800000 */
[----:B------:R-:W-:-:S04]  /*04e0*/  ULOP3.LUT UR6, UR6, 0x1, URZ, 0xc0, !UPT ;  /* 0x0000000106067892 */ /* 0x000fc8000f8ec0ff */
[----:B------:R-:W-:-:S11]  /*04f0*/  UISETP.NE.U32.AND UP5, UPT, UR6, 0x1, UPT ;  /* 0x000000010600788c */ /* 0x000fd6000bfa5070 */
.L_x_8:
[----:B------:R-:W3:Y:S01]  /*0500*/  SHFL.IDX PT, R0, R162, RZ, 0x1f ;  /* 0x00001fffa2007589 */ /* 0x000ee200000e0000 */
[----:B------:R-:W-:-:S04]  /*0510*/  UISETP.NE.AND UP1, UPT, UR10, 0x2, UPT ;  /* 0x000000020a00788c */ /* 0x000fc8000bf25270 */
[----:B------:R-:W-:Y:S02]  /*0520*/  UISETP.EQ.AND UP2, UPT, UR5, URZ, !UP1 ;  /* 0x000000ff0500728c */ /* 0x000fe4000cf42270 */
[----:B------:R-:W-:-:S04]  /*0530*/  USEL UR6, URZ, 0x1, UP1 ;  /* 0x00000001ff067887 */ /* 0x000fc80008800000 */
[----:B------:R-:W-:Y:S02]  /*0540*/  PLOP3.LUT P5, PT, P1, PT, UP2, 0x80, 0x8 ;  /* 0x000000000008781c */ /* 0x000fe40000faf028 */
[----:B---3--:R-:W-:-:S13]  /*0550*/  ISETP.NE.AND P0, PT, R0, RZ, PT ;  /* 0x000000ff0000720c */ /* 0x008fda0003f05270 */
[----:B------:R-:W-:Y:S05]  /*0560*/  @P0 BRA `(.L_x_9) ;  /* 0x00000000003c0947 */ /* 0x000fea0003800000 */
[----:B------:R-:W-:Y:S01]  /*0570*/  UMOV UR8, 0x400 ;  /* 0x0000040000087882 */ /* 0x000fe20000000000 */
[----:B------:R-:W-:Y:S01]  /*0580*/  UMOV UR7, 0x1 ;  /* 0x0000000100077882 */ /* 0x000fe20000000000 */
[----:B------:R-:W-:Y:S02]  /*0590*/  ULEA UR8, UR37, UR8, 0x18 ;  /* 0x0000000825087291 */ /* 0x000fe4000f8ec0ff */
[----:B------:R-:W-:-:S04]  /*05a0*/  UIADD3 UR12, UPT, UPT, -UR7, 0x100000, URZ ;  /* 0x00100000070c7890 */ /* 0x000fc8000fffe1ff */
[----:B------:R-:W-:Y:S02]  /*05b0*/  USHF.L.U32 UR13, UR12, 0xb, URZ ;  /* 0x0000000b0c0d7899 */ /* 0x000fe400080006ff */
[----:B------:R-:W-:Y:S01]  /*05c0*/  USHF.L.U32 UR12, UR12, 0x1, URZ ;  /* 0x000000010c0c7899 */ /* 0x000fe200080006ff */
[----:B------:R-:W-:Y:S01]  /*05d0*/  ELECT P0, URZ, PT ;  /* 0x0000000000ff782f */ /* 0x000fe20003800000 */
[----:B------:R-:W3:Y:S10]  /*05e0*/  FENCE.VIEW.ASYNC.S ;  /* 0x00000000000073c6 */ /* 0x000ef40000000000 */
[----:B---3--:R3:W4:Y:S01]  /*05f0*/  SYNCS.EXCH.64 URZ, [UR8], UR12 ;  /* 0x0000000c08ff75b2 */ /* 0x0087220008000100 */
[----:B------:R3:W1:Y:S01]  /*0600*/  SYNCS.EXCH.64 URZ, [UR8+0x18], UR12 ;  /* 0x0000180c08ff75b2 */ /* 0x0006620008000100 */
[----:B------:R3:W1:Y:S01]  /*0610*/  SYNCS.EXCH.64 URZ, [UR8+0x8], UR12 ;  /* 0x0000080c08ff75b2 */ /* 0x0006620008000100 */
[----:B------:R3:W1:Y:S01]  /*0620*/  SYNCS.EXCH.64 URZ, [UR8+0x20], UR12 ;  /* 0x0000200c08ff75b2 */ /* 0x0006620008000100 */
[----:B------:R3:W1:Y:S01]  /*0630*/  SYNCS.EXCH.64 URZ, [UR8+0x10], UR12 ;  /* 0x0000100c08ff75b2 */ /* 0x0006620008000100 */
[----:B------:R3:W1:Y:S01]  /*0640*/  SYNCS.EXCH.64 URZ, [UR8+0x28], UR12 ;  /* 0x0000280c08ff75b2 */ /* 0x0006620008000100 */
[----:B------:R-:W-:Y:S01]  /*0650*/  NOP ;  /* 0x0000000000007918 */ /* 0x000fe20000000000 */
.L_x_9:
[----:B------:R-:W2:Y:S01]  /*0660*/  SHFL.IDX PT, R0, R162, RZ, 0x1f ;  /* 0x00001fffa2007589 */ /* 0x000ea200000e0000 */
[----:B------:R-:W-:Y:S01]  /*0670*/  NOP ;  /* 0x0000000000007918 */ /* 0x000fe20000000000 */
[----:B--2---:R-:W-:-:S13]  /*0680*/  ISETP.NE.AND P0, PT, R0, 0x1, PT ;  /* 0x000000010000780c */ /* 0x004fda0003f05270 */
[----:B------:R-:W-:Y:S05]  /*0690*/  @P0 BRA `(.L_x_10) ;  /* 0x0000000000540947 */ /* 0x000fea0003800000 */
[----:B------:R-:W-:Y:S01]  /*06a0*/  UMOV UR9, 0x400 ;  /* 0x0000040000097882 */ /* 0x000fe20000000000 */
[----:B---3--:R-:W-:Y:S01]  /*06b0*/  UMOV UR8, 0x20 ;  /* 0x0000002000087882 */ /* 0x008fe20000000000 */
[----:B------:R-:W-:Y:S01]  /*06c0*/  UMOV UR7, 0x80 ;  /* 0x0000008000077882 */ /* 0x000fe20000000000 */
[----:B------:R-:W-:Y:S02]  /*06d0*/  ULEA UR9, UR37, UR9, 0x18 ;  /* 0x0000000925097291 */ /* 0x000fe4000f8ec0ff */
[----:B------:R-:W-:-:S04]  /*06e0*/  UIADD3 UR12, UPT, UPT, -UR8, 0x100000, URZ ;  /* 0x00100000080c7890 */ /* 0x000fc8000fffe1ff */
[----:B------:R-:W-:Y:S02]  /*06f0*/  USHF.L.U32 UR13, UR12, 0xb, URZ ;  /* 0x0000000b0c0d7899 */ /* 0x000fe400080006ff */
[----:B------:R-:W-:Y:S02]  /*0700*/  USHF.L.U32 UR12, UR12, 0x1, URZ ;  /* 0x000000010c0c7899 */ /* 0x000fe400080006ff */
[----:B------:R-:W-:-:S04]  /*0710*/  UIADD3 UR14, UPT, UPT, -UR7, 0x100000, URZ ;  /* 0x00100000070e7890 */ /* 0x000fc8000fffe1ff */
[----:B------:R-:W-:Y:S02]  /*0720*/  USHF.L.U32 UR15, UR14, 0xb, URZ ;  /* 0x0000000b0e0f7899 */ /* 0x000fe400080006ff */
[----:B------:R-:W-:Y:S01]  /*0730*/  USHF.L.U32 UR14, UR14, 0x1, URZ ;  /* 0x000000010e0e7899 */ /* 0x000fe200080006ff */
[----:B------:R-:W-:Y:S01]  /*0740*/  ELECT P0, URZ, PT ;  /* 0x0000000000ff782f */ /* 0x000fe20003800000 */
[----:B------:R-:W2:Y:S02]  /*0750*/  FENCE.VIEW.ASYNC.S ;  /* 0x00000000000073c6 */ /* 0x000ea40000000000 */
[----:B--2---:R2:W3:Y:S08]  /*0760*/  SYNCS.EXCH.64 URZ, [UR9+0x30], UR12 ;  /* 0x0000300c09ff75b2 */ /* 0x0044f00008000100 */
[----:B------:R2:W1:Y:S01]  /*0770*/  SYNCS.EXCH.64 URZ, [UR9+0x50], UR14 ;  /* 0x0000500e09ff75b2 */ /* 0x0004620008000100 */
[----:B------:R2:W1:Y:S01]  /*0780*/  SYNCS.EXCH.64 URZ, [UR9+0x38], UR12 ;  /* 0x0000380c09ff75b2 */ /* 0x0004620008000100 */
[----:B------:R2:W1:Y:S01]  /*0790*/  SYNCS.EXCH.64 URZ, [UR9+0x58], UR14 ;  /* 0x0000580e09ff75b2 */ /* 0x0004620008000100 */
[----:B------:R2:W1:Y:S01]  /*07a0*/  SYNCS.EXCH.64 URZ, [UR9+0x40], UR12 ;  /* 0x0000400c09ff75b2 */ /* 0x0004620008000100 */
[----:B------:R2:W1:Y:S01]  /*07b0*/  SYNCS.EXCH.64 URZ, [UR9+0x60], UR14 ;  /* 0x0000600e09ff75b2 */ /* 0x0004620008000100 */
[----:B------:R2:W1:Y:S01]  /*07c0*/  SYNCS.EXCH.64 URZ, [UR9+0x48], UR12 ;  /* 0x0000480c09ff75b2 */ /* 0x0004620008000100 */
[----:B------:R2:W1:Y:S01]  /*07d0*/  SYNCS.EXCH.64 URZ, [UR9+0x68], UR14 ;  /* 0x0000680e09ff75b2 */ /* 0x0004620008000100 */
[----:B------:R-:W-:Y:S01]  /*07e0*/  NOP ;  /* 0x0000000000007918 */ /* 0x000fe20000000000 */
.L_x_10:
[----:B------:R-:W4:Y:S01]  /*07f0*/  SHFL.IDX PT, R0, R162, RZ, 0x1f ;  /* 0x00001fffa2007589 */ /* 0x000f2200000e0000 */
[----:B------:R-:W-:Y:S01]  /*0800*/  NOP ;  /* 0x0000000000007918 */ /* 0x000fe20000000000 */
[----:B----4-:R-:W-:-:S13]  /*0810*/  ISETP.NE.AND P0, PT, R0, 0x3, PT ;  /* 0x000000030000780c */ /* 0x010fda0003f05270 */
[----:B------:R-:W-:Y:S05]  /*0820*/  @P0 BRA `(.L_x_11) ;  /* 0x00000000002c0947 */ /* 0x000fea0003800000 */
[----:B---3--:R-:W-:Y:S01]  /*0830*/  UMOV UR8, 0x400 ;  /* 0x0000040000087882 */ /* 0x008fe20000000000 */
[----:B------:R-:W-:Y:S01]  /*0840*/  UMOV UR7, 0x20 ;  /* 0x0000002000077882 */ /* 0x000fe20000000000 */
[----:B------:R-:W-:Y:S02]  /*0850*/  ULEA UR8, UR37, UR8, 0x18 ;  /* 0x0000000825087291 */ /* 0x000fe4000f8ec0ff */
[----:B--2---:R-:W-:-:S04]  /*0860*/  UIADD3 UR12, UPT, UPT, -UR7, 0x100000, URZ ;  /* 0x00100000070c7890 */ /* 0x004fc8000fffe1ff */
[----:B------:R-:W-:Y:S02]  /*0870*/  USHF.L.U32 UR13, UR12, 0xb, URZ ;  /* 0x0000000b0c0d7899 */ /* 0x000fe400080006ff */
[----:B------:R-:W-:Y:S01]  /*0880*/  USHF.L.U32 UR12, UR12, 0x1, URZ ;  /* 0x000000010c0c7899 */ /* 0x000fe200080006ff */
[----:B------:R-:W-:Y:S01]  /*0890*/  ELECT P0, URZ, PT ;  /* 0x0000000000ff782f */ /* 0x000fe20003800000 */
[----:B------:R-:W2:Y:S10]  /*08a0*/  FENCE.VIEW.ASYNC.S ;  /* 0x00000000000073c6 */ /* 0x000eb40000000000 */
[----:B--2---:R4:W2:Y:S01]  /*08b0*/  SYNCS.EXCH.64 URZ, [UR8+0x70], UR12 ;  /* 0x0000700c08ff75b2 */ /* 0x0048a20008000100 */
[----:B------:R4:W3:Y:S02]  /*08c0*/  SYNCS.EXCH.64 URZ, [UR8+0x78], UR12 ;  /* 0x0000780c08ff75b2 */ /* 0x0008e40008000100 */
[----:B----4-:R-:W-:Y:S01]  /*08d0*/  NOP ;  /* 0x0000000000007918 */ /* 0x010fe20000000000 */
.L_x_11:
[----:B------:R-:W4:Y:S01]  /*08e0*/  SHFL.IDX PT, R0, R162, RZ, 0x1f ;  /* 0x00001fffa2007589 */ /* 0x000f2200000e0000 */
[----:B------:R-:W-:Y:S01]  /*08f0*/  NOP ;  /* 0x0000000000007918 */ /* 0x000fe20000000000 */
[----:B----4-:R-:W-:-:S13]  /*0900*/  ISETP.NE.AND P0, PT, R0, 0x4, PT ;  /* 0x000000040000780c */ /* 0x010fda0003f05270 */
[----:B------:R-:W-:Y:S05]  /*0910*/  @P0 BRA `(.L_x_12) ;  /* 0x0000000000480947 */ /* 0x000fea0003800000 */
[----:B--2---:R-:W-:Y:S01]  /*0920*/  UMOV UR9, 0x1e0 ;  /* 0x000001e000097882 */ /* 0x004fe20000000000 */
[----:B---3--:R-:W-:Y:S01]  /*0930*/  UMOV UR8, 0x400 ;  /* 0x0000040000087882 */ /* 0x008fe20000000000 */
[----:B------:R-:W-:Y:S01]  /*0940*/  USEL UR9, UR9, 0x1a0, UP5 ;  /* 0x000001a009097887 */ /* 0x000fe2000a800000 */
        /* <DEDUP_REMOVED lines=10> */
[----:B--2---:R4:W2:Y:S08]  /*09f0*/  SYNCS.EXCH.64 URZ, [UR8+0x80], UR12 ;  /* 0x0000800c08ff75b2 */ /* 0x0048b00008000100 */
[----:B------:R4:W3:Y:S01]  /*0a00*/  SYNCS.EXCH.64 URZ, [UR8+0x90], UR14 ;  /* 0x0000900e08ff75b2 */ /* 0x0008e20008000100 */
[----:B------:R4:W1:Y:S01]  /*0a10*/  SYNCS.EXCH.64 URZ, [UR8+0x88], UR12 ;  /* 0x0000880c08ff75b2 */ /* 0x0008620008000100 */
[----:B------:R4:W1:Y:S02]  /*0a20*/  SYNCS.EXCH.64 URZ, [UR8+0x98], UR14 ;  /* 0x0000980e08ff75b2 */ /* 0x0008640008000100 */
[----:B----4-:R-:W-:Y:S01]  /*0a30*/  NOP ;  /* 0x0000000000007918 */ /* 0x010fe20000000000 */
.L_x_12:
[----:B------:R-:W4:Y:S01]  /*0a40*/  SHFL.IDX PT, R0, R162, RZ, 0x1f ;  /* 0x00001fffa2007589 */ /* 0x000f2200000e0000 */
[----:B------:R-:W-:Y:S01]  /*0a50*/  NOP ;  /* 0x0000000000007918 */ /* 0x000fe20000000000 */
[----:B----4-:R-:W-:-:S13]  /*0a60*/  ISETP.NE.AND P0, PT, R0, 0x5, PT ;  /* 0x000000050000780c */ /* 0x010fda0003f05270 */
[----:B------:R-:W-:Y:S05]  /*0a70*/  @P0 BRA `(.L_x_13) ;  /* 0x0000000000440947 */ /* 0x000fea0003800000 */
[----:B--2---:R-:W-:Y:S01]  /*0a80*/  UMOV UR9, 0x400 ;  /* 0x0000040000097882 */ /* 0x004fe20000000000 */
        /* <DEDUP_REMOVED lines=16> */
.L_x_13:
[----:B------:R-:W4:Y:S01]  /*0b90*/  SHFL.IDX PT, R0, R162, RZ, 0x1f ;  /* 0x00001fffa2007589 */ /* 0x000f2200000e0000 */
[----:B------:R-:W-:Y:S01]  /*0ba0*/  ISETP.NE.OR P1, PT, RZ, UR10, !P1 ;  /* 0x0000000aff007c0c */ /* 0x000fe2000cf25670 */
        /* <DEDUP_REMOVED lines=12> */
[----:B------:R4:W3:Y:S01]  /*0c70*/  SYNCS.EXCH.64 URZ, [UR8+0xd0], UR12 ;  /* 0x0000d00c08ff75b2 */ /* 0x0008e20008000100 */
[----:B------:R4:W1:Y:S01]  /*0c80*/  SYNCS.EXCH.64 URZ, [UR8+0xc8], UR12 ;  /* 0x0000c80c08ff75b2 */ /* 0x0008620008000100 */
[----:B------:R4:W1:Y:S02]  /*0c90*/  SYNCS.EXCH.64 URZ, [UR8+0xd8], UR12 ;  /* 0x0000d80c08ff75b2 */ /* 0x0008640008000100 */
[----:B----4-:R-:W-:Y:S01]  /*0ca0*/  NOP ;  /* 0x0000000000007918 */ /* 0x010fe20000000000 */
.L_x_14:
[----:B------:R-:W-:Y:S01]  /*0cb0*/  VOTEU.ALL UP1, P1 ;  /* 0x0000000000ff7886 */ /* 0x000fe20000820000 */
[----:B---3--:R-:W3:Y:S01]  /*0cc0*/  LDCU UR8, c[0x0][0x36c] ;  /* 0x00006d80ff0877ac */ /* 0x008ee20008000800 */
[----:B------:R-:W-:Y:S01]  /*0cd0*/  NOP ;  /* 0x0000000000007918 */ /* 0x000fe20000000000 */
[----:B------:R-:W-:Y:S01]  /*0ce0*/  LOP3.LUT R10, R170, 0x1f, RZ, 0xc0, !PT ;  /* 0x0000001faa0a7812 */ /* 0x000fe200078ec0ff */
[----:B--2---:R-:W-:Y:S01]  /*0cf0*/  UMOV UR12, 0x20 ;  /* 0x00000020000c7882 */ /* 0x004fe20000000000 */
[----:B------:R-:W-:Y:S01]  /*0d00*/  @!UP1 UMOV UR7, 0x400 ;  /* 0x0000040000079882 */ /* 0x000fe20000000000 */
[----:B------:R-:W-:-:S04]  /*0d10*/  @!UP1 UIADD3 UR12, UPT, UPT, -UR12, 0x100000, URZ ;  /* 0x001000000c0c9890 */ /* 0x000fc8000fffe1ff */
[----:B------:R-:W-:Y:S02]  /*0d20*/  @!UP1 USHF.L.U32 UR13, UR12, 0xb, URZ ;  /* 0x0000000b0c0d9899 */ /* 0x000fe400080006ff */
[----:B------:R-:W-:Y:S02]  /*0d30*/  @!UP1 USHF.L.U32 UR12, UR12, 0x1, URZ ;  /* 0x000000010c0c9899 */ /* 0x000fe400080006ff */
[----:B------:R-:W-:Y:S01]  /*0d40*/  @!UP1 ULEA UR7, UR37, UR7, 0x18 ;  /* 0x0000000725079291 */ /* 0x000fe2000f8ec0ff */
[----:B------:R-:W-:Y:S01]  /*0d50*/  VOTEU.ALL UP1, P1 ;  /* 0x0000000000ff7886 */ /* 0x000fe20000820000 */
[----:B------:R-:W-:Y:S01]  /*0d60*/  UISETP.NE.AND UP4, UPT, UR10, URZ, UPT ;  /* 0x000000ff0a00728c */ /* 0x000fe2000bf85270 */
[----:B------:R-:W2:Y:S09]  /*0d70*/  FENCE.VIEW.ASYNC.S ;  /* 0x00000000000073c6 */ /* 0x000eb20000000000 */
[----:B--2---:R2:W4:Y:S01]  /*0d80*/  @!UP1 SYNCS.EXCH.64 URZ, [UR7+0xe0], UR12 ;  /* 0x0000e00c07ff95b2 */ /* 0x0045220008000100 */
[----:B---3--:R-:W-:-:S09]  /*0d90*/  UISETP.EQ.U32.AND UP1, UPT, UR8, 0x1, UPT ;  /* 0x000000010800788c */ /* 0x008fd2000bf22070 */
[----:B------:R-:W-:Y:S05]  /*0da0*/  BRA.U !UP1, `(.L_x_15) ;  /* 0x0000000109087547 */ /* 0x000fea000b800000 */
[----:B-1--4-:R-:W-:Y:S01]  /*0db0*/  UCGABAR_ARV ;  /* 0x00000000000079c7 */ /* 0x012fe20008000000 */
[----:B------:R-:W-:Y:S05]  /*0dc0*/  BRA `(.L_x_16) ;  /* 0x0000000000047947 */ /* 0x000fea0003800000 */
.L_x_15:
[----:B-1--4-:R-:W-:Y:S01]  /*0dd0*/  NOP ;  /* 0x0000000000007918 */ /* 0x012fe20000000000 */
.L_x_16:
[----:B------:R-:W1:Y:S01]  /*0de0*/  S2R R11, SR_CTAID.X ;  /* 0x00000000000b7919 */ /* 0x000e620000002500 */
[----:B------:R-:W-:-:S05]  /*0df0*/  CS2R.32 R156, SR_CgaSize ;  /* 0x00000000009c7805 */ /* 0x000fca0000008a00 */
[----:B------:R-:W-:-:S05]  /*0e00*/  IMAD R156, R156, -0xa0, RZ ;  /* 0xffffff609c9c7824 */ /* 0x000fca00078e02ff */
[----:B------:R-:W-:-:S14]  /*0e10*/  R2UR UR8, R156 ;  /* 0x000000009c0872ca */ /* 0x000fdc00000e0000 */
[----:B------:R-:W3:Y:S01]  /*0e20*/  LDCU UR8, c[0x0][UR8+0x2b0] ;  /* 0x00005600080877ac */ /* 0x000ee20008000800 */
[----:B------:R-:W-:-:S05]  /*0e30*/  CS2R.32 R0, SR_CgaSize ;  /* 0x0000000000007805 */ /* 0x000fca0000008a00 */
[----:B------:R-:W-:-:S06]  /*0e40*/  IMAD R0, R0, -0xa0, RZ ;  /* 0xffffff6000007824 */ /* 0x000fcc00078e02ff */
[----:B------:R-:W4:Y:S01]  /*0e50*/  LDC R0, c[0x0][R0+0x2a0] ;  /* 0x0000a80000007b82 */ /* 0x000f220000000800 */
[----:B------:R-:W-:Y:S01]  /*0e60*/  PRMT R8, RZ, 0x7610, R8 ;  /* 0x00007610ff087816 */ /* 0x000fe20000000008 */
[----:B------:R-:W3:Y:S01]  /*0e70*/  S2R R20, SR_CTAID.Y ;  /* 0x0000000000147919 */ /* 0x000ee20000002600 */
[----:B------:R-:W-:-:S05]  /*0e80*/  CS2R.32 R156, SR_CgaSize ;  /* 0x00000000009c7805 */ /* 0x000fca0000008a00 */
[----:B------:R-:W-:-:S05]  /*0e90*/  IMAD R156, R156, -0xa0, RZ ;  /* 0xffffff609c9c7824 */ /* 0x000fca00078e02ff */
[----:B--2---:R-:W-:-:S14]  /*0ea0*/  R2UR UR7, R156 ;  /* 0x000000009c0772ca */ /* 0x004fdc00000e0000 */
[----:B------:R-:W2:Y:S01]  /*0eb0*/  LDCU UR7, c[0x0][UR7+0x2b4] ;  /* 0x00005680070777ac */ /* 0x000ea20008000800 */
[----:B------:R-:W-:Y:S01]  /*0ec0*/  UISETP.NE.AND UP2, UPT, UR10, 0x2, UPT ;  /* 0x000000020a00788c */ /* 0x000fe2000bf45270 */
[----:B------:R-:W3:Y:S01]  /*0ed0*/  LDC R9, c[0x0][0xb24] ;  /* 0x0002c900ff097b82 */ /* 0x000ee20000000800 */
[----:B------:R-:W-:-:S05]  /*0ee0*/  CS2R.32 R154, SR_CgaSize ;  /* 0x00000000009a7805 */ /* 0x000fca0000008a00 */
[----:B------:R-:W-:-:S06]  /*0ef0*/  IMAD R154, R154, -0xa0, RZ ;  /* 0xffffff609a9a7824 */ /* 0x000fcc00078e02ff */
[----:B------:R-:W4:Y:S08]  /*0f00*/  LDC R154, c[0x0][R154+0x2a4] ;  /* 0x0000a9009a9a7b82 */ /* 0x000f300000000800 */
[----:B------:R-:W4:Y:S01]  /*0f10*/  LDC R72, c[0x0][0xb24] ;  /* 0x0002c900ff487b82 */ /* 0x000f220000000800 */
[----:B-1----:R-:W-:Y:S01]  /*0f20*/  I2FP.F32.U32 R4, R11 ;  /* 0x0000000b00047245 */ /* 0x002fe20000201000 */
[----:B------:R-:W-:-:S06]  /*0f30*/  IMAD.MOV.U32 R21, RZ, RZ, R11 ;  /* 0x000000ffff157224 */ /* 0x000fcc00078e000b */
[----:B------:R-:W1:Y:S01]  /*0f40*/  S2UR UR36, SR_CTAID.Z ;  /* 0x00000000002479c3 */ /* 0x000e620000002700 */
[----:B---3--:R-:W-:Y:S02]  /*0f50*/  ISETP.GE.AND P0, PT, R9, 0x1, PT ;  /* 0x000000010900780c */ /* 0x008fe40003f06270 */
[----:B------:R-:W-:Y:S01]  /*0f60*/  I2FP.F32.U32 R2, R20 ;  /* 0x0000001400027245 */ /* 0x000fe20000201000 */
[----:B------:R-:W-:-:S04]  /*0f70*/  FMUL R4, R4, UR8 ;  /* 0x0000000804047c20 */ /* 0x000fc80008400000 */
[----:B--2---:R-:W-:Y:S01]  /*0f80*/  FMUL R2, R2, UR7 ;  /* 0x0000000702027c20 */ /* 0x004fe20008400000 */
[----:B------:R-:W2:Y:S01]  /*0f90*/  F2I.U32.TRUNC.NTZ R156, R4 ;  /* 0x00000004009c7305 */ /* 0x000ea2000020f000 */
[----:B------:R-:W3:Y:S07]  /*0fa0*/  LDCU UR7, c[0x0][0xb30] ;  /* 0x00016600ff0777ac */ /* 0x000eee0008000800 */
[----:B------:R-:W1:Y:S01]  /*0fb0*/  F2I.U32.TRUNC.NTZ R3, R2 ;  /* 0x0000000200037305 */ /* 0x000e62000020f000 */
[----:B--2---:R-:W-:-:S04]  /*0fc0*/  IMAD.MOV R156, RZ, RZ, -R156 ;  /* 0x000000ffff9c7224 */ /* 0x004fc800078e0a9c */
[----:B----4-:R-:W-:Y:S01]  /*0fd0*/  IMAD R156, R0, R156, R11 ;  /* 0x0000009c009c7224 */ /* 0x010fe200078e020b */
[----:B------:R-:W-:Y:S01]  /*0fe0*/  PRMT R0, RZ, 0x7610, R0 ;  /* 0x00007610ff007816 */ /* 0x000fe20000000000 */
[----:B---3--:R-:W-:Y:S01]  /*0ff0*/  UISETP.NE.AND UP3, UPT, UR7, 0x1, UPT ;  /* 0x000000010700788c */ /* 0x008fe2000bf65270 */
[----:B-1----:R-:W-:-:S05]  /*1000*/  IADD3 R3, PT, PT, -R3, RZ, RZ ;  /* 0x000000ff03037210 */ /* 0x002fca0007ffe1ff */
[----:B------:R-:W-:Y:S01]  /*1010*/  IMAD R154, R154, R3, R20 ;  /* 0x000000039a9a7224 */ /* 0x000fe200078e0214 */
[----:B------:R-:W-:Y:S06]  /*1020*/  BRA.U UP4, `(.L_x_17) ;  /* 0x0000000104247547 */ /* 0x000fec000b800000 */
[----:B------:R-:W-:Y:S01]  /*1030*/  ISETP.NE.AND P1, PT, R154, RZ, PT ;  /* 0x000000ff9a00720c */ /* 0x000fe20003f25270 */
[----:B------:R-:W-:Y:S01]  /*1040*/  IMAD.MOV.U32 R0, RZ, RZ, 0x3 ;  /* 0x00000003ff007424 */ /* 0x000fe200078e00ff */
[C---:B------:R-:W-:Y:S02]  /*1050*/  LOP3.LUT R3, R156.reuse, 0xfffffffe, RZ, 0xc0, !PT ;  /* 0xfffffffe9c037812 */ /* 0x040fe400078ec0ff */
[----:B------:R-:W-:Y:S02]  /*1060*/  ISETP.LT.U32.OR P1, PT, R156, 0x2, !P1 ;  /* 0x000000029c00780c */ /* 0x000fe40004f21470 */
[----:B------:R-:W-:Y:S02]  /*1070*/  SHF.L.U32 R0, R0, R3, RZ ;  /* 0x0000000300007219 */ /* 0x000fe400000006ff */
[----:B------:R-:W-:Y:S02]  /*1080*/  SEL R5, RZ, 0x1, !P1 ;  /* 0x00000001ff057807 */ /* 0x000fe40004800000 */
[----:B------:R-:W-:-:S05]  /*1090*/  SEL R2, RZ, 0x2, !P1 ;  /* 0x00000002ff027807 */ /* 0x000fca0004800000 */
[----:B------:R-:W-:-:S05]  /*10a0*/  IMAD.IADD R2, R5, 0x1, R2 ;  /* 0x0000000105027824 */ /* 0x000fca00078e0202 */
[----:B------:R-:W-:Y:S02]  /*10b0*/  PRMT R8, R2, 0x7610, R8 ;  /* 0x0000761002087816 */ /* 0x000fe40000000008 */
.L_x_17:
[----:B------:R-:W-:Y:S05]  /*10c0*/  @!P0 BRA `(.L_x_18) ;  /* 0x0000000000b88947 */ /* 0x000fea0003800000 */
[----:B------:R-:W1:Y:S01]  /*10d0*/  LDC.64 R4, c[0x0][0xb18] ;  /* 0x0002c600ff047b82 */ /* 0x000e620000000a00 */
[----:B------:R-:W-:-:S07]  /*10e0*/  ISETP.NE.AND P0, PT, R9, 0x1, PT ;  /* 0x000000010900780c */ /* 0x000fce0003f05270 */
[----:B------:R-:W2:Y:S08]  /*10f0*/  LDC R14, c[0x0][0xb0c] ;  /* 0x0002c300ff0e7b82 */ /* 0x000eb00000000800 */
[----:B------:R-:W3:Y:S08]  /*1100*/  LDC R13, c[0x0][0x370] ;  /* 0x0000dc00ff0d7b82 */ /* 0x000ef00000000800 */
[----:B------:R-:W4:Y:S01]  /*1110*/  LDC R16, c[0x0][0x374] ;  /* 0x0000dd00ff107b82 */ /* 0x000f220000000800 */
[----:B-1----:R-:W-:-:S07]  /*1120*/  ISETP.NE.AND P1, PT, R4, 0x1, PT ;  /* 0x000000010400780c */ /* 0x002fce0003f25270 */
[----:B------:R-:W3:Y:S01]  /*1130*/  LDC.64 R6, c[0x0][0xb10] ;  /* 0x0002c400ff067b82 */ /* 0x000ee20000000a00 */
[----:B--2---:R-:W-:-:S07]  /*1140*/  ISETP.NE.AND P2, PT, R14, 0x1, PT ;  /* 0x000000010e00780c */ /* 0x004fce0003f45270 */
[----:B------:R-:W1:Y:S08]  /*1150*/  LDC R12, c[0x0][0xb20] ;  /* 0x0002c800ff0c7b82 */ /* 0x000e700000000800 */
[----:B------:R-:W2:Y:S01]  /*1160*/  LDC.64 R2, c[0x0][0xb28] ;  /* 0x0002ca00ff027b82 */ /* 0x000ea20000000a00 */
[----:B----4-:R-:W-:-:S04]  /*1170*/  IMAD.HI.U32 R15, R16, R5, RZ ;  /* 0x00000005100f7227 */ /* 0x010fc800078e00ff */
[----:B------:R-:W-:-:S04]  /*1180*/  IMAD.HI.U32 R5, R20, R5, RZ ;  /* 0x0000000514057227 */ /* 0x000fc800078e00ff */
[----:B---3--:R-:W-:-:S04]  /*1190*/  IMAD.HI.U32 R18, R13, R6, RZ ;  /* 0x000000060d127227 */ /* 0x008fc800078e00ff */
[C---:B------:R-:W-:Y:S01]  /*11a0*/  IMAD.HI.U32 R22, R11.reuse, R6, RZ ;  /* 0x000000060b167227 */ /* 0x040fe200078e00ff */
[-C--:B------:R-:W-:Y:S02]  /*11b0*/  @P2 SHF.R.U32.HI R13, RZ, R7.reuse, R18 ;  /* 0x00000007ff0d2219 */ /* 0x080fe40000011612 */
[-C--:B-1----:R-:W-:Y:S02]  /*11c0*/  @P1 SHF.R.U32.HI R16, RZ, R12.reuse, R15 ;  /* 0x0000000cff101219 */ /* 0x082fe4000001160f */
[----:B------:R-:W-:Y:S02]  /*11d0*/  SHF.R.U32.HI R5, RZ, R12, R5 ;  /* 0x0000000cff057219 */ /* 0x000fe40000011605 */
[----:B------:R-:W-:Y:S02]  /*11e0*/  SHF.R.U32.HI R22, RZ, R7, R22 ;  /* 0x00000007ff167219 */ /* 0x000fe40000011616 */
[----:B------:R-:W-:Y:S01]  /*11f0*/  SEL R5, R20, R5, !P1 ;  /* 0x0000000514057207 */ /* 0x000fe20004800000 */
[----:B--2---:R-:W-:Y:S01]  /*1200*/  IMAD.HI.U32 R18, R16, R2, RZ ;  /* 0x0000000210127227 */ /* 0x004fe200078e00ff */
[----:B------:R-:W-:-:S02]  /*1210*/  SEL R21, R11, R22, !P2 ;  /* 0x000000160b157207 */ /* 0x000fc40005000000 */
[----:B------:R-:W-:Y:S01]  /*1220*/  IADD3 R7, PT, PT, -R5, RZ, RZ ;  /* 0x000000ff05077210 */ /* 0x000fe20007ffe1ff */
[----:B------:R-:W-:Y:S01]  /*1230*/  IMAD.HI.U32 R6, R13, R2, RZ ;  /* 0x000000020d067227 */ /* 0x000fe200078e00ff */
[----:B------:R-:W-:-:S03]  /*1240*/  @P0 SHF.R.U32.HI R16, RZ, R3, R18 ;  /* 0x00000003ff100219 */ /* 0x000fc60000011612 */
[----:B------:R-:W-:Y:S01]  /*1250*/  IMAD R7, R4, R7, R20 ;  /* 0x0000000704077224 */ /* 0x000fe200078e0214 */
[----:B------:R-:W-:Y:S01]  /*1260*/  @P0 SHF.R.U32.HI R13, RZ, R3, R6 ;  /* 0x00000003ff0d0219 */ /* 0x000fe20000011606 */
[----:B------:R-:W-:-:S04]  /*1270*/  IMAD R16, R16, R9, RZ ;  /* 0x0000000910107224 */ /* 0x000fc800078e02ff */
[----:B------:R-:W-:Y:S01]  /*1280*/  IMAD R6, R13, R9, RZ ;  /* 0x000000090d067224 */ /* 0x000fe200078e02ff */
[----:B------:R-:W-:-:S04]  /*1290*/  ISETP.GE.AND P1, PT, R5, R16, PT ;  /* 0x000000100500720c */ /* 0x000fc80003f26270 */
[----:B------:R-:W-:Y:S01]  /*12a0*/  ISETP.GE.OR P1, PT, R21, R6, P1 ;  /* 0x000000061500720c */ /* 0x000fe20000f26670 */
[----:B------:R-:W-:-:S05]  /*12b0*/  IMAD.HI.U32 R6, R5, R2, RZ ;  /* 0x0000000205067227 */ /* 0x000fca00078e00ff */
[----:B------:R-:W-:-:S04]  /*12c0*/  SHF.R.U32.HI R6, RZ, R3, R6 ;  /* 0x00000003ff067219 */ /* 0x000fc80000011606 */
[----:B------:R-:W-:-:S03]  /*12d0*/  SEL R6, R5, R6, !P0 ;  /* 0x0000000605067207 */ /* 0x000fc60004000000 */
[----:B------:R-:W-:Y:S01]  /*12e0*/  @!P1 IMAD.HI.U32 R12, R21, R2, RZ ;  /* 0x00000002150c9227 */ /* 0x000fe200078e00ff */
[----:B------:R-:W-:-:S04]  /*12f0*/  IADD3 R2, PT, PT, -R6, RZ, RZ ;  /* 0x000000ff06027210 */ /* 0x000fc80007ffe1ff */
[----:B------:R-:W-:Y:S01]  /*1300*/  @!P1 SHF.R.U32.HI R12, RZ, R3, R12 ;  /* 0x00000003ff0c9219 */ /* 0x000fe2000001160c */
[----:B------:R-:W-:-:S03]  /*1310*/  IMAD R2, R9, R2, R5 ;  /* 0x0000000209027224 */ /* 0x000fc600078e0205 */
[----:B------:R-:W-:-:S05]  /*1320*/  @!P1 SEL R3, R21, R12, !P0 ;  /* 0x0000000c15039207 */ /* 0x000fca0004000000 */
[--C-:B------:R-:W-:Y:S02]  /*1330*/  @!P1 IMAD.IADD R6, R6, 0x1, -R3.reuse ;  /* 0x0000000106069824 */ /* 0x100fe400078e0a03 */
[----:B------:R-:W-:Y:S01]  /*1340*/  @!P1 IMAD R3, R2, R13, R3 ;  /* 0x0000000d02039224 */ /* 0x000fe200078e0203 */
[----:B------:R-:W-:Y:S01]  /*1350*/  IADD3 R2, PT, PT, -R21, RZ, RZ ;  /* 0x000000ff15027210 */ /* 0x000fe20007ffe1ff */
[----:B------:R-:W-:Y:S02]  /*1360*/  @!P1 IMAD R5, R6, R9, R21 ;  /* 0x0000000906059224 */ /* 0x000fe400078e0215 */
[----:B------:R-:W-:Y:S02]  /*1370*/  @!P1 IMAD.MOV.U32 R21, RZ, RZ, R3 ;  /* 0x000000ffff159224 */ /* 0x000fe400078e0003 */
[----:B------:R-:W-:Y:S02]  /*1380*/  IMAD R2, R14, R2, R11 ;  /* 0x000000020e027224 */ /* 0x000fe400078e020b */
[----:B------:R-:W-:-:S02]  /*1390*/  IMAD R20, R5, R4, R7 ;  /* 0x0000000405147224 */ /* 0x000fc400078e0207 */
[----:B------:R-:W-:Y:S02]  /*13a0*/  IMAD R21, R21, R14, R2 ;  /* 0x0000000e15157224 */ /* 0x000fe400078e0202 */
.L_x_18:
[----:B------:R-:W-:Y:S05]  /*13b0*/  BRA.U UP3, `(.L_x_19) ;  /* 0x0000000103407547 */ /* 0x000fea000b800000 */
[----:B------:R-:W1:Y:S08]  /*13c0*/  LDC.64 R4, c[0x0][0xb10] ;  /* 0x0002c400ff047b82 */ /* 0x000e700000000a00 */
[----:B------:R-:W2:Y:S08]  /*13d0*/  LDC.64 R2, c[0x0][0xb18] ;  /* 0x0002c600ff027b82 */ /* 0x000eb00000000a00 */
[----:B------:R-:W3:Y:S08]  /*13e0*/  LDC R6, c[0x0][0xb20] ;  /* 0x0002c800ff067b82 */ /* 0x000ef00000000800 */
[----:B------:R-:W4:Y:S01]  /*13f0*/  LDC R12, c[0x0][0xb0c] ;  /* 0x0002c300ff0c7b82 */ /* 0x000f220000000800 */
[----:B-1----:R-:W-:-:S05]  /*1400*/  IMAD.HI.U32 R4, R21, R4, RZ ;  /* 0x0000000415047227 */ /* 0x002fca00078e00ff */
[----:B------:R-:W-:Y:S01]  /*1410*/  SHF.R.U32.HI R4, RZ, R5, R4 ;  /* 0x00000005ff047219 */ /* 0x000fe20000011604 */
[----:B--2---:R-:W-:Y:S01]  /*1420*/  IMAD.HI.U32 R3, R20, R3, RZ ;  /* 0x0000000314037227 */ /* 0x004fe200078e00ff */
[----:B------:R-:W-:-:S04]  /*1430*/  ISETP.NE.AND P0, PT, R2, 0x1, PT ;  /* 0x000000010200780c */ /* 0x000fc80003f05270 */
[----:B---3--:R-:W-:-:S04]  /*1440*/  SHF.R.U32.HI R3, RZ, R6, R3 ;  /* 0x00000006ff037219 */ /* 0x008fc80000011603 */
[----:B------:R-:W-:Y:S02]  /*1450*/  SEL R3, R20, R3, !P0 ;  /* 0x0000000314037207 */ /* 0x000fe40004000000 */
[----:B----4-:R-:W-:-:S04]  /*1460*/  ISETP.NE.AND P1, PT, R12, 0x1, PT ;  /* 0x000000010c00780c */ /* 0x010fc80003f25270 */
[----:B------:R-:W-:-:S05]  /*1470*/  SEL R6, R21, R4, !P1 ;  /* 0x0000000415067207 */ /* 0x000fca0004800000 */
[----:B------:R-:W-:Y:S02]  /*1480*/  IMAD.IADD R4, R3, 0x1, -R6 ;  /* 0x0000000103047824 */ /* 0x000fe400078e0a06 */
[----:B------:R-:W-:Y:S02]  /*1490*/  IMAD.IADD R3, R6, 0x1, -R3 ;  /* 0x0000000106037824 */ /* 0x000fe400078e0a03 */
[----:B------:R-:W-:Y:S02]  /*14a0*/  IMAD R21, R4, R12, R21 ;  /* 0x0000000c04157224 */ /* 0x000fe400078e0215 */
[----:B------:R-:W-:Y:S02]  /*14b0*/  IMAD R20, R3, R2, R20 ;  /* 0x0000000203147224 */ /* 0x000fe400078e0214 */
.L_x_19:
[----:B------:R-:W-:Y:S05]  /*14c0*/  BRA.U !UP1, `(.L_x_20) ;  /* 0x00000001090c7547 */ /* 0x000fea000b800000 */
[----:B------:R-:W-:Y:S01]  /*14d0*/  UCGABAR_WAIT ;  /* 0x0000000000007dc7 */ /* 0x000fe20008000000 */
[----:B------:R-:W-:Y:S01]  /*14e0*/  CCTL.IVALL ;  /* 0x00000000ff00798f */ /* 0x000fe20002000000 */
[----:B------:R-:W-:Y:S05]  /*14f0*/  BRA `(.L_x_21) ;  /* 0x0000000000047947 */ /* 0x000fea0003800000 */
.L_x_20:
[----:B------:R-:W-:Y:S06]  /*1500*/  BAR.SYNC.DEFER_BLOCKING 0x0 ;  /* 0x0000000000007b1d */ /* 0x000fec0000010000 */
.L_x_21:
[----:B------:R-:W-:Y:S05]  /*1510*/  BRA.U UP2, `(.L_x_22) ;  /* 0x0000001102847547 */ /* 0x000fea000b800000 */
[----:B------:R-:W1:Y:S01]  /*1520*/  LDCU UR4, c[0x0][0x38c] ;  /* 0x00007180ff0477ac */ /* 0x000e620008000800 */
[----:B------:R-:W2:Y:S01]  /*1530*/  LDC R9, c[0x0][0x370] ;  /* 0x0000dc00ff097b82 */ /* 0x000ea20000000800 */
[----:B------:R-:W-:Y:S01]  /*1540*/  IMAD.SHL.U32 R16, R11, 0x80, RZ ;  /* 0x000000800b107824 */ /* 0x000fe200078e00ff */
[----:B------:R-:W-:Y:S01]  /*1550*/  PLOP3.LUT P1, PT, PT, PT, UP5, 0x80, 0x8 ;  /* 0x000000000008781c */ /* 0x000fe20003f2f058 */
[----:B------:R-:W-:Y:S01]  /*1560*/  HFMA2 R12, -RZ, RZ, 0, 0 ;  /* 0x00000000ff0c7431 */ /* 0x000fe200000001ff */
[----:B------:R-:W-:Y:S01]  /*1570*/  UISETP.NE.AND UP1, UPT, UR10, URZ, UPT ;  /* 0x000000ff0a00728c */ /* 0x000fe2000bf25270 */
[----:B------:R-:W-:Y:S01]  /*1580*/  ISETP.NE.AND P4, PT, R10, RZ, P5 ;  /* 0x000000ff0a00720c */ /* 0x000fe20002f85270 */
[----:B------:R-:W-:Y:S01]  /*1590*/  IMAD.MOV.U32 R15, RZ, RZ, 0x1 ;  /* 0x00000001ff0f7424 */ /* 0x000fe200078e00ff */
[----:B------:R-:W-:Y:S01]  /*15a0*/  PLOP3.LUT P1, PT, P1, PT, PT, 0x8, 0x80 ;  /* 0x000000000080781c */ /* 0x000fe20000f2e170 */
[----:B------:R-:W3:Y:S01]  /*15b0*/  LDC R0, c[0x0][0x374] ;  /* 0x0000dd00ff007b82 */ /* 0x000ee20000000800 */
[----:B------:R-:W-:Y:S01]  /*15c0*/  IMAD.MOV.U32 R14, RZ, RZ, RZ ;  /* 0x000000ffff0e7224 */ /* 0x000fe200078e00ff */
[----:B------:R-:W-:Y:S01]  /*15d0*/  MOV R8, 0x1 ;  /* 0x0000000100087802 */ /* 0x000fe20000000f00 */
[----:B------:R-:W-:Y:S01]  /*15e0*/  IMAD.MOV.U32 R10, RZ, RZ, RZ ;  /* 0x000000ffff0a7224 */ /* 0x000fe200078e00ff */
[----:B------:R-:W-:Y:S01]  /*15f0*/  LOP3.LUT R16, R16, 0x80, RZ, 0xc0, !PT ;  /* 0x0000008010107812 */ /* 0x000fe200078ec0ff */
[----:B------:R-:W4:Y:S01]  /*1600*/  LDCU.64 UR14, c[0x0][0x348] ;  /* 0x00006900ff0e77ac */ /* 0x000f220008000a00 */
[----:B-1----:R-:W-:-:S02]  /*1610*/  UIADD3 UR5, UPT, UPT, UR4, 0x3f, URZ ;  /* 0x0000003f04057890 */ /* 0x002fc4000fffe0ff */
[----:B------:R-:W-:Y:S02]  /*1620*/  USEL UR22, UR6, 0x2, UP1 ;  /* 0x0000000206167887 */ /* 0x000fe40008800000 */
[----:B------:R-:W-:Y:S01]  /*1630*/  USHF.R.S32.HI UR7, URZ, 0x1f, UR5 ;  /* 0x0000001fff077899 */ /* 0x000fe20008011405 */
[----:B------:R-:W-:-:S03]  /*1640*/  UMOV UR23, URZ ;  /* 0x000000ff00177c82 */ /* 0x000fc60008000000 */
[----:B------:R-:W-:Y:S02]  /*1650*/  ULEA.HI UR7, UR7, UR5, URZ, 0x6 ;  /* 0x0000000507077291 */ /* 0x000fe4000f8f30ff */
[----:B------:R-:W-:Y:S02]  /*1660*/  UIADD3 UR5, UPT, UPT, UR4, -0x1, URZ ;  /* 0xffffffff04057890 */ /* 0x000fe4000fffe0ff */
[----:B------:R-:W-:Y:S02]  /*1670*/  USHF.R.S32.HI UR7, URZ, 0x6, UR7 ;  /* 0x00000006ff077899 */ /* 0x000fe40008011407 */
[----:B------:R-:W-:Y:S02]  /*1680*/  UISETP.GE.U32.AND UP2, UPT, UR5, -0x7f, UPT ;  /* 0xffffff810500788c */ /* 0x000fe4000bf46070 */
[----:B------:R-:W-:Y:S02]  /*1690*/  UISETP.LT.U32.AND UP0, UPT, UR7, 0x3, UPT ;  /* 0x000000030700788c */ /* 0x000fe4000bf01070 */
[----:B------:R-:W-:-:S02]  /*16a0*/  UIADD3 UR4, UPT, UPT, UR4, 0x7e, URZ ;  /* 0x0000007e04047890 */ /* 0x000fc4000fffe0ff */
[----:B------:R-:W-:-:S04]  /*16b0*/  USEL UR5, UR7, 0x3, UP0 ;  /* 0x0000000307057887 */ /* 0x000fc80008000000 */
[----:B------:R-:W-:Y:S02]  /*16c0*/  UIADD3 UR21, UPT, UPT, UR5, -0x1, URZ ;  /* 0xffffffff05157890 */ /* 0x000fe4000fffe0ff */
[----:B------:R-:W-:Y:S02]  /*16d0*/  @UP2 UIADD3 UR21, UPT, UPT, UR5, URZ, URZ ;  /* 0x000000ff05152290 */ /* 0x000fe4000fffe0ff */
[----:B------:R-:W-:Y:S02]  /*16e0*/  UIADD3 UR24, UPT, UPT, UR7, -UR5, URZ ;  /* 0x8000000507187290 */ /* 0x000fe4000fffe0ff */
[----:B------:R-:W-:Y:S02]  /*16f0*/  UIADD3 UR13, UPT, UPT, UR21, 0x1, URZ ;  /* 0x00000001150d7890 */ /* 0x000fe4000fffe0ff */
[----:B--2-4-:R-:W-:-:S12]  /*1700*/  UIADD3 UR21, UPT, UPT, -UR21, URZ, URZ ;  /* 0x000000ff15157290 */ /* 0x014fd8000fffe1ff */
.L_x_42:
[----:B------:R-:W-:Y:S01]  /*1710*/  UISETP.NE.AND UP0, UPT, UR37, URZ, UPT ;  /* 0x000000ff2500728c */ /* 0x000fe2000bf05270 */
[----:B------:R-:W1:Y:S08]  /*1720*/  S2UR UR37, SR_CgaCtaId ;  /* 0x00000000002579c3 */ /* 0x000e700000008800 */
[----:B------:R-:W-:Y:S05]  /*1730*/  BRA.U UP0, `(.L_x_23) ;  /* 0x0000000100347547 */ /* 0x000fea000b800000 */
[----:B------:R-:W2:Y:S01]  /*1740*/  S2R R2, SR_CgaCtaId ;  /* 0x0000000000027919 */ /* 0x000ea20000008800 */
[----:B------:R-:W-:-:S04]  /*1750*/  MOV R3, 0x400 ;  /* 0x0000040000037802 */ /* 0x000fc80000000f00 */
[----:B--2---:R-:W-:Y:S02]  /*1760*/  LEA R3, R2, R3, 0x18 ;  /* 0x0000000302037211 */ /* 0x004fe400078ec0ff */
[----:B------:R-:W-:-:S03]  /*1770*/  SHF.L.U32 R2, R8, 0x1f, RZ ;  /* 0x0000001f08027819 */ /* 0x000fc600000006ff */
[----:B------:R-:W-:-:S04]  /*1780*/  IMAD R3, R10, 0x8, R3 ;  /* 0x000000080a037824 */ /* 0x000fc800078e0203 */
[----:B------:R-:W2:Y:S02]  /*1790*/  SYNCS.PHASECHK.TRANS64.TRYWAIT P0, [R3+URZ+0xd0], R2 ;  /* 0x0000d002030075a7 */ /* 0x000ea400080011ff */
[----:B--2---:R-:W-:Y:S05]  /*17a0*/  @!P0 BRA `(.L_x_24) ;  /* 0x0000009800e08947 */ /* 0x004fea0003800000 */
.L_x_146:
[----:B------:R-:W-:Y:S01]  /*17b0*/  VIADD R10, R10, 0x1 ;  /* 0x000000010a0a7836 */ /* 0x000fe20000000000 */
[----:B------:R2:W-:Y:S04]  /*17c0*/  SYNCS.ARRIVE.TRANS64.A1T0 RZ, [R3+URZ+0xc0], RZ ;  /* 0x0000c0ff03ff79a7 */ /* 0x0005e800081000ff */
[----:B------:R-:W-:-:S04]  /*17d0*/  ISETP.NE.AND P0, PT, R10, 0x2, PT ;  /* 0x000000020a00780c */ /* 0x000fc80003f05270 */
[----:B------:R-:W-:Y:S02]  /*17e0*/  SEL R10, R10, RZ, P0 ;  /* 0x000000ff0a0a7207 */ /* 0x000fe40000000000 */
[----:B--2---:R-:W-:-:S04]  /*17f0*/  SEL R3, RZ, 0x1, P0 ;  /* 0x00000001ff037807 */ /* 0x004fc80000000000 */
[----:B------:R-:W-:-:S07]  /*1800*/  LOP3.LUT R8, R8, R3, RZ, 0x3c, !PT ;  /* 0x0000000308087212 */ /* 0x000fce00078e3cff */
.L_x_23:
[----:B------:R-:W-:Y:S01]  /*1810*/  UMOV UR6, 0x400 ;  /* 0x0000040000067882 */ /* 0x000fe20000000000 */
[----:B------:R-:W-:Y:S01]  /*1820*/  LEA.HI R3, R21, R21, RZ, 0x1 ;  /* 0x0000001515037211 */ /* 0x000fe200078f08ff */
[----:B-1----:R-:W-:Y:S01]  /*1830*/  ULEA UR6, UR37, UR6, 0x18 ;  /* 0x0000000625067291 */ /* 0x002fe2000f8ec0ff */
[----:B------:R-:W-:Y:S01]  /*1840*/  SHF.L.U32 R2, R15, 0x1f, RZ ;  /* 0x0000001f0f027819 */ /* 0x000fe200000006ff */
[----:B------:R-:W-:Y:S01]  /*1850*/  UISETP.GE.U32.AND UP0, UPT, UR4, 0x7f, UPT ;  /* 0x0000007f0400788c */ /* 0x000fe2000bf06070 */
[C---:B------:R-:W-:Y:S01]  /*1860*/  R2UR UR9, R16.reuse ;  /* 0x00000000100972ca */ /* 0x040fe200000e0000 */
[----:B------:R-:W-:Y:S01]  /*1870*/  ULEA UR8, UR23, UR6, 0x3 ;  /* 0x0000000617087291 */ /* 0x000fe2000f8e18ff */
[----:B------:R-:W-:Y:S01]  /*1880*/  IMAD.SHL.U32 R3, R3, 0x80, RZ ;  /* 0x0000008003037824 */ /* 0x000fe200078e00ff */
[----:B------:R-:W-:Y:S01]  /*1890*/  R2UR UR11, R16 ;  /* 0x00000000100b72ca */ /* 0x000fe200000e0000 */
[----:B------:R-:W-:-:S03]  /*18a0*/  UMOV UR25, URZ ;  /* 0x000000ff00197c82 */ /* 0x000fc60008000000 */
[----:B------:R-:W-:-:S03]  /*18b0*/  R2UR UR35, R3 ;  /* 0x00000000032372ca */ /* 0x000fc600000e0000 */
[----:B------:R1:W2:Y:S01]  /*18c0*/  SYNCS.PHASECHK.TRANS64.TRYWAIT P0, [UR8+0x18], R2 ;  /* 0x00001802ff0075a7 */ /* 0x0002a20008001108 */
[----:B------:R-:W-:-:S09]  /*18d0*/  R2UR UR8, R20 ;  /* 0x00000000140872ca */ /* 0x000fd200000e0000 */
[----:B------:R-:W-:-:S04]  /*18e0*/  ULOP3.LUT UR35, UR9, 0xffffff00, UR35, 0xf8, !UPT ;  /* 0xffffff0009237892 */ /* 0x000fc8000f8ef823 */
[----:B------:R-:W-:Y:S01]  /*18f0*/  ULEA UR11, UR8, UR11, 0x8 ;  /* 0x0000000b080b7291 */ /* 0x000fe2000f8e40ff */
[----:B------:R-:W-:Y:S11]  /*1900*/  BRA.U !UP0, `(.L_x_25) ;  /* 0x0000000108bc7547 */ /* 0x000ff6000b800000 */
[----:B------:R-:W-:Y:S01]  /*1910*/  UMOV UR16, UR21 ;  /* 0x0000001500107c82 */ /* 0x000fe20008000000 */
[----:B------:R-:W-:Y:S01]  /*1920*/  UMOV UR17, UR23 ;  /* 0x0000001700117c82 */ /* 0x000fe20008000000 */
[----:B------:R-:W-:-:S05]  /*1930*/  UMOV UR34, URZ ;  /* 0x000000ff00227c82 */ /* 0x000fca0008000000 */
.L_x_31:
[----:B------:R-:W-:Y:S01]  /*1940*/  ULEA UR33, UR17, UR6, 0x3 ;  /* 0x0000000611217291 */ /* 0x000fe2000f8e18ff */
[----:B------:R-:W-:Y:S01]  /*1950*/  @P5 MOV R3, 0x10000 ;  /* 0x0001000000035802 */ /* 0x000fe20000000f00 */
[----:B-12-4-:R-:W-:Y:S10]  /*1960*/  @P0 BRA `(.L_x_26) ;  /* 0x00000000000c0947 */ /* 0x016ff40003800000 */
[----:B------:R-:W-:-:S04]  /*1970*/  SHF.L.U32 R5, R15, 0x1f, RZ ;  /* 0x0000001f0f057819 */ /* 0x000fc800000006ff */
[----:B------:R-:W2:Y:S02]  /*1980*/  SYNCS.PHASECHK.TRANS64.TRYWAIT P0, [UR33+0x18], R5 ;  /* 0x00001805ff0075a7 */ /* 0x000ea40008001121 */
[----:B--2---:R-:W-:Y:S05]  /*1990*/  @!P0 BRA `(.L_x_27) ;  /* 0x0000009800788947 */ /* 0x004fea0003800000 */
.L_x_26:
[----:B------:R2:W-:Y:S01]  /*19a0*/  @P5 SYNCS.ARRIVE.TRANS64 RZ, [UR33], R3 ;  /* 0x00000003ffff59a7 */ /* 0x0005e20008000021 */
[----:B------:R-:W-:Y:S02]  /*19b0*/  ULOP3.LUT UR8, UR22, 0x2, URZ, 0xfc, !UPT ;  /* 0x0000000216087892 */ /* 0x000fe4000f8efcff */
[----:B------:R-:W-:Y:S02]  /*19c0*/  UIADD3 UR16, UPT, UPT, UR16, 0x1, URZ ;  /* 0x0000000110107890 */ /* 0x000fe4000fffe0ff */
[----:B------:R-:W-:Y:S02]  /*19d0*/  UISETP.NE.AND UP0, UPT, UR8, 0x2, UPT ;  /* 0x000000020800788c */ /* 0x000fe4000bf05270 */
[----:B------:R-:W-:-:S07]  /*19e0*/  UISETP.NE.AND UP2, UPT, UR16, 0x1, UPT ;  /* 0x000000011000788c */ /* 0x000fce000bf45270 */
[----:B------:R-:W-:Y:S05]  /*19f0*/  BRA.U UP0, `(.L_x_28) ;  /* 0x0000000100047547 */ /* 0x000fea000b800000 */
[----:B------:R-:W-:Y:S05]  /*1a00*/  BPT.TRAP 0x1 ;  /* 0x000000040000795c */ /* 0x000fea0000300000 */
.L_x_28:
[----:B------:R-:W-:Y:S04]  /*1a10*/  BSSY.RECONVERGENT B0, `(.L_x_29) ;  /* 0x0000003000007945 */ /* 0x000fe80003800200 */
[----:B------:R-:W-:Y:S05]  /*1a20*/  @!P4 BRA `(.L_x_30) ;  /* 0x000000000004c947 */ /* 0x000fea0003800000 */
[----:B------:R-:W-:Y:S05]  /*1a30*/  BPT.TRAP 0x1 ;  /* 0x000000040000795c */ /* 0x000fea0000300000 */
.L_x_30:
[----:B------:R-:W-:Y:S05]  /*1a40*/  BSYNC.RECONVERGENT B0 ;  /* 0x0000000000007941 */ /* 0x000fea0003800200 */
.L_x_29:
[----:B------:R-:W-:Y:S02]  /*1a50*/  UIADD3 UR23, UPT, UPT, UR17, 0x1, URZ ;  /* 0x0000000111177890 */ /* 0x000fe4000fffe0ff */
[----:B------:R-:W-:Y:S02]  /*1a60*/  UIADD3 UR28, UP1, UPT, UR14, 0x80, URZ ;  /* 0x000000800e1c7890 */ /* 0x000fe4000ff3e0ff */
[----:B------:R-:W-:Y:S02]  /*1a70*/  UISETP.NE.AND UP0, UPT, UR23, 0x3, UPT ;  /* 0x000000031700788c */ /* 0x000fe4000bf05270 */
[----:B------:R-:W-:Y:S02]  /*1a80*/  ULOP3.LUT UR33, UR33, 0xfefffff8, URZ, 0xc0, !UPT ;  /* 0xfefffff821217892 */ /* 0x000fe4000f8ec0ff */
[----:B------:R-:W-:Y:S02]  /*1a90*/  USEL UR9, URZ, 0x1, UP0 ;  /* 0x00000001ff097887 */ /* 0x000fe40008000000 */
[----:B------:R-:W-:-:S02]  /*1aa0*/  USEL UR23, UR23, URZ, UP0 ;  /* 0x000000ff17177287 */ /* 0x000fc40008000000 */
[----:B------:R-:W-:Y:S02]  /*1ab0*/  UIADD3 UR26, UP0, UPT, UR14, 0x180, URZ ;  /* 0x000001800e1a7890 */ /* 0x000fe4000ff1e0ff */
[----:B------:R-:W-:Y:S01]  /*1ac0*/  ULEA UR8, UR23, UR6, 0x3 ;  /* 0x0000000617087291 */ /* 0x000fe2000f8e18ff */
[----:B------:R-:W-:Y:S01]  /*1ad0*/  LOP3.LUT R15, R15, UR9, RZ, 0x3c, !PT ;  /* 0x000000090f0f7c12 */ /* 0x000fe2000f8e3cff */
[----:B------:R-:W-:Y:S02]  /*1ae0*/  UIADD3.X UR29, UPT, UPT, URZ, UR15, URZ, UP1, !UPT ;  /* 0x0000000fff1d7290 */ /* 0x000fe40008ffe4ff */
[----:B------:R-:W-:Y:S01]  /*1af0*/  UIADD3.X UR27, UPT, UPT, URZ, UR15, URZ, UP0, !UPT ;  /* 0x0000000fff1b7290 */ /* 0x000fe200087fe4ff */
[----:B-1----:R-:W-:Y:S01]  /*1b00*/  SHF.L.U32 R2, R15, 0x1f, RZ ;  /* 0x0000001f0f027819 */ /* 0x002fe200000006ff */
[----:B------:R-:W-:Y:S01]  /*1b10*/  UMOV UR18, 0x0 ;  /* 0x0000000000127882 */ /* 0x000fe20000000000 */
[----:B------:R-:W-:Y:S01]  /*1b20*/  UMOV UR19, 0x10000000 ;  /* 0x1000000000137882 */ /* 0x000fe20000000000 */
[----:B------:R-:W-:Y:S01]  /*1b30*/  UMOV UR10, UR34 ;  /* 0x00000022000a7c82 */ /* 0x000fe20008000000 */
[----:B------:R4:W1:Y:S01]  /*1b40*/  SYNCS.PHASECHK.TRANS64.TRYWAIT P0, [UR8+0x18], R2 ;  /* 0x00001802ff0075a7 */ /* 0x0008620008001108 */
[----:B------:R-:W-:Y:S01]  /*1b50*/  ULEA UR8, UR17, UR6, 0xe ;  /* 0x0000000611087291 */ /* 0x000fe2000f8e70ff */
[----:B------:R-:W-:Y:S01]  /*1b60*/  UMOV UR12, UR36 ;  /* 0x00000024000c7c82 */ /* 0x000fe20008000000 */
[----:B------:R-:W-:-:S02]  /*1b70*/  UMOV UR9, UR33 ;  /* 0x0000002100097c82 */ /* 0x000fc40008000000 */
[----:B------:R-:W-:Y:S02]  /*1b80*/  UIADD3 UR32, UPT, UPT, UR8, 0x10800, URZ ;  /* 0x0001080008207890 */ /* 0x000fe4000fffe0ff */
[----:B------:R-:W-:Y:S01]  /*1b90*/  UIADD3 UR8, UPT, UPT, UR8, 0x1c800, URZ ;  /* 0x0001c80008087890 */ /* 0x000fe2000fffe0ff */
[----:B------:R-:W-:Y:S01]  /*1ba0*/  UMOV UR25, UR13 ;  /* 0x0000000d00197c82 */ /* 0x000fe20008000000 */
[----:B------:R-:W-:-:S05]  /*1bb0*/  UMOV UR17, UR23 ;  /* 0x0000001700117c82 */ /* 0x000fca0008000000 */
[----:B------:R2:W-:Y:S02]  /*1bc0*/  UTMALDG.3D.2CTA [UR32], [UR28], desc[UR18] ;  /* 0x000012201c0075b4 */ /* 0x0005e40008211000 */
[----:B------:R4:W-:Y:S01]  /*1bd0*/  UTMALDG.3D.2CTA [UR8], [UR26], desc[UR18] ;  /* 0x000012081a0075b4 */ /* 0x0009e20008211000 */
[----:B--2---:R-:W-:Y:S01]  /*1be0*/  UIADD3 UR34, UPT, UPT, UR34, 0x40, URZ ;  /* 0x0000004022227890 */ /* 0x004fe2000fffe0ff */
[----:B------:R-:W-:Y:S11]  /*1bf0*/  BRA.U UP2, `(.L_x_31) ;  /* 0xfffffffd02507547 */ /* 0x000ff6000b83ffff */
.L_x_25:
[----:B----4-:R-:W-:Y:S01]  /*1c00*/  ULEA UR8, UR23, UR6, 0x3 ;  /* 0x0000000617087291 */ /* 0x010fe2000f8e18ff */
[----:B-1----:R-:W-:Y:S01]  /*1c10*/  SHF.L.U32 R2, R15, 0x1f, RZ ;  /* 0x0000001f0f027819 */ /* 0x002fe200000006ff */
[----:B------:R-:W-:Y:S01]  /*1c20*/  @!P1 SYNCS.ARRIVE.TRANS64.A1T0 RZ, [UR6+0x78], RZ ;  /* 0x000078ffffff99a7 */ /* 0x000fe20008100006 */
[----:B------:R-:W-:-:S06]  /*1c30*/  UISETP.GT.AND UP0, UPT, UR7, UR5, UPT ;  /* 0x000000050700728c */ /* 0x000fcc000bf04270 */
[----:B--2---:R1:W2:Y:S03]  /*1c40*/  SYNCS.PHASECHK.TRANS64.TRYWAIT P0, [UR8+0x18], R2 ;  /* 0x00001802ff0075a7 */ /* 0x0042a60008001108 */
[----:B------:R-:W-:Y:S05]  /*1c50*/  BRA.U !UP0, `(.L_x_32) ;  /* 0x0000000108bc7547 */ /* 0x000fea000b800000 */
[----:B------:R-:W-:Y:S01]  /*1c60*/  UIADD3 UR26, UPT, UPT, UR24, UR25, URZ ;  /* 0x00000019181a7290 */ /* 0x000fe2000fffe0ff */
[----:B------:R-:W-:-:S11]  /*1c70*/  UMOV UR27, UR23 ;  /* 0x00000017001b7c82 */ /* 0x000fd60008000000 */
.L_x_38:
[----:B------:R-:W-:Y:S01]  /*1c80*/  ULEA UR17, UR27, UR6, 0x3 ;  /* 0x000000061b117291 */ /* 0x000fe2000f8e18ff */
[----:B--2---:R-:W-:Y:S01]  /*1c90*/  @P5 MOV R3, 0x10000 ;  /* 0x0001000000035802 */ /* 0x004fe20000000f00 */
[----:B-12---:R-:W-:Y:S10]  /*1ca0*/  @P0 BRA `(.L_x_33) ;  /* 0x00000000000c0947 */ /* 0x006ff40003800000 */
[----:B------:R-:W-:-:S04]  /*1cb0*/  SHF.L.U32 R5, R15, 0x1f, RZ ;  /* 0x0000001f0f057819 */ /* 0x000fc800000006ff */
[----:B------:R-:W2:Y:S02]  /*1cc0*/  SYNCS.PHASECHK.TRANS64.TRYWAIT P0, [UR17+0x18], R5 ;  /* 0x00001805ff0075a7 */ /* 0x000ea40008001111 */
[----:B--2---:R-:W-:Y:S05]  /*1cd0*/  @!P0 BRA `(.L_x_34) ;  /* 0x0000009400c08947 */ /* 0x004fea0003800000 */
.L_x_33:
[----:B------:R2:W-:Y:S01]  /*1ce0*/  @P5 SYNCS.ARRIVE.TRANS64 RZ, [UR17], R3 ;  /* 0x00000003ffff59a7 */ /* 0x0005e20008000011 */
[----:B------:R-:W-:-:S04]  /*1cf0*/  ULOP3.LUT UR8, UR22, 0x2, URZ, 0xfc, !UPT ;  /* 0x0000000216087892 */ /* 0x000fc8000f8efcff */
[----:B------:R-:W-:-:S09]  /*1d00*/  UISETP.NE.AND UP0, UPT, UR8, 0x2, UPT ;  /* 0x000000020800788c */ /* 0x000fd2000bf05270 */
[----:B------:R-:W-:Y:S05]  /*1d10*/  BRA.U UP0, `(.L_x_35) ;  /* 0x0000000100047547 */ /* 0x000fea000b800000 */
[----:B------:R-:W-:Y:S05]  /*1d20*/  BPT.TRAP 0x1 ;  /* 0x000000040000795c */ /* 0x000fea0000300000 */
.L_x_35:
[----:B------:R-:W-:Y:S04]  /*1d30*/  BSSY.RECONVERGENT B0, `(.L_x_36) ;  /* 0x0000003000007945 */ /* 0x000fe80003800200 */
[----:B------:R-:W-:Y:S05]  /*1d40*/  @!P4 BRA `(.L_x_37) ;  /* 0x000000000004c947 */ /* 0x000fea0003800000 */
[----:B------:R-:W-:Y:S05]  /*1d50*/  BPT.TRAP 0x1 ;  /* 0x000000040000795c */ /* 0x000fea0000300000 */
.L_x_37:
[----:B------:R-:W-:Y:S05]  /*1d60*/  BSYNC.RECONVERGENT B0 ;  /* 0x0000000000007941 */ /* 0x000fea0003800200 */
.L_x_36:
[----:B------:R-:W-:Y:S02]  /*1d70*/  UIADD3 UR23, UPT, UPT, UR27, 0x1, URZ ;  /* 0x000000011b177890 */ /* 0x000fe4000fffe0ff */
[----:B------:R-:W-:Y:S02]  /*1d80*/  UIADD3 UR32, UP1, UPT, UR14, 0x80, URZ ;  /* 0x000000800e207890 */ /* 0x000fe4000ff3e0ff */
[----:B------:R-:W-:Y:S02]  /*1d90*/  UISETP.NE.AND UP0, UPT, UR23, 0x3, UPT ;  /* 0x000000031700788c */ /* 0x000fe4000bf05270 */
[----:B------:R-:W-:Y:S02]  /*1da0*/  USHF.L.U32 UR18, UR25, 0x6, URZ ;  /* 0x0000000619127899 */ /* 0x000fe400080006ff */
[----:B------:R-:W-:Y:S02]  /*1db0*/  USEL UR9, URZ, 0x1, UP0 ;  /* 0x00000001ff097887 */ /* 0x000fe40008000000 */
[----:B------:R-:W-:-:S02]  /*1dc0*/  USEL UR23, UR23, URZ, UP0 ;  /* 0x000000ff17177287 */ /* 0x000fc40008000000 */
[----:B------:R-:W-:Y:S02]  /*1dd0*/  UIADD3 UR30, UP0, UPT, UR14, 0x180, URZ ;  /* 0x000001800e1e7890 */ /* 0x000fe4000ff1e0ff */
[----:B------:R-:W-:Y:S01]  /*1de0*/  ULEA UR8, UR23, UR6, 0x3 ;  /* 0x0000000617087291 */ /* 0x000fe2000f8e18ff */
[----:B------:R-:W-:Y:S01]  /*1df0*/  LOP3.LUT R15, R15, UR9, RZ, 0x3c, !PT ;  /* 0x000000090f0f7c12 */ /* 0x000fe2000f8e3cff */
[----:B------:R-:W-:Y:S02]  /*1e00*/  ULOP3.LUT UR17, UR17, 0xfefffff8, URZ, 0xc0, !UPT ;  /* 0xfefffff811117892 */ /* 0x000fe4000f8ec0ff */
[----:B------:R-:W-:Y:S01]  /*1e10*/  UIADD3.X UR33, UPT, UPT, URZ, UR15, URZ, UP1, !UPT ;  /* 0x0000000fff217290 */ /* 0x000fe20008ffe4ff */
[----:B-1----:R-:W-:Y:S01]  /*1e20*/  SHF.L.U32 R2, R15, 0x1f, RZ ;  /* 0x0000001f0f027819 */ /* 0x002fe200000006ff */
[----:B------:R-:W-:Y:S01]  /*1e30*/  UIADD3.X UR31, UPT, UPT, URZ, UR15, URZ, UP0, !UPT ;  /* 0x0000000fff1f7290 */ /* 0x000fe200087fe4ff */
[----:B------:R-:W-:Y:S02]  /*1e40*/  UMOV UR28, 0x0 ;  /* 0x00000000001c7882 */ /* 0x000fe40000000000 */
[----:B------:R4:W1:Y:S01]  /*1e50*/  SYNCS.PHASECHK.TRANS64.TRYWAIT P0, [UR8+0x18], R2 ;  /* 0x00001802ff0075a7 */ /* 0x0008620008001108 */
[----:B------:R-:W-:Y:S01]  /*1e60*/  ULEA UR8, UR27, UR6, 0xe ;  /* 0x000000061b087291 */ /* 0x000fe2000f8e70ff */
[----:B------:R-:W-:Y:S01]  /*1e70*/  UMOV UR29, 0x10000000 ;  /* 0x10000000001d7882 */ /* 0x000fe20000000000 */
[----:B------:R-:W-:-:S02]  /*1e80*/  UMOV UR19, UR35 ;  /* 0x0000002300137c82 */ /* 0x000fc40008000000 */
[----:B------:R-:W-:Y:S02]  /*1e90*/  UIADD3 UR16, UPT, UPT, UR8, 0x10800, URZ ;  /* 0x0001080008107890 */ /* 0x000fe4000fffe0ff */
[----:B------:R-:W-:Y:S01]  /*1ea0*/  UIADD3 UR8, UPT, UPT, UR8, 0x1c800, URZ ;  /* 0x0001c80008087890 */ /* 0x000fe2000fffe0ff */
[----:B------:R-:W-:Y:S01]  /*1eb0*/  UMOV UR20, UR36 ;  /* 0x0000002400147c82 */ /* 0x000fe20008000000 */
[----:B------:R-:W-:Y:S01]  /*1ec0*/  UMOV UR12, UR36 ;  /* 0x00000024000c7c82 */ /* 0x000fe20008000000 */
[----:B------:R-:W-:Y:S01]  /*1ed0*/  UMOV UR9, UR17 ;  /* 0x0000001100097c82 */ /* 0x000fe20008000000 */
[----:B------:R-:W-:Y:S01]  /*1ee0*/  UMOV UR10, UR18 ;  /* 0x00000012000a7c82 */ /* 0x000fe20008000000 */
[----:B------:R-:W-:Y:S02]  /*1ef0*/  UIADD3 UR25, UPT, UPT, UR25, 0x1, URZ ;  /* 0x0000000119197890 */ /* 0x000fe4000fffe0ff */
[----:B------:R4:W-:Y:S01]  /*1f00*/  UTMALDG.3D.2CTA [UR16], [UR32], desc[UR28] ;  /* 0x00001c10200075b4 */ /* 0x0009e20008211000 */
[----:B------:R-:W-:Y:S01]  /*1f10*/  UMOV UR27, UR23 ;  /* 0x00000017001b7c82 */ /* 0x000fe20008000000 */
[----:B------:R-:W-:Y:S01]  /*1f20*/  UISETP.NE.AND UP0, UPT, UR25, UR26, UPT ;  /* 0x0000001a1900728c */ /* 0x000fe2000bf05270 */
[----:B------:R4:W-:Y:S08]  /*1f30*/  UTMALDG.3D.2CTA [UR8], [UR30], desc[UR28] ;  /* 0x00001c081e0075b4 */ /* 0x0009f00008211000 */
[----:B----4-:R-:W-:Y:S05]  /*1f40*/  BRA.U UP0, `(.L_x_38) ;  /* 0xfffffffd004c7547 */ /* 0x010fea000b83ffff */
.L_x_32:
[----:B-1----:R-:W-:Y:S01]  /*1f50*/  LEA R2, R14, UR6, 0x3 ;  /* 0x000000060e027c11 */ /* 0x002fe2000f8e18ff */
[----:B------:R-:W-:Y:S01]  /*1f60*/  NOP ;  /* 0x0000000000007918 */ /* 0x000fe20000000000 */
[----:B--2---:R-:W-:Y:S02]  /*1f70*/  SHF.L.U32 R3, R12, 0x1f, RZ ;  /* 0x0000001f0c037819 */ /* 0x004fe400000006ff */
[----:B------:R-:W-:Y:S02]  /*1f80*/  LEA R4, R14, UR6, 0x4 ;  /* 0x000000060e047c11 */ /* 0x000fe4000f8e20ff */
[----:B------:R-:W1:Y:S02]  /*1f90*/  SYNCS.PHASECHK.TRANS64.TRYWAIT P0, [R2+URZ+0x80], R3 ;  /* 0x00008003020075a7 */ /* 0x000e6400080011ff */
[----:B-1----:R-:W-:Y:S05]  /*1fa0*/  @!P0 BRA `(.L_x_39) ;  /* 0x0000009400248947 */ /* 0x002fea0003800000 */
.L_x_149:
[----:B------:R-:W2:Y:S01]  /*1fb0*/  LDS.128 R4, [R4+0xf0] ;  /* 0x0000f00004047984 */ /* 0x000ea20000000c00 */
[----:B------:R-:W-:Y:S01]  /*1fc0*/  ISETP.GE.AND P0, PT, R72, 0x1, PT ;  /* 0x000000014800780c */ /* 0x000fe20003f06270 */
[----:B-1----:R-:W-:Y:S01]  /*1fd0*/  VIADD R2, R2, 0x90 ;  /* 0x0000009002027836 */ /* 0x002fe20000000000 */
[----:B------:R-:W-:Y:S01]  /*1fe0*/  @!PT LDS RZ, [RZ] ;  /* 0x00000000fffff984 */ /* 0x000fe20000000800 */
[----:B------:R-:W-:Y:S01]  /*1ff0*/  @!PT LDS RZ, [RZ] ;  /* 0x00000000fffff984 */ /* 0x000fe20000000800 */
[----:B------:R-:W-:Y:S01]  /*2000*/  @!PT LDS RZ, [RZ] ;  /* 0x00000000fffff984 */ /* 0x000fe20000000800 */
[----:B------:R-:W-:Y:S01]  /*2010*/  @!PT LDS RZ, [RZ] ;  /* 0x00000000fffff984 */ /* 0x000fe20000000800 */
[----:B------:R1:W-:Y:S06]  /*2020*/  MEMBAR.ALL.CTA ;  /* 0x0000000000007992 */ /* 0x0003ec0000008000 */
[----:B-1----:R-:W1:Y:S01]  /*2030*/  FENCE.VIEW.ASYNC.S ;  /* 0x00000000000073c6 */ /* 0x002e620000000000 */
[----:B------:R-:W-:-:S04]  /*2040*/  PRMT R2, RZ, 0x654, R2 ;  /* 0x00000654ff027816 */ /* 0x000fc80000000002 */
[----:B-1----:R1:W-:Y:S01]  /*2050*/  SYNCS.ARRIVE.TRANS64.RED.A1T0 RZ, [R2+URZ], RZ ;  /* 0x000000ff02ff79a7 */ /* 0x0023e200081004ff */
[----:B--2---:R-:W-:-:S13]  /*2060*/  LOP3.LUT P2, RZ, R6, 0x1, RZ, 0xc0, !PT ;  /* 0x0000000106ff7812 */ /* 0x004fda000784c0ff */
[----:B------:R-:W-:Y:S01]  /*2070*/  @P2 SHF.R.U32.HI R3, RZ, 0x10, R5 ;  /* 0x00000010ff032819 */ /* 0x000fe20000011605 */
[----:B------:R-:W-:Y:S01]  /*2080*/  VOTEU.ANY UP0, P2 ;  /* 0x0000000000ff7886 */ /* 0x000fe20001000100 */
[----:B------:R-:W-:Y:S02]  /*2090*/  @P2 MOV R13, R4 ;  /* 0x00000004000d2202 */ /* 0x000fe40000000f00 */
[----:B------:R-:W-:Y:S02]  /*20a0*/  @P2 R2UR.BROADCAST UR8, R3 ;  /* 0x00000000030822ca */ /* 0x000fe400008e0000 */
[----:B------:R-:W-:-:S11]  /*20b0*/  @P2 LOP3.LUT R11, R5, 0xffff, RZ, 0xc0, !PT ;  /* 0x0000ffff050b2812 */ /* 0x000fd600078ec0ff */
[----:B------:R-:W-:Y:S01]  /*20c0*/  @UP0 UMOV UR36, UR8 ;  /* 0x0000000800240c82 */ /* 0x000fe20008000000 */
[----:B-1----:R-:W-:Y:S05]  /*20d0*/  @!P0 BRA `(.L_x_40) ;  /* 0x0000000000b88947 */ /* 0x002fea0003800000 */
[----:B------:R-:W3:Y:S01]  /*20e0*/  LDC.64 R4, c[0x0][0xb18] ;  /* 0x0002c600ff047b82 */ /* 0x000ee20000000a00 */
[----:B------:R-:W-:-:S07]  /*20f0*/  ISETP.NE.AND P3, PT, R72, 0x1, PT ;  /* 0x000000014800780c */ /* 0x000fce0003f65270 */
[----:B------:R-:W1:Y:S08]  /*2100*/  LDC.64 R6, c[0x0][0xb10] ;  /* 0x0002c400ff067b82 */ /* 0x000e700000000a00 */
[----:B------:R-:W2:Y:S08]  /*2110*/  LDC R17, c[0x0][0xb20] ;  /* 0x0002c800ff117b82 */ /* 0x000eb00000000800 */
[----:B------:R-:W4:Y:S01]  /*2120*/  LDC R18, c[0x0][0xb0c] ;  /* 0x0002c300ff127b82 */ /* 0x000f220000000800 */
[----:B---3--:R-:W-:Y:S01]  /*2130*/  IMAD.HI.U32 R22, R0, R5, RZ ;  /* 0x0000000500167227 */ /* 0x008fe200078e00ff */
[----:B------:R-:W-:-:S06]  /*2140*/  ISETP.NE.AND P0, PT, R4, 0x1, PT ;  /* 0x000000010400780c */ /* 0x000fcc0003f05270 */
[----:B------:R-:W3:Y:S01]  /*2150*/  LDC.64 R2, c[0x0][0xb28] ;  /* 0x0002ca00ff027b82 */ /* 0x000ee20000000a00 */
[----:B-1----:R-:W-:-:S04]  /*2160*/  IMAD.HI.U32 R20, R9, R6, RZ ;  /* 0x0000000609147227 */ /* 0x002fc800078e00ff */
[----:B------:R-:W-:Y:S01]  /*2170*/  IMAD.HI.U32 R24, R13, R6, RZ ;  /* 0x000000060d187227 */ /* 0x000fe200078e00ff */
[----:B------:R-:W-:Y:S02]  /*2180*/  SHF.R.U32.HI R20, RZ, R7, R20 ;  /* 0x00000007ff147219 */ /* 0x000fe40000011614 */
[----:B--2---:R-:W-:Y:S01]  /*2190*/  SHF.R.U32.HI R19, RZ, R17, R22 ;  /* 0x00000011ff137219 */ /* 0x004fe20000011616 */
[----:B------:R-:W-:Y:S01]  /*21a0*/  IMAD.HI.U32 R22, R11, R5, RZ ;  /* 0x000000050b167227 */ /* 0x000fe200078e00ff */
[----:B------:R-:W-:Y:S02]  /*21b0*/  SHF.R.U32.HI R24, RZ, R7, R24 ;  /* 0x00000007ff187219 */ /* 0x000fe40000011618 */
[----:B------:R-:W-:Y:S02]  /*21c0*/  SEL R19, R0, R19, !P0 ;  /* 0x0000001300137207 */ /* 0x000fe40004000000 */
[----:B------:R-:W-:Y:S02]  /*21d0*/  SHF.R.U32.HI R22, RZ, R17, R22 ;  /* 0x00000011ff167219 */ /* 0x000fe40000011616 */
[----:B----4-:R-:W-:-:S02]  /*21e0*/  ISETP.NE.AND P1, PT, R18, 0x1, PT ;  /* 0x000000011200780c */ /* 0x010fc40003f25270 */
[----:B------:R-:W-:Y:S02]  /*21f0*/  SEL R5, R11, R22, !P0 ;  /* 0x000000160b057207 */ /* 0x000fe40004000000 */
[----:B------:R-:W-:Y:S02]  /*2200*/  SEL R21, R9, R20, !P1 ;  /* 0x0000001409157207 */ /* 0x000fe40004800000 */
[----:B------:R-:W-:Y:S01]  /*2210*/  SEL R7, R13, R24, !P1 ;  /* 0x000000180d077207 */ /* 0x000fe20004800000 */
[----:B---3--:R-:W-:Y:S01]  /*2220*/  IMAD.HI.U32 R20, R19, R2, RZ ;  /* 0x0000000213147227 */ /* 0x008fe200078e00ff */
[----:B------:R-:W-:-:S03]  /*2230*/  IADD3 R17, PT, PT, -R5, RZ, RZ ;  /* 0x000000ff05117210 */ /* 0x000fc60007ffe1ff */
        /* <DEDUP_REMOVED lines=11> */
[----:B------:R-:W-:-:S04]  /*22f0*/  @!P0 IMAD.HI.U32 R20, R7, R2, RZ ;  /* 0x0000000207148227 */ /* 0x000fc800078e00ff */
[----:B------:R-:W-:Y:S01]  /*2300*/  IMAD.MOV R2, RZ, RZ, -R6 ;  /* 0x000000ffff027224 */ /* 0x000fe200078e0a06 */
[----:B------:R-:W-:-:S03]  /*2310*/  @!P0 SHF.R.U32.HI R20, RZ, R3, R20 ;  /* 0x00000003ff148219 */ /* 0x000fc60000011614 */
[----:B------:R-:W-:Y:S01]  /*2320*/  IMAD R2, R72, R2, R5 ;  /* 0x0000000248027224 */ /* 0x000fe200078e0205 */
        /* <DEDUP_REMOVED lines=9> */
.L_x_40:
[----:B------:R-:W1:Y:S02]  /*23c0*/  LDCU UR8, c[0x0][0xb30] ;  /* 0x00016600ff0877ac */ /* 0x000e640008000800 */
[----:B-1----:R-:W-:-:S09]  /*23d0*/  UISETP.NE.AND UP0, UPT, UR8, 0x1, UPT ;  /* 0x000000010800788c */ /* 0x002fd2000bf05270 */
[----:B------:R-:W-:Y:S05]  /*23e0*/  BRA.U UP0, `(.L_x_41) ;  /* 0x0000000100407547 */ /* 0x000fea000b800000 */
[----:B------:R-:W1:Y:S08]  /*23f0*/  LDC.64 R4, c[0x0][0xb10] ;  /* 0x0002c400ff047b82 */ /* 0x000e700000000a00 */
[----:B------:R-:W2:Y:S08]  /*2400*/  LDC.64 R2, c[0x0][0xb18] ;  /* 0x0002c600ff027b82 */ /* 0x000eb00000000a00 */
[----:B------:R-:W4:Y:S08]  /*2410*/  LDC R6, c[0x0][0xb20] ;  /* 0x0002c800ff067b82 */ /* 0x000f300000000800 */
[----:B------:R-:W3:Y:S01]  /*2420*/  LDC R18, c[0x0][0xb0c] ;  /* 0x0002c300ff127b82 */ /* 0x000ee20000000800 */
[----:B-1----:R-:W-:-:S05]  /*2430*/  IMAD.HI.U32 R4, R13, R4, RZ ;  /* 0x000000040d047227 */ /* 0x002fca00078e00ff */
[----:B------:R-:W-:Y:S01]  /*2440*/  SHF.R.U32.HI R4, RZ, R5, R4 ;  /* 0x00000005ff047219 */ /* 0x000fe20000011604 */
[----:B--2---:R-:W-:Y:S01]  /*2450*/  IMAD.HI.U32 R3, R11, R3, RZ ;  /* 0x000000030b037227 */ /* 0x004fe200078e00ff */
[----:B------:R-:W-:-:S04]  /*2460*/  ISETP.NE.AND P0, PT, R2, 0x1, PT ;  /* 0x000000010200780c */ /* 0x000fc80003f05270 */
[----:B----4-:R-:W-:-:S04]  /*2470*/  SHF.R.U32.HI R6, RZ, R6, R3 ;  /* 0x00000006ff067219 */ /* 0x010fc80000011603 */
[----:B------:R-:W-:Y:S02]  /*2480*/  SEL R3, R11, R6, !P0 ;  /* 0x000000060b037207 */ /* 0x000fe40004000000 */
[----:B---3--:R-:W-:-:S04]  /*2490*/  ISETP.NE.AND P1, PT, R18, 0x1, PT ;  /* 0x000000011200780c */ /* 0x008fc80003f25270 */
[----:B------:R-:W-:-:S05]  /*24a0*/  SEL R4, R13, R4, !P1 ;  /* 0x000000040d047207 */ /* 0x000fca0004800000 */
[----:B------:R-:W-:Y:S02]  /*24b0*/  IMAD.IADD R5, R3, 0x1, -R4 ;  /* 0x0000000103057824 */ /* 0x000fe400078e0a04 */
[----:B------:R-:W-:Y:S02]  /*24c0*/  IMAD.IADD R3, R4, 0x1, -R3 ;  /* 0x0000000104037824 */ /* 0x000fe400078e0a03 */
[----:B------:R-:W-:Y:S02]  /*24d0*/  IMAD R13, R5, R18, R13 ;  /* 0x00000012050d7224 */ /* 0x000fe400078e020d */
[----:B------:R-:W-:-:S07]  /*24e0*/  IMAD R11, R3, R2, R11 ;  /* 0x00000002030b7224 */ /* 0x000fce00078e020b */
.L_x_41:
[----:B------:R-:W-:Y:S01]  /*24f0*/  VIADD R14, R14, 0x1 ;  /* 0x000000010e0e7836 */ /* 0x000fe20000000000 */
[----:B------:R-:W-:Y:S01]  /*2500*/  PLOP3.LUT P1, PT, PT, PT, PT, 0x80, 0x8 ;  /* 0x000000000008781c */ /* 0x000fe20003f2f070 */
[----:B------:R-:W-:Y:S02]  /*2510*/  IMAD.IADD R21, R13, 0x1, R156 ;  /* 0x000000010d157824 */ /* 0x000fe400078e029c */
[----:B------:R-:W-:Y:S01]  /*2520*/  IMAD.IADD R20, R11, 0x1, R154 ;  /* 0x000000010b147824 */ /* 0x000fe200078e029a */
[----:B------:R-:W-:-:S04]  /*2530*/  ISETP.NE.AND P0, PT, R14, 0x2, PT ;  /* 0x000000020e00780c */ /* 0x000fc80003f05270 */
[----:B------:R-:W-:Y:S02]  /*2540*/  SEL R3, RZ, 0x1, P0 ;  /* 0x00000001ff037807 */ /* 0x000fe40000000000 */
[----:B------:R-:W-:Y:S02]  /*2550*/  SEL R14, R14, RZ, P0 ;  /* 0x000000ff0e0e7207 */ /* 0x000fe40000000000 */
[----:B------:R-:W-:Y:S01]  /*2560*/  LOP3.LUT R12, R12, R3, RZ, 0x3c, !PT ;  /* 0x000000030c0c7212 */ /* 0x000fe200078e3cff */
[----:B------:R-:W-:Y:S06]  /*2570*/  @P2 BRA `(.L_x_42) ;  /* 0xfffffff000642947 */ /* 0x000fec000383ffff */
[----:B------:R-:W-:Y:S01]  /*2580*/  UIADD3 UR6, UPT, UPT, UR6, 0x18, URZ ;  /* 0x0000001806067890 */ /* 0x000fe2000fffe0ff */
[----:B------:R-:W-:-:S03]  /*2590*/  SHF.L.U32 R3, R15, 0x1f, RZ ;  /* 0x0000001f0f037819 */ /* 0x000fc600000006ff */
[----:B------:R-:W-:-:S09]  /*25a0*/  ULEA UR4, UR23, UR6, 0x3 ;  /* 0x0000000617047291 */ /* 0x000fd2000f8e18ff */
[----:B------:R-:W1:Y:S02]  /*25b0*/  SYNCS.PHASECHK.TRANS64.TRYWAIT P0, [UR4], R3 ;  /* 0x00000003ff0075a7 */ /* 0x000e640008001104 */
[----:B-1----:R-:W-:Y:S05]  /*25c0*/  @!P0 BRA `(.L_x_43) ;  /* 0x0000008c00b08947 */ /* 0x002fea0003800000 */
.L_x_151:
[----:B------:R-:W-:-:S04]  /*25d0*/  UIADD3 UR5, UPT, UPT, UR23, 0x1, URZ ;  /* 0x0000000117057890 */ /* 0x000fc8000fffe0ff */
[----:B------:R-:W-:-:S04]  /*25e0*/  UISETP.NE.AND UP0, UPT, UR5, 0x3, UPT ;  /* 0x000000030500788c */ /* 0x000fc8000bf05270 */
[----:B------:R-:W-:Y:S02]  /*25f0*/  USEL UR7, URZ, 0x1, UP0 ;  /* 0x00000001ff077887 */ /* 0x000fe40008000000 */
[----:B------:R-:W-:-:S04]  /*2600*/  USEL UR5, UR5, URZ, UP0 ;  /* 0x000000ff05057287 */ /* 0x000fc80008000000 */
[----:B------:R-:W-:Y:S01]  /*2610*/  ULEA UR4, UR5, UR6, 0x3 ;  /* 0x0000000605047291 */ /* 0x000fe2000f8e18ff */
[----:B------:R-:W-:-:S04]  /*2620*/  LOP3.LUT R15, R15, UR7, RZ, 0x3c, !PT ;  /* 0x000000070f0f7c12 */ /* 0x000fc8000f8e3cff */
[----:B-1----:R-:W-:-:S04]  /*2630*/  SHF.L.U32 R3, R15, 0x1f, RZ ;  /* 0x0000001f0f037819 */ /* 0x002fc800000006ff */
[----:B------:R-:W1:Y:S02]  /*2640*/  SYNCS.PHASECHK.TRANS64.TRYWAIT P0, [UR4], R3 ;  /* 0x00000003ff0075a7 */ /* 0x000e640008001104 */
[----:B-1----:R-:W-:Y:S05]  /*2650*/  @!P0 BRA `(.L_x_44) ;  /* 0x0000008c00a48947 */ /* 0x002fea0003800000 */
.L_x_153:
[----:B------:R-:W-:-:S04]  /*2660*/  UIADD3 UR5, UPT, UPT, UR5, 0x1, URZ ;  /* 0x0000000105057890 */ /* 0x000fc8000fffe0ff */
[----:B------:R-:W-:-:S04]  /*2670*/  UISETP.NE.AND UP0, UPT, UR5, 0x3, UPT ;  /* 0x000000030500788c */ /* 0x000fc8000bf05270 */
[----:B------:R-:W-:Y:S02]  /*2680*/  USEL UR4, URZ, 0x1, UP0 ;  /* 0x00000001ff047887 */ /* 0x000fe40008000000 */
[----:B------:R-:W-:-:S04]  /*2690*/  USEL UR5, UR5, URZ, UP0 ;  /* 0x000000ff05057287 */ /* 0x000fc80008000000 */
[----:B------:R-:W-:Y:S01]  /*26a0*/  ULEA UR5, UR5, UR6, 0x3 ;  /* 0x0000000605057291 */ /* 0x000fe2000f8e18ff */
[----:B-1----:R-:W-:-:S04]  /*26b0*/  LOP3.LUT R3, R15, UR4, RZ, 0x3c, !PT ;  /* 0x000000040f037c12 */ /* 0x002fc8000f8e3cff */
[----:B------:R-:W-:Y:S01]  /*26c0*/  SHF.L.U32 R3, R3, 0x1f, RZ ;  /* 0x0000001f03037819 */ /* 0x000fe200000006ff */
[----:B---3--:R-:W-:-:S07]  /*26d0*/  IMAD.U32 R0, RZ, RZ, UR5 ;  /* 0x00000005ff007e24 */ /* 0x008fce000f8e00ff */
.L_x_45:
[----:B-1----:R1:W2:Y:S02]  /*26e0*/  SYNCS.PHASECHK.TRANS64.TRYWAIT P0, [R0+URZ], R3 ;  /* 0x00000003000075a7 */ /* 0x0022a400080011ff */
[----:B--2---:R-:W-:Y:S05]  /*26f0*/  @!P0 NANOSLEEP.SYNCS 0x989680 ;  /* 0x009896800000895d */ /* 0x004fea0003900000 */
[----:B------:R-:W2:Y:S02]  /*2700*/  @!P0 SYNCS.PHASECHK.TRANS64 P0, [R0+URZ], R3 ;  /* 0x00000003000085a7 */ /* 0x000ea400080010ff */
[----:B--2---:R-:W-:Y:S05]  /*2710*/  @P0 EXIT ;  /* 0x000000000000094d */ /* 0x004fea0003800000 */
[----:B------:R-:W-:Y:S05]  /*2720*/  BRA `(.L_x_45) ;  /* 0xfffffffc00ec7947 */ /* 0x000fea000383ffff */
.L_x_22:
[----:B------:R-:W-:-:S04]  /*2730*/  UISETP.NE.AND UP1, UPT, UR37, URZ, UPT ;  /* 0x000000ff2500728c */ /* 0x000fc8000bf25270 */
[----:B------:R-:W-:-:S09]  /*2740*/  UISETP.NE.OR UP1, UPT, UR10, 0x1, UP1 ;  /* 0x000000010a00788c */ /* 0x000fd20008f25670 */
[----:B------:R-:W-:Y:S05]  /*2750*/  BRA.U UP1, `(.L_x_46) ;  /* 0x00000005014c7547 */ /* 0x000fea000b800000 */
[----:B------:R-:W-:Y:S01]  /*2760*/  HFMA2 R11, -RZ, RZ, 0, 0 ;  /* 0x00000000ff0b7431 */ /* 0x000fe200000001ff */
[----:B------:R-:W-:Y:S01]  /*2770*/  ISETP.GE.U32.AND P2, PT, R10, 0x2, PT ;  /* 0x000000020a00780c */ /* 0x000fe20003f46070 */
[----:B------:R-:W-:Y:S01]  /*2780*/  IMAD.MOV.U32 R12, RZ, RZ, 0x1 ;  /* 0x00000001ff0c7424 */ /* 0x000fe200078e00ff */
[----:B------:R-:W-:Y:S01]  /*2790*/  CS2R R8, SRZ ;  /* 0x0000000000087805 */ /* 0x000fe2000001ff00 */
[----:B------:R-:W-:Y:S01]  /*27a0*/  IMAD.MOV.U32 R3, RZ, RZ, RZ ;  /* 0x000000ffff037224 */ /* 0x000fe200078e00ff */
[----:B------:R-:W-:Y:S01]  /*27b0*/  UMOV UR4, 0x400 ;  /* 0x0000040000047882 */ /* 0x000fe20000000000 */
[----:B------:R-:W-:Y:S01]  /*27c0*/  UMOV UR6, URZ ;  /* 0x000000ff00067c82 */ /* 0x000fe20008000000 */
[----:B------:R-:W-:-:S12]  /*27d0*/  ULEA UR37, UR37, UR4, 0x18 ;  /* 0x0000000425257291 */ /* 0x000fd8000f8ec0ff */
.L_x_50:
[----:B------:R-:W-:Y:S02]  /*27e0*/  LEA R0, R3, UR37, 0x3 ;  /* 0x0000002503007c11 */ /* 0x000fe4000f8e18ff */
[----:B------:R-:W-:-:S03]  /*27f0*/  SHF.L.U32 R5, R8, 0x1f, RZ ;  /* 0x0000001f08057819 */ /* 0x000fc600000006ff */
[----:B------:R-:W-:Y:S01]  /*2800*/  VIADD R4, R0, 0xd0 ;  /* 0x000000d000047836 */ /* 0x000fe20000000000 */
[----:B------:R-:W1:Y:S02]  /*2810*/  SYNCS.PHASECHK.TRANS64.TRYWAIT P0, [R0+URZ+0xc0], R5 ;  /* 0x0000c005000075a7 */ /* 0x000e6400080011ff */
[----:B-1----:R-:W-:Y:S05]  /*2820*/  @!P0 BRA `(.L_x_47) ;  /* 0x0000008c00488947 */ /* 0x002fea0003800000 */
.L_x_154:
[----:B------:R-:W-:Y:S01]  /*2830*/  ULEA UR5, UR6, UR37, 0x3 ;  /* 0x0000002506057291 */ /* 0x000fe2000f8e18ff */
[----:B------:R-:W-:Y:S01]  /*2840*/  PRMT R4, RZ, 0x654, R4 ;  /* 0x00000654ff047816 */ /* 0x000fe20000000004 */
[----:B-1----:R-:W-:Y:S01]  /*2850*/  @!P2 IMAD.MOV.U32 R5, RZ, RZ, 0x10 ;  /* 0x00000010ff05a424 */ /* 0x002fe200078e00ff */
[----:B------:R-:W-:Y:S01]  /*2860*/  SHF.L.U32 R7, R12, 0x1f, RZ ;  /* 0x0000001f0c077819 */ /* 0x000fe200000006ff */
[----:B------:R-:W-:Y:S01]  /*2870*/  UIADD3 UR4, UPT, UPT, UR5, 0x80, URZ ;  /* 0x0000008005047890 */ /* 0x000fe2000fffe0ff */
[----:B------:R1:W-:Y:S05]  /*2880*/  SYNCS.ARRIVE.TRANS64.RED.A1T0 RZ, [R4+URZ], RZ ;  /* 0x000000ff04ff79a7 */ /* 0x0003ea00081004ff */
[----:B------:R-:W-:Y:S01]  /*2890*/  IMAD.U32 R13, RZ, RZ, UR4 ;  /* 0x00000004ff0d7e24 */ /* 0x000fe2000f8e00ff */
[----:B------:R-:W2:Y:S04]  /*28a0*/  SYNCS.PHASECHK.TRANS64.TRYWAIT P0, [UR5+0x90], R7 ;  /* 0x00009007ff0075a7 */ /* 0x000ea80008001105 */
[----:B------:R-:W-:Y:S01]  /*28b0*/  PRMT R13, R10, 0x654, R13 ;  /* 0x000006540a0d7816 */ /* 0x000fe2000000000d */
[----:B-12---:R-:W-:Y:S06]  /*28c0*/  @!P0 BRA `(.L_x_48) ;  /* 0x0000008c00348947 */ /* 0x006fec0003800000 */
.L_x_156:
[----:B------:R-:W-:Y:S01]  /*28d0*/  ULEA UR4, UR6, UR37, 0x4 ;  /* 0x0000002506047291 */ /* 0x000fe2000f8e20ff */
[----:B------:R-:W-:Y:S01]  /*28e0*/  SEL R2, R13, R2, !P2 ;  /* 0x000000020d027207 */ /* 0x000fe20005000000 */
[----:B------:R-:W-:Y:S01]  /*28f0*/  UIADD3 UR5, UPT, UPT, UR5, 0x80, URZ ;  /* 0x0000008005057890 */ /* 0x000fe2000fffe0ff */
[----:B-1----:R-:W-:Y:S01]  /*2900*/  LEA R0, R11, UR37, 0x3 ;  /* 0x000000250b007c11 */ /* 0x002fe2000f8e18ff */
[----:B------:R-:W-:Y:S01]  /*2910*/  UIADD3 UR4, UPT, UPT, UR4, 0xf0, URZ ;  /* 0x000000f004047890 */ /* 0x000fe2000fffe0ff */
[----:B------:R1:W-:Y:S01]  /*2920*/  @!P2 SYNCS.ARRIVE.TRANS64.RED RZ, [R2+URZ], R5 ;  /* 0x0000000502ffa9a7 */ /* 0x0003e200080004ff */
[----:B------:R-:W-:Y:S01]  /*2930*/  UIADD3 UR6, UPT, UPT, UR6, 0x1, URZ ;  /* 0x0000000106067890 */ /* 0x000fe2000fffe0ff */
[----:B------:R-:W-:-:S03]  /*2940*/  VIADD R3, R3, 0x1 ;  /* 0x0000000103037836 */ /* 0x000fc60000000000 */
[----:B------:R-:W-:Y:S02]  /*2950*/  UISETP.NE.AND UP0, UPT, UR6, 0x2, UPT ;  /* 0x000000020600788c */ /* 0x000fe4000bf05270 */
[----:B------:R-:W-:Y:S01]  /*2960*/  ISETP.NE.AND P0, PT, R3, 0x2, PT ;  /* 0x000000020300780c */ /* 0x000fe20003f05270 */
[----:B------:R-:W-:Y:S06]  /*2970*/  UGETNEXTWORKID.BROADCAST [UR4], [UR5] ;  /* 0x00000000040073ca */ /* 0x000fec0008000100 */
[----:B------:R-:W-:Y:S02]  /*2980*/  USEL UR4, URZ, 0x1, UP0 ;  /* 0x00000001ff047887 */ /* 0x000fe40008000000 */
[----:B------:R-:W-:-:S04]  /*2990*/  USEL UR6, UR6, URZ, UP0 ;  /* 0x000000ff06067287 */ /* 0x000fc80008000000 */
[----:B------:R-:W-:Y:S02]  /*29a0*/  LOP3.LUT R12, R12, UR4, RZ, 0x3c, !PT ;  /* 0x000000040c0c7c12 */ /* 0x000fe4000f8e3cff */
[----:B-1----:R-:W-:-:S04]  /*29b0*/  SHF.L.U32 R5, R9, 0x1f, RZ ;  /* 0x0000001f09057819 */ /* 0x002fc800000006ff */
[----:B------:R-:W1:Y:S02]  /*29c0*/  SYNCS.PHASECHK.TRANS64.TRYWAIT P1, [R0+URZ+0x80], R5 ;  /* 0x00008005000075a7 */ /* 0x000e6400080211ff */
[----:B-1----:R-:W-:Y:S05]  /*29d0*/  @!P1 BRA `(.L_x_49) ;  /* 0x0000008c00089947 */ /* 0x002fea0003800000 */
.L_x_157:
[----:B------:R-:W-:Y:S01]  /*29e0*/  LEA R4, R11, UR37, 0x4 ;  /* 0x000000250b047c11 */ /* 0x000fe2000f8e20ff */
[----:B-1----:R-:W-:Y:S01]  /*29f0*/  VIADD R0, R0, 0x90 ;  /* 0x0000009000007836 */ /* 0x002fe20000000000 */
[----:B------:R-:W-:Y:S01]  /*2a00*/  SEL R3, R3, RZ, P0 ;  /* 0x000000ff03037207 */ /* 0x000fe20000000000 */
[----:B------:R-:W-:-:S03]  /*2a10*/  VIADD R11, R11, 0x1 ;  /* 0x000000010b0b7836 */ /* 0x000fc60000000000 */
[----:B------:R-:W1:Y:S01]  /*2a20*/  LDS.128 R4, [R4+0xf0] ;  /* 0x0000f00004047984 */ /* 0x000e620000000c00 */
[----:B------:R-:W-:Y:S02]  /*2a30*/  PRMT R0, RZ, 0x654, R0 ;  /* 0x00000654ff007816 */ /* 0x000fe40000000000 */
[C---:B------:R-:W-:Y:S01]  /*2a40*/  ISETP.NE.AND P1, PT, R11.reuse, 0x2, PT ;  /* 0x000000020b00780c */ /* 0x040fe20003f25270 */
[----:B------:R-:W-:Y:S01]  /*2a50*/  @!PT LDS RZ, [RZ] ;  /* 0x00000000fffff984 */ /* 0x000fe20000000800 */
[----:B------:R-:W-:Y:S01]  /*2a60*/  @!PT LDS RZ, [RZ] ;  /* 0x00000000fffff984 */ /* 0x000fe20000000800 */
[----:B------:R-:W-:Y:S01]  /*2a70*/  @!PT LDS RZ, [RZ] ;  /* 0x00000000fffff984 */ /* 0x000fe20000000800 */
[----:B------:R-:W-:Y:S01]  /*2a80*/  @!PT LDS RZ, [RZ] ;  /* 0x00000000fffff984 */ /* 0x000fe20000000800 */
[----:B------:R2:W-:Y:S06]  /*2a90*/  MEMBAR.ALL.CTA ;  /* 0x0000000000007992 */ /* 0x0005ec0000008000 */
[----:B--2---:R-:W2:Y:S01]  /*2aa0*/  FENCE.VIEW.ASYNC.S ;  /* 0x00000000000073c6 */ /* 0x004ea20000000000 */
[----:B------:R-:W-:Y:S01]  /*2ab0*/  SEL R11, R11, RZ, P1 ;  /* 0x000000ff0b0b7207 */ /* 0x000fe20000800000 */
[----:B--2---:R2:W-:Y:S01]  /*2ac0*/  SYNCS.ARRIVE.TRANS64.RED.A1T0 RZ, [R0+URZ], RZ ;  /* 0x000000ff00ff79a7 */ /* 0x0045e200081004ff */
[----:B-1----:R-:W-:-:S02]  /*2ad0*/  LOP3.LUT P3, RZ, R6, 0x1, RZ, 0xc0, !PT ;  /* 0x0000000106ff7812 */ /* 0x002fc4000786c0ff */
[----:B------:R-:W-:-:S04]  /*2ae0*/  SEL R5, RZ, 0x1, P0 ;  /* 0x00000001ff057807 */ /* 0x000fc80000000000 */
[----:B------:R-:W-:Y:S02]  /*2af0*/  LOP3.LUT R8, R8, R5, RZ, 0x3c, !PT ;  /* 0x0000000508087212 */ /* 0x000fe400078e3cff */
[----:B--2---:R-:W-:-:S04]  /*2b00*/  SEL R0, RZ, 0x1, P1 ;  /* 0x00000001ff007807 */ /* 0x004fc80000800000 */
[----:B------:R-:W-:Y:S01]  /*2b10*/  LOP3.LUT R9, R9, R0, RZ, 0x3c, !PT ;  /* 0x0000000009097212 */ /* 0x000fe200078e3cff */
[----:B------:R-:W-:Y:S06]  /*2b20*/  @P3 BRA `(.L_x_50) ;  /* 0xfffffffc002c3947 */ /* 0x000fec000383ffff */
[----:B------:R-:W-:Y:S01]  /*2b30*/  ULEA UR5, UR6, UR37, 0x3 ;  /* 0x0000002506057291 */ /* 0x000fe2000f8e18ff */
[----:B------:R-:W-:-:S08]  /*2b40*/  SHF.L.U32 R3, R12, 0x1f, RZ ;  /* 0x0000001f0c037819 */ /* 0x000fd000000006ff */
[----:B------:R-:W1:Y:S02]  /*2b50*/  SYNCS.PHASECHK.TRANS64 P0, [UR5+0x90], R3 ;  /* 0x00009003ff0075a7 */ /* 0x000e640008001005 */
[----:B-1----:R-:W-:Y:S05]  /*2b60*/  @P0 BRA `(.L_x_51) ;  /* 0x0000000000080947 */ /* 0x002fea0003800000 */
[----:B------:R-:W1:Y:S02]  /*2b70*/  SYNCS.PHASECHK.TRANS64.TRYWAIT P0, [UR5+0x90], R3 ;  /* 0x00009003ff0075a7 */ /* 0x000e640008001105 */
[----:B-1----:R-:W-:Y:S05]  /*2b80*/  @!P0 BRA `(.L_x_52) ;  /* 0x0000008800b08947 */ /* 0x002fea0003800000 */
.L_x_51:
[----:B------:R-:W-:-:S04]  /*2b90*/  UIADD3 UR4, UPT, UPT, UR6, 0x1, URZ ;  /* 0x0000000106047890 */ /* 0x000fc8000fffe0ff */
[----:B------:R-:W-:-:S04]  /*2ba0*/  UISETP.NE.AND UP0, UPT, UR4, 0x2, UPT ;  /* 0x000000020400788c */ /* 0x000fc8000bf05270 */
[----:B------:R-:W-:Y:S02]  /*2bb0*/  USEL UR7, URZ, 0x1, UP0 ;  /* 0x00000001ff077887 */ /* 0x000fe40008000000 */
[----:B------:R-:W-:-:S04]  /*2bc0*/  USEL UR4, UR4, URZ, UP0 ;  /* 0x000000ff04047287 */ /* 0x000fc80008000000 */
[----:B------:R-:W-:Y:S01]  /*2bd0*/  ULEA UR4, UR4, UR37, 0x3 ;  /* 0x0000002504047291 */ /* 0x000fe2000f8e18ff */
[----:B-1----:R-:W-:-:S04]  /*2be0*/  LOP3.LUT R3, R12, UR7, RZ, 0x3c, !PT ;  /* 0x000000070c037c12 */ /* 0x002fc8000f8e3cff */
[----:B------:R-:W-:-:S04]  /*2bf0*/  SHF.L.U32 R0, R3, 0x1f, RZ ;  /* 0x0000001f03007819 */ /* 0x000fc800000006ff */
[----:B------:R-:W1:Y:S02]  /*2c00*/  SYNCS.PHASECHK.TRANS64 P0, [UR4+0x90], R0 ;  /* 0x00009000ff0075a7 */ /* 0x000e640008001004 */
[----:B-1----:R-:W-:Y:S05]  /*2c10*/  @P0 EXIT ;  /* 0x000000000000094d */ /* 0x002fea0003800000 */
[----:B------:R-:W-:Y:S02]  /*2c20*/  SHF.L.U32 R3, R3, 0x1f, RZ ;  /* 0x0000001f03037819 */ /* 0x000fe400000006ff */
[----:B------:R-:W-:-:S07]  /*2c30*/  MOV R0, UR4 ;  /* 0x0000000400007c02 */ /* 0x000fce0008000f00 */
.L_x_53:
[----:B-1----:R1:W2:Y:S02]  /*2c40*/  SYNCS.PHASECHK.TRANS64.TRYWAIT P0, [R0+URZ+0x90], R3 ;  /* 0x00009003000075a7 */ /* 0x0022a400080011ff */
[----:B--2---:R-:W-:Y:S05]  /*2c50*/  @!P0 NANOSLEEP.SYNCS 0x989680 ;  /* 0x009896800000895d */ /* 0x004fea0003900000 */
[----:B------:R-:W2:Y:S02]  /*2c60*/  @!P0 SYNCS.PHASECHK.TRANS64 P0, [R0+URZ+0x90], R3 ;  /* 0x00009003000085a7 */ /* 0x000ea400080010ff */
[----:B--2---:R-:W-:Y:S05]  /*2c70*/  @P0 EXIT ;  /* 0x000000000000094d */ /* 0x004fea0003800000 */
[----:B------:R-:W-:Y:S05]  /*2c80*/  BRA `(.L_x_53) ;  /* 0xfffffffc00ec7947 */ /* 0x000fea000383ffff */
.L_x_46:
[----:B------:R-:W-:Y:S05]  /*2c90*/  BRA.U UP4, `(.L_x_54) ;  /* 0x0000001104907547 */ /* 0x000fea000b800000 */
[----:B------:R-:W-:Y:S01]  /*2ca0*/  UMOV UR6, 0x40 ;  /* 0x0000004000067882 */ /* 0x000fe20000000000 */
[----:B------:R-:W-:Y:S01]  /*2cb0*/  NOP ;  /* 0x0000000000007918 */ /* 0x000fe20000000000 */
[----:B------:R-:W-:Y:S01]  /*2cc0*/  ULEA UR6, UR37, UR6, 0x18 ;  /* 0x0000000625067291 */ /* 0x000fe2000f8ec0ff */
[----:B------:R-:W-:Y:S02]  /*2cd0*/  UMOV UR7, 0x400 ;  /* 0x0000040000077882 */ /* 0x000fe40000000000 */
[----:B------:R-:W-:-:S06]  /*2ce0*/  ULEA UR37, UR37, UR7, 0x18 ;  /* 0x0000000725257291 */ /* 0x000fcc000f8ec0ff */
[----:B------:R-:W1:Y:S02]  /*2cf0*/  LDS.U8 R2, [UR6+0x1c] ;  /* 0x00001c06ff027984 */ /* 0x000e640008000000 */
[----:B-1----:R-:W-:-:S13]  /*2d00*/  ISETP.NE.AND P0, PT, R2, RZ, PT ;  /* 0x000000ff0200720c */ /* 0x002fda0003f05270 */
[----:B------:R-:W-:Y:S05]  /*2d10*/  @P0 BRA `(.L_x_55) ;  /* 0x0000000400080947 */ /* 0x000fea0003800000 */
[----:B------:R-:W-:Y:S02]  /*2d20*/  UISETP.NE.U32.AND UP0, UPT, UR5, 0x1, UPT ;  /* 0x000000010500788c */ /* 0x000fe4000bf05070 */
[----:B------:R-:W-:-:S07]  /*2d30*/  UIADD3 UR8, UPT, UPT, UR6, 0x8, URZ ;  /* 0x0000000806087890 */ /* 0x000fce000fffe0ff */
[----:B------:R-:W-:Y:S05]  /*2d40*/  BRA.U !UP0, `(.L_x_56) ;  /* 0x00000001089c7547 */ /* 0x000fea000b800000 */
[----:B------:R-:W-:Y:S01]  /*2d50*/  ELECT P0, URZ, PT ;  /* 0x0000000000ff782f */ /* 0x000fe20003800000 */
[----:B------:R-:W-:-:S12]  /*2d60*/  BSSY B0, `(.L_x_56) ;  /* 0x0000025000007945 */ /* 0x000fd80003800000 */
[----:B------:R-:W-:Y:S05]  /*2d70*/  @!P0 BRA `(.L_x_57) ;  /* 0x00000000008c8947 */ /* 0x000fea0003800000 */
[----:B------:R-:W-:-:S05]  /*2d80*/  UMOV UR7, 0x10 ;  /* 0x0000001000077882 */ /* 0x000fca0000000000 */
[----:B------:R-:W-:Y:S04]  /*2d90*/  DEPBAR.LE SB1, 0x36 ;  /* 0x00009d800000791a */ /* 0x000fe80000000000 */
[----:B------:R-:W1:Y:S02]  /*2da0*/  UTCATOMSWS.2CTA.FIND_AND_SET.ALIGN UP1, UR7, UR7 ;  /* 0x00000007000775e3 */ /* 0x000e640008220800 */
[----:B-1----:R-:W-:Y:S01]  /*2db0*/  MOV R11, UR7 ;  /* 0x00000007000b7c02 */ /* 0x002fe20008000f00 */
[----:B------:R-:W-:Y:S06]  /*2dc0*/  BRA.U UP1, `(.L_x_58) ;  /* 0x0000000101187547 */ /* 0x000fec000b800000 */
.L_x_59:
[----:B------:R-:W-:Y:S05]  /*2dd0*/  NANOSLEEP 0x64 ;  /* 0x000000640000795d */ /* 0x000fea0003800000 */
[----:B------:R-:W-:-:S05]  /*2de0*/  UMOV UR7, 0x10 ;  /* 0x0000001000077882 */ /* 0x000fca0000000000 */
[----:B------:R-:W-:Y:S04]  /*2df0*/  DEPBAR.LE SB1, 0x36 ;  /* 0x00009d800000791a */ /* 0x000fe80000000000 */
[----:B------:R-:W1:Y:S02]  /*2e00*/  UTCATOMSWS.2CTA.FIND_AND_SET.ALIGN UP1, UR7, UR7 ;  /* 0x00000007000775e3 */ /* 0x000e640008220800 */
[----:B-1----:R-:W-:Y:S01]  /*2e10*/  MOV R11, UR7 ;  /* 0x00000007000b7c02 */ /* 0x002fe20008000f00 */
[----:B------:R-:W-:Y:S05]  /*2e20*/  BRA.U !UP1, `(.L_x_59) ;  /* 0xfffffffd09e87547 */ /* 0x000fea000b83ffff */
.L_x_58:
[----:B------:R-:W1:Y:S01]  /*2e30*/  LDS R5, [UR6+0x10] ;  /* 0x00001006ff057984 */ /* 0x000e620008000800 */
[----:B------:R-:W-:Y:S01]  /*2e40*/  IMAD.U32 R3, RZ, RZ, UR37 ;  /* 0x00000025ff037e24 */ /* 0x000fe2000f8e00ff */
[----:B------:R-:W-:-:S03]  /*2e50*/  MOV R2, UR4 ;  /* 0x0000000400027c02 */ /* 0x000fc60008000f00 */
[----:B------:R-:W-:Y:S01]  /*2e60*/  VIADD R3, R3, 0x110 ;  /* 0x0000011003037836 */ /* 0x000fe20000000000 */
[----:B-1----:R-:W-:-:S04]  /*2e70*/  SHF.L.U32 R5, R5, 0x1f, RZ ;  /* 0x0000001f05057819 */ /* 0x002fc800000006ff */
[----:B------:R-:W1:Y:S02]  /*2e80*/  SYNCS.PHASECHK.TRANS64.TRYWAIT P0, [UR6+0x8], R5 ;  /* 0x00000805ff0075a7 */ /* 0x000e640008001106 */
[----:B-1----:R-:W-:Y:S05]  /*2e90*/  @P0 BRA `(.L_x_60) ;  /* 0x0000000000080947 */ /* 0x002fea0003800000 */
[----:B------:R-:W1:Y:S02]  /*2ea0*/  SYNCS.PHASECHK.TRANS64.TRYWAIT P0, [UR6+0x8], R5 ;  /* 0x00000805ff0075a7 */ /* 0x000e640008001106 */
[----:B-1----:R-:W-:Y:S05]  /*2eb0*/  @!P0 BRA `(.L_x_61) ;  /* 0x0000008400fc8947 */ /* 0x002fea0003800000 */
.L_x_60:
[----:B-1----:R-:W-:Y:S01]  /*2ec0*/  HFMA2 R4, -RZ, RZ, 0, 5.9604644775390625e-08 ;  /* 0x00000001ff047431 */ /* 0x002fe200000001ff */
[----:B------:R-:W-:Y:S01]  /*2ed0*/  UPRMT UR7, UR4, 0x654, UR8 ;  /* 0x0000065404077896 */ /* 0x000fe20008000008 */
[----:B------:R-:W-:Y:S01]  /*2ee0*/  IMAD.MOV.U32 R6, RZ, RZ, 0xffff ;  /* 0x0000ffffff067424 */ /* 0x000fe200078e00ff */
[----:B------:R-:W-:Y:S01]  /*2ef0*/  PRMT R2, R2, 0x654, R3 ;  /* 0x0000065402027816 */ /* 0x000fe20000000003 */
[----:B------:R-:W-:Y:S02]  /*2f00*/  IMAD.MOV.U32 R5, RZ, RZ, 0x4 ;  /* 0x00000004ff057424 */ /* 0x000fe400078e00ff */
[----:B------:R-:W-:Y:S01]  /*2f10*/  IMAD.SHL.U32 R9, R11, 0x20, RZ ;  /* 0x000000200b097824 */ /* 0x000fe200078e00ff */
[----:B------:R-:W-:Y:S02]  /*2f20*/  MOV R3, UR7 ;  /* 0x0000000700037c02 */ /* 0x000fe40008000f00 */
[-C--:B------:R-:W-:Y:S01]  /*2f30*/  SHF.L.U32 R7, R6, R11.reuse, RZ ;  /* 0x0000000b06077219 */ /* 0x080fe200000006ff */
[----:B------:R1:W-:Y:S01]  /*2f40*/  SYNCS.ARRIVE.TRANS64.RED RZ, [UR7], R5 ;  /* 0x00000005ffff79a7 */ /* 0x0003e20008000407 */
[----:B------:R-:W-:Y:S01]  /*2f50*/  SHF.L.U32 R6, R4, R11, RZ ;  /* 0x0000000b04067219 */ /* 0x000fe200000006ff */
[----:B------:R1:W-:Y:S04]  /*2f60*/  STS [UR37+0x110], R9 ;  /* 0x00011009ff007988 */ /* 0x0003e80008000825 */
[----:B------:R1:W-:Y:S04]  /*2f70*/  STAS [R2.64], R11 ;  /* 0x0000000b02007dbd */ /* 0x0003e8000c0008ff */
[----:B------:R1:W-:Y:S04]  /*2f80*/  ATOMS.OR RZ, [UR6+0x14], R7 ;  /* 0x00001407ffff798c */ /* 0x0003e8000b000006 */
[----:B------:R1:W-:Y:S04]  /*2f90*/  ATOMS.OR RZ, [UR6+0x18], R6 ;  /* 0x00001806ffff798c */ /* 0x0003e8000b000006 */
[----:B------:R1:W-:Y:S02]  /*2fa0*/  ATOMS.XOR RZ, [UR6+0x10], R4 ;  /* 0x00001004ffff798c */ /* 0x0003e4000b800006 */
.L_x_57:
[----:B------:R-:W-:Y:S05]  /*2fb0*/  BSYNC B0 ;  /* 0x0000000000007941 */ /* 0x000fea0003800000 */
.L_x_56:
[----:B------:R-:W-:Y:S05]  /*2fc0*/  BRA.U UP0, `(.L_x_62) ;  /* 0x00000001006c7547 */ /* 0x000fea000b800000 */
[----:B------:R-:W-:-:S03]  /*2fd0*/  UMOV UR7, 0xffffffff ;  /* 0xffffffff00077882 */ /* 0x000fc60000000000 */
[----:B------:R-:W-:Y:S05]  /*2fe0*/  BRA.DIV UR7, `(.L_x_63) ;  /* 0x0000008607c87947 */ /* 0x000fea000b800000 */
[----:B------:R-:W-:-:S13]  /*2ff0*/  ELECT P6, URZ, PT ;  /* 0x0000000000ff782f */ /* 0x000fda00038c0000 */
.L_x_161:
[----:B------:R-:W-:Y:S05]  /*3000*/  @!P6 BRA `(.L_x_62) ;  /* 0x00000000005ce947 */ /* 0x000fea0003800000 */
[----:B-1----:R-:W1:Y:S02]  /*3010*/  LDS R3, [UR6+0x10] ;  /* 0x00001006ff037984 */ /* 0x002e640008000800 */
[----:B-1----:R-:W-:-:S04]  /*3020*/  SHF.L.U32 R3, R3, 0x1f, RZ ;  /* 0x0000001f03037819 */ /* 0x002fc800000006ff */
[----:B------:R-:W1:Y:S02]  /*3030*/  SYNCS.PHASECHK.TRANS64.TRYWAIT P0, [UR6+0x8], R3 ;  /* 0x00000803ff0075a7 */ /* 0x000e640008001106 */
[----:B-1----:R-:W-:Y:S05]  /*3040*/  @P0 BRA `(.L_x_64) ;  /* 0x0000000000080947 */ /* 0x002fea0003800000 */
[----:B------:R-:W1:Y:S02]  /*3050*/  SYNCS.PHASECHK.TRANS64.TRYWAIT P0, [UR6+0x8], R3 ;  /* 0x00000803ff0075a7 */ /* 0x000e640008001106 */
[----:B-1----:R-:W-:Y:S05]  /*3060*/  @!P0 BRA `(.L_x_65) ;  /* 0x0000008400c88947 */ /* 0x002fea0003800000 */
.L_x_64:
[----:B------:R-:W2:Y:S01]  /*3070*/  LDS R5, [UR37+0x110] ;  /* 0x00011025ff057984 */ /* 0x000ea20008000800 */
[----:B-1----:R-:W-:Y:S02]  /*3080*/  HFMA2 R2, -RZ, RZ, 0, 5.9604644775390625e-08 ;  /* 0x00000001ff027431 */ /* 0x002fe400000001ff */
[----:B------:R-:W-:Y:S01]  /*3090*/  IMAD.MOV.U32 R3, RZ, RZ, 0xffff ;  /* 0x0000ffffff037424 */ /* 0x000fe200078e00ff */
[----:B------:R-:W-:Y:S01]  /*30a0*/  UPRMT UR7, UR4, 0x654, UR8 ;  /* 0x0000065404077896 */ /* 0x000fe20008000008 */
[----:B--2---:R-:W-:-:S03]  /*30b0*/  IMAD.SHL.U32 R4, R5, 0x20, RZ ;  /* 0x0000002005047824 */ /* 0x004fc600078e00ff */
[-C--:B------:R-:W-:Y:S02]  /*30c0*/  SHF.L.U32 R3, R3, R5.reuse, RZ ;  /* 0x0000000503037219 */ /* 0x080fe400000006ff */
[----:B------:R-:W-:Y:S01]  /*30d0*/  SHF.L.U32 R5, R2, R5, RZ ;  /* 0x0000000502057219 */ /* 0x000fe200000006ff */
[----:B------:R2:W-:Y:S04]  /*30e0*/  STS [UR37+0x110], R4 ;  /* 0x00011004ff007988 */ /* 0x0005e80008000825 */
[----:B------:R2:W-:Y:S04]  /*30f0*/  ATOMS.OR RZ, [UR6+0x14], R3 ;  /* 0x00001403ffff798c */ /* 0x0005e8000b000006 */
[----:B------:R2:W-:Y:S01]  /*3100*/  ATOMS.OR RZ, [UR6+0x18], R5 ;  /* 0x00001805ffff798c */ /* 0x0005e2000b000006 */
[----:B------:R-:W-:Y:S03]  /*3110*/  SYNCS.ARRIVE.TRANS64.RED.A1T0 RZ, [UR7], RZ ;  /* 0x000000ffffff79a7 */ /* 0x000fe60008100407 */
[----:B------:R2:W-:Y:S01]  /*3120*/  ATOMS.XOR RZ, [UR6+0x10], R2 ;  /* 0x00001002ffff798c */ /* 0x0005e2000b800006 */
[----:B------:R-:W-:Y:S05]  /*3130*/  BRA `(.L_x_62) ;  /* 0x0000000000107947 */ /* 0x000fea0003800000 */
.L_x_55:
[----:B------:R-:W-:-:S05]  /*3140*/  MOV R2, 0xffffffff ;  /* 0xffffffff00027802 */ /* 0x000fca0000000f00 */
[----:B------:R1:W-:Y:S02]  /*3150*/  STS [UR37+0x110], R2 ;  /* 0x00011002ff007988 */ /* 0x0003e40008000825 */
[----:B-1----:R-:W-:Y:S02]  /*3160*/  MOV R2, 0x3180 ;  /* 0x0000318000027802 */ /* 0x002fe40000000f00 */
[----:B-----5:R-:W-:Y:S05]  /*3170*/  CALL.REL.NOINC `($__internal_1_$__cuda_sm10x_tcgen05_guardrail_trap_phase_invalid_during_alloc) ;  /* 0x0000008c006c7944 */ /* 0x020fea0003c00000 */
.L_x_62:
[----:B------:R-:W-:Y:S05]  /*3180*/  WARPSYNC.ALL ;  /* 0x0000000000007948 */ /* 0x000fea0003800000 */
[----:B------:R-:W3:Y:S01]  /*3190*/  S2UR UR7, SR_CgaCtaId ;  /* 0x00000000000779c3 */ /* 0x000ee20000008800 */
[----:B------:R-:W-:Y:S01]  /*31a0*/  UMOV UR6, 0x400 ;  /* 0x0000040000067882 */ /* 0x000fe20000000000 */
[----:B------:R-:W-:-:S06]  /*31b0*/  NOP ;  /* 0x0000000000007918 */ /* 0x000fcc0000000000 */
[----:B------:R-:W-:Y:S06]  /*31c0*/  BAR.ARV 0x6, 0xa0 ;  /* 0x0182800000007b1d */ /* 0x000fec0000002000 */
[----:B------:R-:W4:Y:S01]  /*31d0*/  LDCU UR8, c[0x0][0x38c] ;  /* 0x00007180ff0877ac */ /* 0x000f220008000800 */
[----:B------:R-:W-:Y:S01]  /*31e0*/  LOP3.LUT R0, R0, 0xffff, RZ, 0xc0, !PT ;  /* 0x0000ffff00007812 */ /* 0x000fe200078ec0ff */
[----:B-1----:R-:W-:Y:S01]  /*31f0*/  IMAD.MOV.U32 R9, RZ, RZ, 0x1 ;  /* 0x00000001ff097424 */ /* 0x002fe200078e00ff */
[----:B------:R-:W-:Y:S01]  /*3200*/  LOP3.LUT R8, R8, 0xffff, RZ, 0xc0, !PT ;  /* 0x0000ffff08087812 */ /* 0x000fe200078ec0ff */
[----:B------:R-:W-:Y:S01]  /*3210*/  UMOV UR19, URZ ;  /* 0x000000ff00137c82 */ /* 0x000fe20008000000 */
[----:B------:R-:W-:Y:S01]  /*3220*/  R2UR UR11, R0 ;  /* 0x00000000000b72ca */ /* 0x000fe200000e0000 */
[----:B------:R-:W-:Y:S01]  /*3230*/  UMOV UR18, URZ ;  /* 0x000000ff00127c82 */ /* 0x000fe20008000000 */
[----:B------:R-:W-:Y:S01]  /*3240*/  R2UR UR12, R8 ;  /* 0x00000000080c72ca */ /* 0x000fe200000e0000 */
[----:B------:R-:W-:Y:S01]  /*3250*/  IMAD.MOV.U32 R8, RZ, RZ, RZ ;  /* 0x000000ffff087224 */ /* 0x000fe200078e00ff */
[----:B------:R-:W-:Y:S01]  /*3260*/  UMOV UR17, URZ ;  /* 0x000000ff00117c82 */ /* 0x000fe20008000000 */
[----:B---3--:R-:W-:-:S02]  /*3270*/  ULEA UR7, UR7, UR6, 0x18 ;  /* 0x0000000607077291 */ /* 0x008fc4000f8ec0ff */
[----:B------:R-:W-:Y:S02]  /*3280*/  UISETP.NE.AND UP2, UPT, UR5, URZ, UPT ;  /* 0x000000ff0500728c */ /* 0x000fe4000bf45270 */
[----:B------:R-:W-:Y:S02]  /*3290*/  UIADD3 UR13, UPT, UPT, UR7, 0x10800, URZ ;  /* 0x00010800070d7890 */ /* 0x000fe4000fffe0ff */
[----:B------:R-:W-:Y:S02]  /*32a0*/  UIADD3 UR14, UPT, UPT, UR7, 0x1c800, URZ ;  /* 0x0001c800070e7890 */ /* 0x000fe4000fffe0ff */
[----:B----4-:R-:W-:Y:S01]  /*32b0*/  UIADD3 UR8, UPT, UPT, UR8, 0x3f, URZ ;  /* 0x0000003f08087890 */ /* 0x010fe2000fffe0ff */
[----:B--2---:R-:W1:Y:S01]  /*32c0*/  LDS R2, [UR7+0x110] ;  /* 0x00011007ff027984 */ /* 0x004e620008000800 */
[----:B------:R-:W-:Y:S02]  /*32d0*/  USHF.R.U32.HI UR13, URZ, 0x4, UR13 ;  /* 0x00000004ff0d7899 */ /* 0x000fe4000801160d */
[----:B------:R-:W-:-:S02]  /*32e0*/  USHF.R.S32.HI UR6, URZ, 0x1f, UR8 ;  /* 0x0000001fff067899 */ /* 0x000fc40008011408 */
[----:B------:R-:W-:Y:S02]  /*32f0*/  USHF.R.U32.HI UR14, URZ, 0x4, UR14 ;  /* 0x00000004ff0e7899 */ /* 0x000fe4000801160e */
[----:B------:R-:W-:Y:S02]  /*3300*/  ULEA.HI UR6, UR6, UR8, URZ, 0x6 ;  /* 0x0000000806067291 */ /* 0x000fe4000f8f30ff */
[----:B------:R-:W-:Y:S02]  /*3310*/  ULOP3.LUT UR13, UR13, 0x3fff, URZ, 0xc0, !UPT ;  /* 0x00003fff0d0d7892 */ /* 0x000fe4000f8ec0ff */
[----:B------:R-:W-:Y:S02]  /*3320*/  USHF.R.S32.HI UR6, URZ, 0x6, UR6 ;  /* 0x00000006ff067899 */ /* 0x000fe40008011406 */
[----:B------:R-:W-:Y:S02]  /*3330*/  ULOP3.LUT UR14, UR14, 0x3fff, URZ, 0xc0, !UPT ;  /* 0x00003fff0e0e7892 */ /* 0x000fe4000f8ec0ff */
[----:B------:R-:W-:Y:S01]  /*3340*/  UISETP.LT.AND UP0, UPT, UR6, 0x1, UPT ;  /* 0x000000010600788c */ /* 0x000fe2000bf01270 */
[----:B------:R-:W-:Y:S01]  /*3350*/  UMOV UR28, 0x0 ;  /* 0x00000000001c7882 */ /* 0x000fe20000000000 */
[----:B------:R-:W-:Y:S01]  /*3360*/  UMOV UR29, 0x10400490 ;  /* 0x10400490001d7882 */ /* 0x000fe20000000000 */
[----:B------:R-:W-:-:S02]  /*3370*/  ULOP3.LUT UR13, UR13, 0x10000, URZ, 0xfc, !UPT ;  /* 0x000100000d0d7892 */ /* 0x000fc4000f8efcff */
[----:B------:R-:W-:Y:S02]  /*3380*/  ULOP3.LUT UR14, UR14, 0x10000, URZ, 0xfc, !UPT ;  /* 0x000100000e0e7892 */ /* 0x000fe4000f8efcff */
[----:B------:R-:W-:Y:S01]  /*3390*/  USEL UR20, UR6, 0x1, !UP0 ;  /* 0x0000000106147887 */ /* 0x000fe2000c000000 */
[----:B------:R-:W-:Y:S01]  /*33a0*/  UMOV UR26, 0x0 ;  /* 0x00000000001a7882 */ /* 0x000fe20000000000 */
[----:B------:R-:W-:Y:S01]  /*33b0*/  UMOV UR27, 0x10400490 ;  /* 0x10400490001b7882 */ /* 0x000fe20000000000 */
[----:B------:R-:W-:Y:S01]  /*33c0*/  UMOV UR24, 0x0 ;  /* 0x0000000000187882 */ /* 0x000fe20000000000 */
[----:B------:R-:W-:Y:S01]  /*33d0*/  UMOV UR25, 0x10400490 ;  /* 0x1040049000197882 */ /* 0x000fe20000000000 */
[----:B------:R-:W-:Y:S01]  /*33e0*/  UMOV UR22, 0x0 ;  /* 0x0000000000167882 */ /* 0x000fe20000000000 */
[----:B------:R-:W-:Y:S01]  /*33f0*/  UMOV UR23, 0x10400490 ;  /* 0x1040049000177882 */ /* 0x000fe20000000000 */
[----:B-1----:R-:W-:Y:S02]  /*3400*/  R2UR UR21, R2 ;  /* 0x00000000021572ca */ /* 0x002fe400000e0000 */
[----:B------:R-:W-:-:S13]  /*3410*/  CS2R R2, SRZ ;  /* 0x0000000000027805 */ /* 0x000fda000001ff00 */
.L_x_73:
[C---:B------:R-:W-:Y:S02]  /*3420*/  LEA R0, R8.reuse, UR7, 0x3 ;  /* 0x0000000708007c11 */ /* 0x040fe4000f8e18ff */
[----:B------:R-:W-:Y:S02]  /*3430*/  SHF.L.U32 R5, R3, 0x1f, RZ ;  /* 0x0000001f03057819 */ /* 0x000fe400000006ff */
[----:B------:R-:W-:Y:S02]  /*3440*/  LEA R4, R8, UR7, 0x4 ;  /* 0x0000000708047c11 */ /* 0x000fe4000f8e20ff */
[----:B------:R-:W1:Y:S02]  /*3450*/  SYNCS.PHASECHK.TRANS64.TRYWAIT P0, [R0+URZ+0x80], R5 ;  /* 0x00008005000075a7 */ /* 0x000e6400080011ff */
[----:B-1-34-:R-:W-:Y:S05]  /*3460*/  @!P0 BRA `(.L_x_66) ;  /* 0x0000008000e08947 */ /* 0x01afea0003800000 */
.L_x_162:
[----:B-1----:R-:W1:Y:S01]  /*3470*/  LDS.128 R4, [R4+0xf0] ;  /* 0x0000f00004047984 */ /* 0x002e620000000c00 */
[----:B------:R-:W-:Y:S02]  /*3480*/  VIADD R0, R0, 0x90 ;  /* 0x0000009000007836 */ /* 0x000fe40000000000 */
[----:B------:R-:W-:Y:S01]  /*3490*/  VIADD R8, R8, 0x1 ;  /* 0x0000000108087836 */ /* 0x000fe20000000000 */
[----:B------:R-:W-:Y:S01]  /*34a0*/  @!PT LDS RZ, [RZ] ;  /* 0x00000000fffff984 */ /* 0x000fe20000000800 */
[----:B------:R-:W-:Y:S01]  /*34b0*/  @!PT LDS RZ, [RZ] ;  /* 0x00000000fffff984 */ /* 0x000fe20000000800 */
[----:B------:R-:W-:Y:S01]  /*34c0*/  @!PT LDS RZ, [RZ] ;  /* 0x00000000fffff984 */ /* 0x000fe20000000800 */
[----:B------:R-:W-:Y:S01]  /*34d0*/  @!PT LDS RZ, [RZ] ;  /* 0x00000000fffff984 */ /* 0x000fe20000000800 */
[----:B------:R2:W-:Y:S06]  /*34e0*/  MEMBAR.ALL.CTA ;  /* 0x0000000000007992 */ /* 0x0005ec0000008000 */
[----:B--2---:R-:W2:Y:S01]  /*34f0*/  FENCE.VIEW.ASYNC.S ;  /* 0x00000000000073c6 */ /* 0x004ea20000000000 */
[----:B------:R-:W-:-:S04]  /*3500*/  PRMT R0, RZ, 0x654, R0 ;  /* 0x00000654ff007816 */ /* 0x000fc80000000000 */
[----:B--2---:R2:W-:Y:S01]  /*3510*/  SYNCS.ARRIVE.TRANS64.RED.A1T0 RZ, [R0+URZ], RZ ;  /* 0x000000ff00ff79a7 */ /* 0x0045e200081004ff */
[----:B-1----:R-:W-:Y:S01]  /*3520*/  LOP3.LUT P1, RZ, R6, 0x1, RZ, 0xc0, !PT ;  /* 0x0000000106ff7812 */ /* 0x002fe2000782c0ff */
[----:B--2---:R-:W-:-:S12]  /*3530*/  BRA.U UP2, `(.L_x_67) ;  /* 0x0000000502087547 */ /* 0x004fd8000b800000 */
[----:B------:R-:W1:Y:S01]  /*3540*/  LDCU UR8, c[0x0][0x38c] ;  /* 0x00007180ff0877ac */ /* 0x000e620008000800 */
[----:B------:R-:W-:Y:S02]  /*3550*/  PLOP3.LUT P2, PT, PT, PT, PT, 0x80, 0x8 ;  /* 0x000000000008781c */ /* 0x000fe40003f4f070 */
[----:B------:R-:W-:Y:S01]  /*3560*/  SHF.L.U32 R5, R9, 0x1f, RZ ;  /* 0x0000001f09057819 */ /* 0x000fe200000006ff */
[----:B------:R-:W-:Y:S02]  /*3570*/  ULEA UR9, UR19, UR7, 0x3 ;  /* 0x0000000713097291 */ /* 0x000fe4000f8e18ff */
[----:B------:R-:W-:Y:S02]  /*3580*/  ULEA UR10, UR19, UR21, 0x8 ;  /* 0x00000015130a7291 */ /* 0x000fe4000f8e40ff */
[----:B-1----:R-:W-:-:S06]  /*3590*/  UISETP.GE.AND UP0, UPT, UR8, 0x1, UPT ;  /* 0x000000010800788c */ /* 0x002fcc000bf06270 */
[----:B------:R-:W-:-:S05]  /*35a0*/  PLOP3.LUT P0, PT, PT, PT, UP0, 0x80, 0x8 ;  /* 0x000000000008781c */ /* 0x000fca0003f0f008 */
[----:B------:R-:W-:-:S08]  /*35b0*/  @UP0 ULEA UR8, UR18, UR7, 0x3 ;  /* 0x0000000712080291 */ /* 0x000fd0000f8e18ff */
[----:B------:R-:W-:-:S04]  /*35c0*/  @P0 SHF.L.U32 R0, R2, 0x1f, RZ ;  /* 0x0000001f02000819 */ /* 0x000fc800000006ff */
[----:B------:R1:W2:Y:S01]  /*35d0*/  @P0 SYNCS.PHASECHK.TRANS64.TRYWAIT P2, [UR8], R0 ;  /* 0x00000000ff0005a7 */ /* 0x0002a20008041108 */
[----:B------:R-:W3:Y:S02]  /*35e0*/  SYNCS.PHASECHK.TRANS64.TRYWAIT P0, [UR9+0xb0], R5 ;  /* 0x0000b005ff0075a7 */ /* 0x000ee40008001109 */
[----:B-123--:R-:W-:Y:S05]  /*35f0*/  @!P0 BRA `(.L_x_68) ;  /* 0x0000008000908947 */ /* 0x00efea0003800000 */
.L_x_164:
[----:B------:R-:W-:Y:S01]  /*3600*/  UMOV UR16, UR17 ;  /* 0x0000001100107c82 */ /* 0x000fe20008000000 */
[----:B------:R-:W-:Y:S05]  /*3610*/  BRA.U !UP0, `(.L_x_69) ;  /* 0x0000000108c07547 */ /* 0x000fea000b800000 */
[----:B------:R-:W-:Y:S02]  /*3620*/  UIADD3 UR16, UPT, UPT, UR20, UR17, URZ ;  /* 0x0000001114107290 */ /* 0x000fe4000fffe0ff */
[----:B------:R-:W-:Y:S01]  /*3630*/  UPLOP3.LUT UP3, UPT, UPT, UPT, UPT, 0x40, 0x4 ;  /* 0x000000000004789c */ /* 0x000fe20003f6e870 */
[----:B------:R-:W-:Y:S01]  /*3640*/  UMOV UR15, UR6 ;  /* 0x00000006000f7c82 */ /* 0x000fe20008000000 */
[----:B------:R-:W-:-:S09]  /*3650*/  UMOV UR46, UR18 ;  /* 0x00000012002e7c82 */ /* 0x000fd20008000000 */
.L_x_72:
[----:B--2---:R-:W-:Y:S01]  /*3660*/  ULEA UR8, UR46, UR7, 0x3 ;  /* 0x000000072e087291 */ /* 0x004fe2000f8e18ff */
[----:B---3--:R-:W-:Y:S11]  /*3670*/  @P2 BRA `(.L_x_70) ;  /* 0x00000000000c2947 */ /* 0x008ff60003800000 */
[----:B-1----:R-:W-:Y:S04]  /*3680*/  SHF.L.U32 R5, R2, 0x1f, RZ ;  /* 0x0000001f02057819 */ /* 0x002fe800000006ff */
[----:B------:R-:W1:Y:S02]  /*3690*/  SYNCS.PHASECHK.TRANS64.TRYWAIT P0, [UR8], R5 ;  /* 0x00000005ff0075a7 */ /* 0x000e640008001108 */
[----:B-1----:R-:W-:Y:S05]  /*36a0*/  @!P0 BRA `(.L_x_71) ;  /* 0x00000080007c8947 */ /* 0x002fea0003800000 */
.L_x_70:
[----:B------:R-:W-:Y:S01]  /*36b0*/  UISETP.NE.AND UP0, UPT, UR15, 0x1, UPT ;  /* 0x000000010f00788c */ /* 0x000fe2000bf05270 */
[----:B------:R-:W-:Y:S01]  /*36c0*/  PLOP3.LUT P2, PT, PT, PT, PT, 0x80, 0x8 ;  /* 0x000000000008781c */ /* 0x000fe20003f4f070 */
[----:B------:R-:W-:Y:S02]  /*36d0*/  UIADD3 UR18, UPT, UPT, UR46, 0x1, URZ ;  /* 0x000000012e127890 */ /* 0x000fe4000fffe0ff */
[----:B------:R-:W-:Y:S02]  /*36e0*/  ULEA UR32, UR46, UR14, 0xa ;  /* 0x0000000e2e207291 */ /* 0x000fe4000f8e50ff */
[----:B------:R-:W-:Y:S01]  /*36f0*/  UISETP.NE.AND UP1, UPT, UR18, 0x3, UPT ;  /* 0x000000031200788c */ /* 0x000fe2000bf25270 */
[----:B------:R-:W-:Y:S01]  /*3700*/  PLOP3.LUT P0, PT, PT, PT, UP0, 0x80, 0x8 ;  /* 0x000000000008781c */ /* 0x000fe20003f0f008 */
[----:B------:R-:W-:Y:S02]  /*3710*/  UIADD3 UR44, UPT, UPT, UR32, 0x2, URZ ;  /* 0x00000002202c7890 */ /* 0x000fe4000fffe0ff */
[----:B------:R-:W-:Y:S02]  /*3720*/  USEL UR31, URZ, 0x1, UP1 ;  /* 0x00000001ff1f7887 */ /* 0x000fe40008800000 */
[----:B------:R-:W-:Y:S02]  /*3730*/  USEL UR18, UR18, URZ, UP1 ;  /* 0x000000ff12127287 */ /* 0x000fe40008800000 */
[----:B------:R-:W-:Y:S02]  /*3740*/  UIADD3 UR40, UPT, UPT, UR32, 0x4, URZ ;  /* 0x0000000420287890 */ /* 0x000fe4000fffe0ff */
[----:B------:R-:W-:Y:S01]  /*3750*/  @UP0 ULEA UR30, UR18, UR7, 0x3 ;  /* 0x00000007121e0291 */ /* 0x000fe2000f8e18ff */
[----:B------:R-:W-:Y:S01]  /*3760*/  LOP3.LUT R2, R2, UR31, RZ, 0x3c, !PT ;  /* 0x0000001f02027c12 */ /* 0x000fe2000f8e3cff */
[----:B------:R-:W-:Y:S02]  /*3770*/  UIADD3 UR36, UPT, UPT, UR32, 0x6, URZ ;  /* 0x0000000620247890 */ /* 0x000fe4000fffe0ff */
[----:B------:R-:W-:Y:S01]  /*3780*/  UIADD3 UR8, UPT, UPT, UR8, 0x18, URZ ;  /* 0x0000001808087890 */ /* 0x000fe2000fffe0ff */
[----:B-1----:R-:W-:Y:S01]  /*3790*/  @P0 SHF.L.U32 R0, R2, 0x1f, RZ ;  /* 0x0000001f02000819 */ /* 0x002fe200000006ff */
[----:B------:R-:W-:Y:S02]  /*37a0*/  UIADD3 UR17, UPT, UPT, UR17, 0x1, URZ ;  /* 0x0000000111117890 */ /* 0x000fe4000fffe0ff */
[----:B------:R-:W-:Y:S01]  /*37b0*/  UIADD3 UR15, UPT, UPT, UR15, -0x1, URZ ;  /* 0xffffffff0f0f7890 */ /* 0x000fe2000fffe0ff */
[----:B------:R2:W3:Y:S01]  /*37c0*/  @P0 SYNCS.PHASECHK.TRANS64.TRYWAIT P2, [UR30], R0 ;  /* 0x00000000ff0005a7 */ /* 0x0004e2000804111e */
[----:B------:R-:W-:Y:S02]  /*37d0*/  ULEA UR30, UR46, UR13, 0xa ;  /* 0x0000000d2e1e7291 */ /* 0x000fe4000f8e50ff */
[----:B------:R-:W-:Y:S02]  /*37e0*/  UISETP.NE.AND UP0, UPT, UR17, UR16, UPT ;  /* 0x000000101100728c */ /* 0x000fe4000bf05270 */
[----:B------:R-:W-:Y:S02]  /*37f0*/  UIADD3 UR42, UPT, UPT, UR30, 0x2, URZ ;  /* 0x000000021e2a7890 */ /* 0x000fe4000fffe0ff */
[----:B------:R-:W-:Y:S02]  /*3800*/  UIADD3 UR38, UPT, UPT, UR30, 0x4, URZ ;  /* 0x000000041e267890 */ /* 0x000fe4000fffe0ff */
[----:B------:R-:W-:Y:S01]  /*3810*/  UIADD3 UR34, UPT, UPT, UR30, 0x6, URZ ;  /* 0x000000061e227890 */ /* 0x000fe2000fffe0ff */
[----:B------:R-:W-:Y:S01]  /*3820*/  UMOV UR33, 0x40004040 ;  /* 0x4000404000217882 */ /* 0x000fe20000000000 */
[----:B------:R-:W-:Y:S01]  /*3830*/  UMOV UR31, 0x40004040 ;  /* 0x40004040001f7882 */ /* 0x000fe20000000000 */
[----:B------:R-:W-:Y:S01]  /*3840*/  UMOV UR45, 0x40004040 ;  /* 0x40004040002d7882 */ /* 0x000fe20000000000 */
[----:B------:R2:W-:Y:S01]  /*3850*/  UTCHMMA.2CTA gdesc[UR30], gdesc[UR32], tmem[UR10], tmem[UR28], idesc[UR29], UP3 ;  /* 0x00ff1c201e0075ea */ /* 0x0005e20009a0000a */
[----:B------:R-:W-:Y:S01]  /*3860*/  UPLOP3.LUT UP3, UPT, UPT, UPT, UPT, 0x80, 0x8 ;  /* 0x000000000008789c */ /* 0x000fe20003f6f070 */
[----:B------:R-:W-:Y:S01]  /*3870*/  UMOV UR43, 0x40004040 ;  /* 0x40004040002b7882 */ /* 0x000fe20000000000 */
[----:B------:R-:W-:Y:S01]  /*3880*/  UMOV UR41, 0x40004040 ;  /* 0x4000404000297882 */ /* 0x000fe20000000000 */
[----:B------:R2:W-:Y:S01]  /*3890*/  UTCHMMA.2CTA gdesc[UR42], gdesc[UR44], tmem[UR10], tmem[UR26], idesc[UR27], UPT ;  /* 0x00ff1a2c2a0075ea */ /* 0x0005e2000ba0000a */
[----:B------:R-:W-:Y:S01]  /*38a0*/  UMOV UR39, 0x40004040 ;  /* 0x4000404000277882 */ /* 0x000fe20000000000 */
[----:B------:R-:W-:Y:S01]  /*38b0*/  UMOV UR37, 0x40004040 ;  /* 0x4000404000257882 */ /* 0x000fe20000000000 */
[----:B------:R-:W-:Y:S01]  /*38c0*/  UMOV UR35, 0x40004040 ;  /* 0x4000404000237882 */ /* 0x000fe20000000000 */
[----:B------:R2:W-:Y:S01]  /*38d0*/  UTCHMMA.2CTA gdesc[UR38], gdesc[UR40], tmem[UR10], tmem[UR24], idesc[UR25], UPT ;  /* 0x00ff1828260075ea */ /* 0x0005e2000ba0000a */
[----:B------:R2:W-:Y:S01]  /*38e0*/  UTCHMMA.2CTA gdesc[UR34], gdesc[UR36], tmem[UR10], tmem[UR22], idesc[UR23], UPT ;  /* 0x00ff1624220075ea */ /* 0x0005e2000ba0000a */
[----:B------:R2:W-:Y:S01]  /*38f0*/  UTCBAR.2CTA.MULTICAST [UR8], URZ, UR12 ;  /* 0x000000ff080073e9 */ /* 0x0005e2000820080c */
[----:B------:R-:W-:Y:S01]  /*3900*/  UMOV UR46, UR18 ;  /* 0x00000012002e7c82 */ /* 0x000fe20008000000 */
[----:B------:R-:W-:Y:S05]  /*3910*/  BRA.U UP0, `(.L_x_72) ;  /* 0xfffffffd00507547 */ /* 0x000fea000b83ffff */
.L_x_69:
[----:B------:R-:W-:Y:S01]  /*3920*/  UIADD3 UR9, UPT, UPT, UR9, 0xa0, URZ ;  /* 0x000000a009097890 */ /* 0x000fe2000fffe0ff */
[----:B------:R-:W-:-:S08]  /*3930*/  UMOV UR17, UR16 ;  /* 0x0000001000117c82 */ /* 0x000fd00008000000 */
[----:B------:R4:W-:Y:S01]  /*3940*/  UTCBAR.2CTA.MULTICAST [UR9], URZ, UR11 ;  /* 0x000000ff090073e9 */ /* 0x0009e2000820080b */
[----:B------:R-:W-:Y:S02]  /*3950*/  NOP ;  /* 0x0000000000007918 */ /* 0x000fe40000000000 */
.L_x_67:
[----:B------:R-:W-:Y:S01]  /*3960*/  UIADD3 UR19, UPT, UPT, UR19, 0x1, URZ ;  /* 0x0000000113137890 */ /* 0x000fe2000fffe0ff */
[----:B------:R-:W-:-:S03]  /*3970*/  ISETP.NE.AND P0, PT, R8, 0x2, PT ;  /* 0x000000020800780c */ /* 0x000fc60003f05270 */
[----:B------:R-:W-:Y:S01]  /*3980*/  UISETP.NE.AND UP0, UPT, UR19, 0x2, UPT ;  /* 0x000000021300788c */ /* 0x000fe2000bf05270 */
[----:B-12---:R-:W-:Y:S02]  /*3990*/  SEL R0, RZ, 0x1, P0 ;  /* 0x00000001ff007807 */ /* 0x006fe40000000000 */
[----:B------:R-:W-:Y:S01]  /*39a0*/  SEL R8, R8, RZ, P0 ;  /* 0x000000ff08087207 */ /* 0x000fe20000000000 */
[----:B------:R-:W-:Y:S01]  /*39b0*/  USEL UR8, URZ, 0x1, UP0 ;  /* 0x00000001ff087887 */ /* 0x000fe20008000000 */
[----:B------:R-:W-:Y:S01]  /*39c0*/  LOP3.LUT R3, R3, R0, RZ, 0x3c, !PT ;  /* 0x0000000003037212 */ /* 0x000fe200078e3cff */
[----:B------:R-:W-:-:S04]  /*39d0*/  USEL UR19, UR19, URZ, UP0 ;  /* 0x000000ff13137287 */ /* 0x000fc80008000000 */
[----:B------:R-:W-:Y:S01]  /*39e0*/  LOP3.LUT R9, R9, UR8, RZ, 0x3c, !PT ;  /* 0x0000000809097c12 */ /* 0x000fe2000f8e3cff */
[----:B------:R-:W-:Y:S07]  /*39f0*/  @P1 BRA `(.L_x_73) ;  /* 0xfffffff800881947 */ /* 0x000fee000383ffff */
[----:B------:R-:W1:Y:S01]  /*3a00*/  S2UR UR6, SR_CgaCtaId ;  /* 0x00000000000679c3 */ /* 0x000e620000008800 */
[----:B------:R-:W-:Y:S01]  /*3a10*/  ELECT P0, URZ, PT ;  /* 0x0000000000ff782f */ /* 0x000fe20003800000 */
[----:B------:R-:W-:Y:S01]  /*3a20*/  HFMA2 R0, -RZ, RZ, 0, 5.9604644775390625e-08 ;  /* 0x00000001ff007431 */ /* 0x000fe200000001ff */
[----:B------:R-:W-:-:S05]  /*3a30*/  UMOV UR8, 0x40 ;  /* 0x0000004000087882 */ /* 0x000fca0000000000 */
[----:B------:R-:W-:Y:S01]  /*3a40*/  UVIRTCOUNT.DEALLOC.SMPOOL 0x80 ;  /* 0x000000800000784c */ /* 0x000fe20000000000 */
[----:B------:R-:W-:Y:S02]  /*3a50*/  UISETP.NE.AND UP0, UPT, UR5, URZ, UPT ;  /* 0x000000ff0500728c */ /* 0x000fe4000bf05270 */
[----:B-1----:R-:W-:-:S09]  /*3a60*/  ULEA UR6, UR6, UR8, 0x18 ;  /* 0x0000000806067291 */ /* 0x002fd2000f8ec0ff */
[----:B------:R1:W-:Y:S01]  /*3a70*/  @P0 STS.U8 [UR6+0x1c], R0 ;  /* 0x00001c00ff000988 */ /* 0x0003e20008000006 */
[----:B------:R-:W-:Y:S05]  /*3a80*/  BRA.U UP0, `(.L_x_74) ;  /* 0x0000000100587547 */ /* 0x000fea000b800000 */
[----:B------:R-:W-:Y:S01]  /*3a90*/  UIADD3 UR8, UPT, UPT, UR7, 0xb0, URZ ;  /* 0x000000b007087890 */ /* 0x000fe2000fffe0ff */
[----:B------:R-:W-:-:S03]  /*3aa0*/  SHF.L.U32 R3, R9, 0x1f, RZ ;  /* 0x0000001f09037819 */ /* 0x000fc600000006ff */
[----:B------:R-:W-:-:S09]  /*3ab0*/  ULEA UR5, UR19, UR8, 0x3 ;  /* 0x0000000813057291 */ /* 0x000fd2000f8e18ff */
[----:B------:R-:W2:Y:S02]  /*3ac0*/  SYNCS.PHASECHK.TRANS64.TRYWAIT P0, [UR5], R3 ;  /* 0x00000003ff0075a7 */ /* 0x000ea40008001105 */
[----:B--2---:R-:W-:Y:S05]  /*3ad0*/  @!P0 BRA `(.L_x_75) ;  /* 0x0000007c00888947 */ /* 0x004fea0003800000 */
.L_x_167:
[----:B----4-:R-:W-:-:S04]  /*3ae0*/  UIADD3 UR9, UPT, UPT, UR19, 0x1, URZ ;  /* 0x0000000113097890 */ /* 0x010fc8000fffe0ff */
[----:B------:R-:W-:-:S04]  /*3af0*/  UISETP.NE.AND UP1, UPT, UR9, 0x2, UPT ;  /* 0x000000020900788c */ /* 0x000fc8000bf25270 */
[----:B------:R-:W-:Y:S02]  /*3b00*/  USEL UR5, URZ, 0x1, UP1 ;  /* 0x00000001ff057887 */ /* 0x000fe40008800000 */
[----:B------:R-:W-:-:S04]  /*3b10*/  USEL UR9, UR9, URZ, UP1 ;  /* 0x000000ff09097287 */ /* 0x000fc80008800000 */
[----:B------:R-:W-:Y:S01]  /*3b20*/  ULEA UR9, UR9, UR8, 0x3 ;  /* 0x0000000809097291 */ /* 0x000fe2000f8e18ff */
[----:B-1----:R-:W-:-:S04]  /*3b30*/  LOP3.LUT R3, R9, UR5, RZ, 0x3c, !PT ;  /* 0x0000000509037c12 */ /* 0x002fc8000f8e3cff */
[----:B------:R-:W-:Y:S01]  /*3b40*/  SHF.L.U32 R3, R3, 0x1f, RZ ;  /* 0x0000001f03037819 */ /* 0x000fe200000006ff */
[----:B------:R-:W-:-:S04]  /*3b50*/  IMAD.U32 R0, RZ, RZ, UR9 ;  /* 0x00000009ff007e24 */ /* 0x000fc8000f8e00ff */
[----:B------:R1:W2:Y:S03]  /*3b60*/  SYNCS.PHASECHK.TRANS64.TRYWAIT P0, [R0+URZ], R3 ;  /* 0x00000003000075a7 */ /* 0x0002a600080011ff */
[----:B--2---:R-:W-:Y:S05]  /*3b70*/  @!P0 NANOSLEEP.SYNCS 0x989680 ;  /* 0x009896800000895d */ /* 0x004fea0003900000 */
[----:B------:R-:W2:Y:S02]  /*3b80*/  @!P0 SYNCS.PHASECHK.TRANS64 P0, [R0+URZ], R3 ;  /* 0x00000003000085a7 */ /* 0x000ea400080010ff */
[----:B--2---:R-:W-:Y:S05]  /*3b90*/  @P0 BRA `(.L_x_76) ;  /* 0x0000000000200947 */ /* 0x004fea0003800000 */
.L_x_77:
[----:B--2---:R2:W4:Y:S02]  /*3ba0*/  SYNCS.PHASECHK.TRANS64.TRYWAIT P0, [R0+URZ], R3 ;  /* 0x00000003000075a7 */ /* 0x00452400080011ff */
[----:B----4-:R-:W-:Y:S05]  /*3bb0*/  @!P0 NANOSLEEP.SYNCS 0x989680 ;  /* 0x009896800000895d */ /* 0x010fea0003900000 */
[----:B------:R-:W4:Y:S02]  /*3bc0*/  @!P0 SYNCS.PHASECHK.TRANS64 P0, [R0+URZ], R3 ;  /* 0x00000003000085a7 */ /* 0x000f2400080010ff */
[----:B----4-:R-:W-:Y:S05]  /*3bd0*/  @!P0 BRA `(.L_x_77) ;  /* 0xfffffffc00f08947 */ /* 0x010fea000383ffff */
[----:B------:R-:W-:Y:S05]  /*3be0*/  BRA `(.L_x_76) ;  /* 0x00000000000c7947 */ /* 0x000fea0003800000 */
.L_x_74:
[----:B------:R-:W-:-:S04]  /*3bf0*/  UIADD3 UR5, UPT, UPT, UR7, 0xe0, URZ ;  /* 0x000000e007057890 */ /* 0x000fc8000fffe0ff */
[----:B------:R-:W-:-:S09]  /*3c00*/  UPRMT UR5, UR4, 0x654, UR5 ;  /* 0x0000065404057896 */ /* 0x000fd20008000005 */
[----:B------:R-:W-:Y:S03]  /*3c10*/  SYNCS.ARRIVE.TRANS64.RED.A1T0 RZ, [UR5], RZ ;  /* 0x000000ffffff79a7 */ /* 0x000fe60008100405 */
.L_x_76:
[----:B-12---:R-:W-:Y:S01]  /*3c20*/  SHF.L.U32 R3, RZ, 0x1f, RZ ;  /* 0x0000001fff037819 */ /* 0x006fe200000006ff */
[----:B------:R-:W-:Y:S01]  /*3c30*/  UIADD3 UR5, UPT, UPT, UR7, 0xe0, URZ ;  /* 0x000000e007057890 */ /* 0x000fe2000fffe0ff */
[----:B------:R-:W-:Y:S02]  /*3c40*/  PLOP3.LUT P0, PT, PT, PT, UP0, 0x80, 0x8 ;  /* 0x000000000008781c */ /* 0x000fe40003f0f008 */
[----:B------:R-:W1:Y:S02]  /*3c50*/  SYNCS.PHASECHK.TRANS64.TRYWAIT P1, [UR7+0xe0], R3 ;  /* 0x0000e003ff0075a7 */ /* 0x000e640008021107 */
[----:B-1----:R-:W-:Y:S09]  /*3c60*/  @!P1 BRA `(.L_x_78) ;  /* 0x0000007c003c9947 */ /* 0x002ff20003800000 */
.L_x_169:
[----:B------:R-:W-:Y:S01]  /*3c70*/  @!UP0 UPRMT UR5, UR4, 0x654, UR5 ;  /* 0x0000065404058896 */ /* 0x000fe20008000005 */
[----:B------:R-:W-:Y:S02]  /*3c80*/  UMOV UR8, 0xffff ;  /* 0x0000ffff00087882 */ /* 0x000fe40000000000 */
[----:B------:R-:W-:-:S06]  /*3c90*/  UMOV UR4, 0x1 ;  /* 0x0000000100047882 */ /* 0x000fcc0000000000 */
[----:B------:R-:W-:Y:S01]  /*3ca0*/  @!P0 SYNCS.ARRIVE.TRANS64.RED.A1T0 RZ, [UR5], RZ ;  /* 0x000000ffffff89a7 */ /* 0x000fe20008100405 */
[----:B------:R-:W-:Y:S01]  /*3cb0*/  NOP ;  /* 0x0000000000007918 */ /* 0x000fe20000000000 */
[----:B-1----:R-:W1:Y:S01]  /*3cc0*/  LDS R0, [UR6+0x14] ;  /* 0x00001406ff007984 */ /* 0x002e620008000800 */
[----:B------:R-:W-:-:S04]  /*3cd0*/  ULOP3.LUT UR5, UR21, 0xffff, URZ, 0xc0, !UPT ;  /* 0x0000ffff15057892 */ /* 0x000fc8000f8ec0ff */
[----:B------:R-:W-:-:S04]  /*3ce0*/  USHF.R.U32.HI UR5, URZ, 0x5, UR5 ;  /* 0x00000005ff057899 */ /* 0x000fc80008011605 */
[----:B------:R-:W-:Y:S02]  /*3cf0*/  USHF.L.U32 UR8, UR8, UR5, URZ ;  /* 0x0000000508087299 */ /* 0x000fe400080006ff */
[----:B------:R-:W-:-:S04]  /*3d00*/  USHF.L.U32 UR4, UR4, UR5, URZ ;  /* 0x0000000504047299 */ /* 0x000fc800080006ff */
[----:B-1----:R-:W-:-:S04]  /*3d10*/  LOP3.LUT R0, R0, UR8, RZ, 0xc0, !PT ;  /* 0x0000000800007c12 */ /* 0x002fc8000f8ec0ff */
[----:B------:R-:W-:-:S13]  /*3d20*/  ISETP.NE.AND P0, PT, R0, UR8, PT ;  /* 0x0000000800007c0c */ /* 0x000fda000bf05270 */
[----:B------:R-:W-:Y:S05]  /*3d30*/  @P0 BRA `(.L_x_79) ;  /* 0x0000000000580947 */ /* 0x000fea0003800000 */
[----:B------:R-:W1:Y:S02]  /*3d40*/  LDS R0, [UR6+0x18] ;  /* 0x00001806ff007984 */ /* 0x000e640008000800 */
[----:B-1----:R-:W-:-:S04]  /*3d50*/  LOP3.LUT R0, R0, UR4, RZ, 0xc0, !PT ;  /* 0x0000000400007c12 */ /* 0x002fc8000f8ec0ff */
[----:B------:R-:W-:-:S13]  /*3d60*/  ISETP.NE.AND P0, PT, R0, UR4, PT ;  /* 0x0000000400007c0c */ /* 0x000fda000bf05270 */
[----:B------:R-:W-:Y:S05]  /*3d70*/  @P0 BRA `(.L_x_80) ;  /* 0x00000000003c0947 */ /* 0x000fea0003800000 */
[----:B------:R-:W1:Y:S01]  /*3d80*/  S2R R2, SR_LANEID ;  /* 0x0000000000027919 */ /* 0x000e620000000000 */
[----:B------:R-:W-:Y:S01]  /*3d90*/  ULOP3.LUT UR8, URZ, UR8, URZ, 0x33, !UPT ;  /* 0x00000008ff087292 */ /* 0x000fe2000f8e33ff */
[----:B------:R-:W-:Y:S01]  /*3da0*/  LOP3.LUT R4, RZ, UR4, RZ, 0x33, !PT ;  /* 0x00000004ff047c12 */ /* 0x000fe2000f8e33ff */
[----:B------:R-:W-:Y:S02]  /*3db0*/  VOTEU.ANY UR7, UPT, PT ;  /* 0x0000000000077886 */ /* 0x000fe400038e0100 */
[----:B------:R-:W-:Y:S01]  /*3dc0*/  UFLO.U32 UR7, UR7 ;  /* 0x00000007000772bd */ /* 0x000fe200080e0000 */
[----:B------:R-:W2:Y:S01]  /*3dd0*/  REDUX UR4, R4 ;  /* 0x00000000040473c4 */ /* 0x000ea20000000000 */
[----:B------:R-:W-:-:S06]  /*3de0*/  IMAD.U32 R0, RZ, RZ, UR8 ;  /* 0x00000008ff007e24 */ /* 0x000fcc000f8e00ff */
[----:B------:R1:W-:Y:S01]  /*3df0*/  UTCATOMSWS.AND URZ, UR8 ;  /* 0x0000000800ff79e3 */ /* 0x0003e20008000000 */
[----:B------:R-:W3:Y:S01]  /*3e00*/  REDUX UR5, R0 ;  /* 0x00000000000573c4 */ /* 0x000ee20000000000 */
[----:B-1----:R-:W-:Y:S01]  /*3e10*/  ISETP.EQ.U32.AND P0, PT, R2, UR7, PT ;  /* 0x0000000702007c0c */ /* 0x002fe2000bf02070 */
[----:B--2---:R-:W-:Y:S01]  /*3e20*/  IMAD.U32 R2, RZ, RZ, UR4 ;  /* 0x00000004ff027e24 */ /* 0x004fe2000f8e00ff */
[----:B---3--:R-:W-:-:S11]  /*3e30*/  MOV R3, UR5 ;  /* 0x0000000500037c02 */ /* 0x008fd60008000f00 */
[----:B------:R1:W-:Y:S04]  /*3e40*/  @P0 ATOMS.AND RZ, [UR6+0x14], R3 ;  /* 0x00001403ffff098c */ /* 0x0003e8000a800006 */
[----:B------:R1:W-:Y:S01]  /*3e50*/  @P0 ATOMS.AND RZ, [UR6+0x18], R2 ;  /* 0x00001802ffff098c */ /* 0x0003e2000a800006 */
[----:B------:R-:W-:Y:S05]  /*3e60*/  BRA `(.L_x_81) ;  /* 0x0000000000147947 */ /* 0x000fea0003800000 */
.L_x_80:
[----:B------:R-:W-:Y:S02]  /*3e70*/  MOV R2, 0x3e90 ;  /* 0x00003e9000027802 */ /* 0x000fe40000000f00 */
[----:B---345:R-:W-:Y:S05]  /*3e80*/  CALL.REL.NOINC `($__internal_0_$__cuda_sm10x_tcgen05_guardrail_trap_col_being_dealloced_not_returned_by_alloc) ;  /* 0x00000080001c7944 */ /* 0x038fea0003c00000 */
[----:B------:R-:W-:Y:S05]  /*3e90*/  BRA `(.L_x_81) ;  /* 0x0000000000087947 */ /* 0x000fea0003800000 */
.L_x_79:
[----:B------:R-:W-:Y:S02]  /*3ea0*/  MOV R2, 0x3ec0 ;  /* 0x00003ec000027802 */ /* 0x000fe40000000f00 */
[----:B---345:R-:W-:Y:S05]  /*3eb0*/  CALL.REL.NOINC `($__internal_2_$__cuda_sm10x_tcgen05_guardrail_trap_unallocated_columns_being_dealloced) ;  /* 0x0000008000287944 */ /* 0x038fea0003c00000 */
.L_x_81:
[----:B------:R-:W-:Y:S01]  /*3ec0*/  NOP ;  /* 0x0000000000007918 */ /* 0x000fe20000000000 */
[----:B----4-:R-:W-:Y:S05]  /*3ed0*/  EXIT ;  /* 0x000000000000794d */ /* 0x010fea0003800000 */
.L_x_54:
[----:B------:R-:W-:-:S09]  /*3ee0*/  UISETP.NE.OR UP5, UPT, UR10, 0x3, !UP5 ;  /* 0x000000030a00788c */ /* 0x000fd2000efa5670 */
[----:B------:R-:W-:Y:S05]  /*3ef0*/  BRA.U UP5, `(.L_x_82) ;  /* 0x0000001105147547 */ /* 0x000fea000b800000 */
[----:B------:R-:W1:Y:S01]  /*3f00*/  LDC R0, c[0x0][0xb30] ;  /* 0x0002cc00ff007b82 */ /* 0x000e620000000800 */
[----:B------:R-:W2:Y:S01]  /*3f10*/  LDCU.64 UR8, c[0x0][0x888] ;  /* 0x00011100ff0877ac */ /* 0x000ea20008000a00 */
[----:B------:R-:W-:Y:S02]  /*3f20*/  HFMA2 R29, -RZ, RZ, 0, 0 ;  /* 0x00000000ff1d7431 */ /* 0x000fe400000001ff */
[----:B------:R-:W-:Y:S01]  /*3f30*/  IMAD.MOV.U32 R31, RZ, RZ, 0x1 ;  /* 0x00000001ff1f7424 */ /* 0x000fe200078e00ff */
[----:B------:R-:W-:Y:S01]  /*3f40*/  MOV R23, 0x4000 ;  /* 0x0000400000177802 */ /* 0x000fe20000000f00 */
[----:B------:R-:W3:Y:S01]  /*3f50*/  LDCU.64 UR4, c[0x0][0x890] ;  /* 0x00011200ff0477ac */ /* 0x000ee20008000a00 */
[----:B------:R-:W-:Y:S01]  /*3f60*/  IMAD.MOV.U32 R30, RZ, RZ, RZ ;  /* 0x000000ffff1e7224 */ /* 0x000fe200078e00ff */
[----:B------:R-:W4:Y:S01]  /*3f70*/  LDC R19, c[0x0][0x370] ;  /* 0x0000dc00ff137b82 */ /* 0x000f220000000800 */
[----:B------:R-:W-:Y:S01]  /*3f80*/  UMOV UR7, 0x400 ;  /* 0x0000040000077882 */ /* 0x000fe20000000000 */
[----:B------:R-:W-:-:S02]  /*3f90*/  UPLOP3.LUT UP1, UPT, UPT, UPT, UPT, 0x40, 0x4 ;  /* 0x000000000004789c */ /* 0x000fc40003f2e870 */
[----:B------:R-:W-:-:S04]  /*3fa0*/  ULEA UR7, UR37, UR7, 0x18 ;  /* 0x0000000725077291 */ /* 0x000fc8000f8ec0ff */
[----:B------:R-:W4:Y:S01]  /*3fb0*/  LDC R2, c[0x0][0xb0c] ;  /* 0x0002c300ff027b82 */ /* 0x000f220000000800 */
[----:B------:R-:W-:Y:S02]  /*3fc0*/  UIADD3 UR13, UPT, UPT, UR7, 0x48, URZ ;  /* 0x00000048070d7890 */ /* 0x000fe4000fffe0ff */
[----:B--2---:R-:W-:Y:S02]  /*3fd0*/  UISETP.NE.U32.AND UP2, UPT, UR8, URZ, UPT ;  /* 0x000000ff0800728c */ /* 0x004fe4000bf45070 */
[----:B------:R-:W-:Y:S02]  /*3fe0*/  UIADD3 UR33, UPT, UPT, UR7, 0x30, URZ ;  /* 0x0000003007217890 */ /* 0x000fe4000fffe0ff */
[----:B---3--:R-:W-:Y:S01]  /*3ff0*/  UISETP.NE.U32.AND UP3, UPT, UR4, URZ, UPT ;  /* 0x000000ff0400728c */ /* 0x008fe2000bf65070 */
[----:B------:R-:W2:Y:S01]  /*4000*/  LDC R18, c[0x0][0xb20] ;  /* 0x0002c800ff127b82 */ /* 0x000ea20000000800 */
[----:B-1----:R-:W-:Y:S01]  /*4010*/  ISETP.NE.AND P1, PT, R0, 0x1, PT ;  /* 0x000000010000780c */ /* 0x002fe20003f25270 */
[----:B------:R-:W-:-:S02]  /*4020*/  UISETP.NE.AND.EX UP2, UPT, UR9, URZ, UPT, UP2 ;  /* 0x000000ff0900728c */ /* 0x000fc4000bf45320 */
[----:B------:R-:W-:Y:S02]  /*4030*/  UIADD3 UR25, UPT, UPT, UR7, 0x38, URZ ;  /* 0x0000003807197890 */ /* 0x000fe4000fffe0ff */
[----:B------:R-:W-:Y:S02]  /*4040*/  UIADD3 UR17, UPT, UPT, UR7, 0x40, URZ ;  /* 0x0000004007117890 */ /* 0x000fe4000fffe0ff */
[----:B------:R-:W1:Y:S01]  /*4050*/  LDC.64 R32, c[0x0][0x348] ;  /* 0x0000d200ff207b82 */ /* 0x000e620000000a00 */
[----:B------:R-:W-:Y:S02]  /*4060*/  UPRMT UR13, UR37, 0x654, UR13 ;  /* 0x00000654250d7896 */ /* 0x000fe4000800000d */
[----:B------:R-:W-:-:S05]  /*4070*/  UISETP.NE.AND.EX UP3, UPT, UR5, URZ, UPT, UP3 ;  /* 0x000000ff0500728c */ /* 0x000fca000bf65330 */
[----:B------:R-:W3:Y:S08]  /*4080*/  LDC.64 R16, c[0x0][0xb10] ;  /* 0x0002c400ff107b82 */ /* 0x000ef00000000a00 */
[----:B------:R-:W1:Y:S08]  /*4090*/  LDC.64 R6, c[0x0][0xb18] ;  /* 0x0002c600ff067b82 */ /* 0x000e700000000a00 */
[----:B------:R-:W1:Y:S08]  /*40a0*/  LDC.64 R4, c[0x0][0xb28] ;  /* 0x0002ca00ff047b82 */ /* 0x000e700000000a00 */
[----:B--2-4-:R-:W1:Y:S02]  /*40b0*/  LDC R22, c[0x0][0x374] ;  /* 0x0000dd00ff167b82 */ /* 0x014e640000000800 */
.L_x_93:
[C---:B------:R-:W-:Y:S02]  /*40c0*/  LEA R0, R30.reuse, UR7, 0x3 ;  /* 0x000000071e007c11 */ /* 0x040fe4000f8e18ff */
[----:B------:R-:W-:Y:S02]  /*40d0*/  SHF.L.U32 R3, R29, 0x1f, RZ ;  /* 0x0000001f1d037819 */ /* 0x000fe400000006ff */
[----:B------:R-:W-:Y:S02]  /*40e0*/  LEA R24, R30, UR7, 0x4 ;  /* 0x000000071e187c11 */ /* 0x000fe4000f8e20ff */
[----:B--2---:R-:W2:Y:S02]  /*40f0*/  SYNCS.PHASECHK.TRANS64.TRYWAIT P0, [R0+URZ+0x80], R3 ;  /* 0x00008003000075a7 */ /* 0x004ea400080011ff */
[----:B--2---:R-:W-:Y:S05]  /*4100*/  @!P0 BRA `(.L_x_83) ;  /* 0x00000078002c8947 */ /* 0x004fea0003800000 */
.L_x_170:
[----:B------:R-:W-:Y:S01]  /*4110*/  ISETP.GE.AND P0, PT, R72, 0x1, PT ;  /* 0x000000014800780c */ /* 0x000fe20003f06270 */
[----:B------:R-:W4:Y:S01]  /*4120*/  LDS.128 R24, [R24+0xf0] ;  /* 0x0000f00018187984 */ /* 0x000f220000000c00 */
[----:B--2---:R-:W-:Y:S01]  /*4130*/  VIADD R0, R0, 0x90 ;  /* 0x0000009000007836 */ /* 0x004fe20000000000 */
[----:B------:R-:W-:Y:S01]  /*4140*/  @!PT LDS RZ, [RZ] ;  /* 0x00000000fffff984 */ /* 0x000fe20000000800 */
[----:B------:R-:W-:Y:S01]  /*4150*/  @!PT LDS RZ, [RZ] ;  /* 0x00000000fffff984 */ /* 0x000fe20000000800 */
[----:B------:R-:W-:Y:S01]  /*4160*/  @!PT LDS RZ, [RZ] ;  /* 0x00000000fffff984 */ /* 0x000fe20000000800 */
[----:B------:R-:W-:Y:S01]  /*4170*/  @!PT LDS RZ, [RZ] ;  /* 0x00000000fffff984 */ /* 0x000fe20000000800 */
[----:B------:R2:W-:Y:S06]  /*4180*/  MEMBAR.ALL.CTA ;  /* 0x0000000000007992 */ /* 0x0005ec0000008000 */
[----:B--2---:R-:W2:Y:S01]  /*4190*/  FENCE.VIEW.ASYNC.S ;  /* 0x00000000000073c6 */ /* 0x004ea20000000000 */
[----:B------:R-:W-:Y:S04]  /*41a0*/  PRMT R0, RZ, 0x654, R0 ;  /* 0x00000654ff007816 */ /* 0x000fe80000000000 */
[----:B--2---:R2:W-:Y:S01]  /*41b0*/  SYNCS.ARRIVE.TRANS64.RED.A1T0 RZ, [R0+URZ], RZ ;  /* 0x000000ff00ff79a7 */ /* 0x0045e200081004ff */
[----:B----4-:R-:W-:Y:S11]  /*41c0*/  LOP3.LUT P3, RZ, R26, 0x1, RZ, 0xc0, !PT ;  /* 0x000000011aff7812 */ /* 0x010ff6000786c0ff */
[----:B------:R-:W-:Y:S02]  /*41d0*/  @!UPT UIADD3 URZ, UPT, UPT, URZ, URZ, URZ ;  /* 0x000000fffffff290 */ /* 0x000fe4000fffe0ff */
[----:B------:R-:W-:Y:S02]  /*41e0*/  @P3 MOV R13, R24 ;  /* 0x00000018000d3202 */ /* 0x000fe40000000f00 */
[----:B------:R-:W-:Y:S01]  /*41f0*/  @P3 LOP3.LUT R8, R25, 0xffff, RZ, 0xc0, !PT ;  /* 0x0000ffff19083812 */ /* 0x000fe200078ec0ff */
[----:B--2---:R-:W-:Y:S06]  /*4200*/  @!P0 BRA `(.L_x_84) ;  /* 0x0000000000a48947 */ /* 0x004fec0003800000 */
[----:B-1----:R-:W-:Y:S01]  /*4210*/  IMAD.HI.U32 R35, R22, R7, RZ ;  /* 0x0000000716237227 */ /* 0x002fe200078e00ff */
[----:B------:R-:W-:Y:S02]  /*4220*/  ISETP.NE.AND P0, PT, R6, 0x1, PT ;  /* 0x000000010600780c */ /* 0x000fe40003f05270 */
[----:B------:R-:W-:Y:S01]  /*4230*/  ISETP.NE.AND P2, PT, R72, 0x1, PT ;  /* 0x000000014800780c */ /* 0x000fe20003f45270 */
[----:B---3--:R-:W-:Y:S01]  /*4240*/  IMAD.HI.U32 R34, R19, R16, RZ ;  /* 0x0000001013227227 */ /* 0x008fe200078e00ff */
[----:B------:R-:W-:Y:S02]  /*4250*/  SHF.R.U32.HI R35, RZ, R18, R35 ;  /* 0x00000012ff237219 */ /* 0x000fe40000011623 */
[----:B------:R-:W-:Y:S01]  /*4260*/  ISETP.NE.AND P4, PT, R2, 0x1, PT ;  /* 0x000000010200780c */ /* 0x000fe20003f85270 */
[----:B------:R-:W-:Y:S01]  /*4270*/  IMAD.HI.U32 R36, R13, R16, RZ ;  /* 0x000000100d247227 */ /* 0x000fe200078e00ff */
[----:B------:R-:W-:Y:S02]  /*4280*/  SHF.R.U32.HI R34, RZ, R17, R34 ;  /* 0x00000011ff227219 */ /* 0x000fe40000011622 */
[----:B------:R-:W-:Y:S01]  /*4290*/  SEL R3, R22, R35, !P0 ;  /* 0x0000002316037207 */ /* 0x000fe20004000000 */
[C---:B------:R-:W-:Y:S01]  /*42a0*/  IMAD.HI.U32 R35, R8.reuse, R7, RZ ;  /* 0x0000000708237227 */ /* 0x040fe200078e00ff */
[----:B------:R-:W-:Y:S02]  /*42b0*/  SEL R11, R19, R34, !P4 ;  /* 0x00000022130b7207 */ /* 0x000fe40006000000 */
[----:B------:R-:W-:Y:S01]  /*42c0*/  SHF.R.U32.HI R36, RZ, R17, R36 ;  /* 0x00000011ff247219 */ /* 0x000fe20000011624 */
[----:B------:R-:W-:Y:S01]  /*42d0*/  IMAD.HI.U32 R38, R3, R4, RZ ;  /* 0x0000000403267227 */ /* 0x000fe200078e00ff */
[----:B------:R-:W-:Y:S03]  /*42e0*/  SHF.R.U32.HI R35, RZ, R18, R35 ;  /* 0x00000012ff237219 */ /* 0x000fe60000011623 */
[----:B------:R-:W-:Y:S01]  /*42f0*/  IMAD.HI.U32 R34, R11, R4, RZ ;  /* 0x000000040b227227 */ /* 0x000fe200078e00ff */
[----:B------:R-:W-:Y:S02]  /*4300*/  @P2 SHF.R.U32.HI R3, RZ, R5, R38 ;  /* 0x00000005ff032219 */ /* 0x000fe40000011626 */
[----:B------:R-:W-:Y:S02]  /*4310*/  SEL R9, R8, R35, !P0 ;  /* 0x0000002308097207 */ /* 0x000fe40004000000 */
[----:B------:R-:W-:Y:S01]  /*4320*/  @P2 SHF.R.U32.HI R11, RZ, R5, R34 ;  /* 0x00000005ff0b2219 */ /* 0x000fe20000011622 */
[C---:B------:R-:W-:Y:S01]  /*4330*/  IMAD R10, R72.reuse, R3, RZ ;  /* 0x00000003480a7224 */ /* 0x040fe200078e02ff */
[----:B------:R-:W-:Y:S01]  /*4340*/  SEL R3, R13, R36, !P4 ;  /* 0x000000240d037207 */ /* 0x000fe20006000000 */
[C---:B------:R-:W-:Y:S03]  /*4350*/  IMAD.HI.U32 R14, R9.reuse, R4, RZ ;  /* 0x00000004090e7227 */ /* 0x040fe600078e00ff */
[----:B------:R-:W-:Y:S01]  /*4360*/  ISETP.GE.AND P0, PT, R9, R10, PT ;  /* 0x0000000a0900720c */ /* 0x000fe20003f06270 */
[C---:B------:R-:W-:Y:S01]  /*4370*/  IMAD R12, R72.reuse, R11, RZ ;  /* 0x0000000b480c7224 */ /* 0x040fe200078e02ff */
[-C--:B------:R-:W-:Y:S04]  /*4380*/  SHF.R.U32.HI R14, RZ, R5.reuse, R14 ;  /* 0x00000005ff0e7219 */ /* 0x080fe8000001160e */
[----:B------:R-:W-:Y:S02]  /*4390*/  ISETP.GE.OR P0, PT, R3, R12, P0 ;  /* 0x0000000c0300720c */ /* 0x000fe40000706670 */
[----:B------:R-:W-:Y:S05]  /*43a0*/  SEL R15, R9, R14, !P2 ;  /* 0x0000000e090f7207 */ /* 0x000fea0005000000 */
[----:B------:R-:W-:Y:S04]  /*43b0*/  IMAD.MOV R14, RZ, RZ, -R15 ;  /* 0x000000ffff0e7224 */ /* 0x000fe800078e0a0f */
[----:B------:R-:W-:Y:S02]  /*43c0*/  IMAD R14, R72, R14, R9 ;  /* 0x0000000e480e7224 */ /* 0x000fe400078e0209 */
[C---:B------:R-:W-:Y:S05]  /*43d0*/  @!P0 IMAD.HI.U32 R10, R3.reuse, R4, RZ ;  /* 0x00000004030a8227 */ /* 0x040fea00078e00ff */
[----:B------:R-:W-:Y:S04]  /*43e0*/  @!P0 SHF.R.U32.HI R10, RZ, R5, R10 ;  /* 0x00000005ff0a8219 */ /* 0x000fe8000001160a */
[----:B------:R-:W-:Y:S01]  /*43f0*/  @!P0 SEL R0, R3, R10, !P2 ;  /* 0x0000000a03008207 */ /* 0x000fe20005000000 */
[----:B------:R-:W-:Y:S03]  /*4400*/  IMAD.MOV R10, RZ, RZ, -R3 ;  /* 0x000000ffff0a7224 */ /* 0x000fe600078e0a03 */
[----:B------:R-:W-:Y:S01]  /*4410*/  @!P0 IADD3 R15, PT, PT, R15, -R0, RZ ;  /* 0x800000000f0f8210 */ /* 0x000fe20007ffe0ff */
[----:B------:R-:W-:Y:S01]  /*4420*/  @!P0 IMAD R0, R11, R14, R0 ;  /* 0x0000000e0b008224 */ /* 0x000fe200078e0200 */
[----:B------:R-:W-:Y:S01]  /*4430*/  IADD3 R11, PT, PT, -R9, RZ, RZ ;  /* 0x000000ff090b7210 */ /* 0x000fe20007ffe1ff */
[----:B------:R-:W-:Y:S02]  /*4440*/  IMAD R13, R2, R10, R13 ;  /* 0x0000000a020d7224 */ /* 0x000fe400078e020d */
[----:B------:R-:W-:Y:S02]  /*4450*/  @!P0 IMAD R9, R15, R72, R3 ;  /* 0x000000480f098224 */ /* 0x000fe400078e0203 */
[----:B------:R-:W-:Y:S02]  /*4460*/  @!P0 IMAD.MOV.U32 R3, RZ, RZ, R0 ;  /* 0x000000ffff038224 */ /* 0x000fe400078e0000 */
[----:B------:R-:W-:Y:S02]  /*4470*/  IMAD R8, R6, R11, R8 ;  /* 0x0000000b06087224 */ /* 0x000fe400078e0208 */
[----:B------:R-:W-:Y:S02]  /*4480*/  IMAD R13, R3, R2, R13 ;  /* 0x00000002030d7224 */ /* 0x000fe400078e020d */
[----:B------:R-:W-:Y:S02]  /*4490*/  IMAD R8, R9, R6, R8 ;  /* 0x0000000609087224 */ /* 0x000fe400078e0208 */
.L_x_84:
[----:B------:R-:W-:Y:S05]  /*44a0*/  BRA.U UP1, `(.L_x_85) ;  /* 0x0000000101107547 */ /* 0x000fea000b800000 */
[----:B------:R-:W-:Y:S04]  /*44b0*/  MOV R0, UR6 ;  /* 0x0000000600007c02 */ /* 0x000fe80008000f00 */
[----:B------:R-:W-:Y:S04]  /*44c0*/  SHF.L.U32 R3, R0, 0x1f, RZ ;  /* 0x0000001f00037819 */ /* 0x000fe800000006ff */
[----:B------:R-:W2:Y:S02]  /*44d0*/  SYNCS.PHASECHK.TRANS64.TRYWAIT P0, [UR7+0x78], R3 ;  /* 0x00007803ff0075a7 */ /* 0x000ea40008001107 */
[----:B--2---:R-:W-:Y:S05]  /*44e0*/  @!P0 BRA `(.L_x_86) ;  /* 0x0000007400488947 */ /* 0x004fea0003800000 */
.L_x_85:
[----:B------:R-:W-:Y:S02]  /*44f0*/  R2UR UR35, R21 ;  /* 0x00000000152372ca */ /* 0x000fe400000e0000 */
[----:B------:R-:W-:Y:S02]  /*4500*/  R2UR UR34, R20 ;  /* 0x00000000142272ca */ /* 0x000fe400000e0000 */
[----:B------:R-:W-:Y:S02]  /*4510*/  ISETP.NE.U32.AND P2, PT, RZ, UR4, PT ;  /* 0x00000004ff007c0c */ /* 0x000fe4000bf45070 */
[----:B------:R-:W-:Y:S02]  /*4520*/  SHF.L.U32 R12, R31, 0x1f, RZ ;  /* 0x0000001f1f0c7819 */ /* 0x000fe400000006ff */
[----:B------:R-:W-:Y:S05]  /*4530*/  ISETP.NE.AND.EX P2, PT, RZ, UR5, PT, P2 ;  /* 0x00000005ff007c0c */ /* 0x000fea000bf45320 */
[----:B------:R-:W-:Y:S02]  /*4540*/  USHF.L.U32 UR35, UR35, 0x7, URZ ;  /* 0x0000000723237899 */ /* 0x000fe400080006ff */
[----:B------:R-:W-:Y:S01]  /*4550*/  USHF.L.U32 UR34, UR34, 0x8, URZ ;  /* 0x0000000822227899 */ /* 0x000fe200080006ff */
[----:B------:R-:W-:Y:S11]  /*4560*/  BRA.U !UP3, `(.L_x_87) ;  /* 0x000000010b347547 */ /* 0x000ff6000b800000 */
[----:B------:R-:W-:Y:S01]  /*4570*/  UPLOP3.LUT UP0, UPT, UPT, UPT, UP2, 0x80, 0x8 ;  /* 0x000000000008789c */ /* 0x000fe20003f0f020 */
[----:B--2---:R-:W-:Y:S02]  /*4580*/  HFMA2 R0, -RZ, RZ, 0, 5.9604644775390625e-08 ;  /* 0x00000001ff007431 */ /* 0x004fe400000001ff */
[----:B------:R-:W-:Y:S03]  /*4590*/  IMAD.MOV.U32 R155, RZ, RZ, 0x1 ;  /* 0x00000001ff9b7424 */ /* 0x000fe600078e00ff */
[----:B------:R-:W-:Y:S05]  /*45a0*/  PLOP3.LUT P0, PT, PT, PT, UP0, 0x80, 0x8 ;  /* 0x000000000008781c */ /* 0x000fea0003f0f008 */
[----:B------:R-:W2:Y:S01]  /*45b0*/  @UP0 LDCU.64 UR10, c[0x0][0x888] ;  /* 0x00011100ff0a07ac */ /* 0x000ea20008000a00 */
[----:B------:R-:W-:Y:S07]  /*45c0*/  @UP0 UIMAD UR8, UR36, UR4, URZ ;  /* 0x00000004240802a4 */ /* 0x000fee000f8e02ff */
[----:B------:R-:W-:Y:S01]  /*45d0*/  @!P0 PRMT R155, R0, 0x7610, R155 ;  /* 0x00007610009b8816 */ /* 0x000fe2000000009b */
[----:B--2---:R-:W-:Y:S03]  /*45e0*/  @UP0 UIMAD.WIDE UR10, UR8, 0x4, UR10 ;  /* 0x00000004080a08a5 */ /* 0x004fe6000f8e020a */
[----:B------:R-:W2:Y:S03]  /*45f0*/  @!UP0 LDCU UR8, c[0x0][0x880] ;  /* 0x00011000ff0887ac */ /* 0x000ea60008000800 */
[----:B------:R-:W-:Y:S01]  /*4600*/  IMAD.U32 R10, RZ, RZ, UR10 ;  /* 0x0000000aff0a7e24 */ /* 0x000fe2000f8e00ff */
[----:B------:R-:W-:Y:S05]  /*4610*/  MOV R11, UR11 ;  /* 0x0000000b000b7c02 */ /* 0x000fea0008000f00 */
[----:B-----5:R4:W5:Y:S02]  /*4620*/  @P0 LDG.E R81, desc[UR46][R10.64] ;  /* 0x0000002e0a510981 */ /* 0x020964000c1e1900 */
[----:B--2-4-:R-:W-:Y:S07]  /*4630*/  @!P0 IMAD.U32 R81, RZ, RZ, UR8 ;  /* 0x00000008ff518e24 */ /* 0x014fee000f8e00ff */
.L_x_87:
[----:B-----5:R-:W-:Y:S01]  /*4640*/  @!P2 FSETP.EQ.AND P0, PT, R81, RZ, PT ;  /* 0x000000ff5100a20b */ /* 0x020fe20003f02000 */
[----:B------:R-:W-:Y:S01]  /*4650*/  @!UPT UIADD3 URZ, UPT, UPT, URZ, URZ, URZ ;  /* 0x000000fffffff290 */ /* 0x000fe2000fffe0ff */
[----:B------:R-:W-:Y:S11]  /*4660*/  @!P2 BRA `(.L_x_88) ;  /* 0x000000000014a947 */ /* 0x000ff60003800000 */
[----:B------:R-:W-:Y:S02]  /*4670*/  LOP3.LUT P2, RZ, R155, 0xff, RZ, 0xc0, !PT ;  /* 0x000000ff9bff7812 */ /* 0x000fe4000784c0ff */
[----:B------:R-:W-:Y:S04]  /*4680*/  PLOP3.LUT P0, PT, PT, PT, UP0, 0x80, 0x8 ;  /* 0x000000000008781c */ /* 0x000fe80003f0f008 */
[----:B------:R-:W-:Y:S07]  /*4690*/  PLOP3.LUT P0, PT, P0, PT, PT, 0x8, 0x80 ;  /* 0x000000000080781c */ /* 0x000fee000070e170 */
[----:B------:R-:W-:Y:S11]  /*46a0*/  @P2 FSETP.EQ.AND P0, PT, R81, RZ, PT ;  /* 0x000000ff5100220b */ /* 0x000ff60003f02000 */
[----:B------:R-:W-:Y:S02]  /*46b0*/  @!UPT UIADD3 URZ, UPT, UPT, URZ, URZ, URZ ;  /* 0x000000fffffff290 */ /* 0x000fe4000fffe0ff */
.L_x_88:
[----:B------:R-:W4:Y:S01]  /*46c0*/  SYNCS.PHASECHK.TRANS64.TRYWAIT P2, [UR7+0x50], R12 ;  /* 0x0000500cff0075a7 */ /* 0x000f220008041107 */
[----:B------:R-:W-:Y:S04]  /*46d0*/  ELECT P4, URZ, PT ;  /* 0x0000000000ff782f */ /* 0x000fe80003880000 */
[----:B------:R-:W-:Y:S11]  /*46e0*/  PLOP3.LUT P4, PT, P0, P4, PT, 0xf2, 0x2f ;  /* 0x00000000002f781c */ /* 0x000ff60000789e72 */
[----:B------:R-:W-:Y:S02]  /*46f0*/  @!UPT UIADD3 URZ, UPT, UPT, URZ, URZ, URZ ;  /* 0x000000fffffff290 */ /* 0x000fe4000fffe0ff */
[----:B-1----:R-:W-:Y:S05]  /*4700*/  @!P4 IADD3 R9, P0, PT, R32, 0x580, RZ ;  /* 0x000005802009c810 */ /* 0x002fea0007f1e0ff */
[----:B--2---:R-:W-:Y:S01]  /*4710*/  @!P4 IMAD.X R0, RZ, RZ, R33, P0 ;  /* 0x000000ffff00c224 */ /* 0x004fe200000e0621 */
[----:B----4-:R-:W-:Y:S07]  /*4720*/  @!P2 BRA `(.L_x_89) ;  /* 0x0000007000d0a947 */ /* 0x010fee0003800000 */
.L_x_173:
[----:B------:R-:W-:Y:S01]  /*4730*/  @!P4 R2UR UR8, R0 ;  /* 0x000000000008c2ca */ /* 0x000fe200000e0000 */
[----:B------:R-:W-:Y:S01]  /*4740*/  VOTEU.ALL UP1, P4 ;  /* 0x0000000000ff7886 */ /* 0x000fe20002020000 */
[----:B------:R-:W-:Y:S01]  /*4750*/  @!P4 R2UR UR9, R9 ;  /* 0x000000000909c2ca */ /* 0x000fe200000e0000 */
[----:B------:R-:W-:Y:S01]  /*4760*/  @!P4 IMAD.MOV.U32 R0, RZ, RZ, 0x4000 ;  /* 0x00004000ff00c424 */ /* 0x000fe200078e00ff */
[----:B------:R-:W-:Y:S01]  /*4770*/  UMOV UR10, 0x0 ;  /* 0x00000000000a7882 */ /* 0x000fe20000000000 */
[----:B------:R-:W-:Y:S01]  /*4780*/  UMOV UR11, 0x10000000 ;  /* 0x10000000000b7882 */ /* 0x000fe20000000000 */
[----:B------:R-:W-:Y:S01]  /*4790*/  @!UP1 UIADD3 UR32, UPT, UPT, UR7, 0x400, URZ ;  /* 0x0000040007209890 */ /* 0x000fe2000fffe0ff */
[----:B------:R-:W-:Y:S01]  /*47a0*/  @!P4 IADD3 R9, P0, PT, R32, 0x580, RZ ;  /* 0x000005802009c810 */ /* 0x000fe20007f1e0ff */
[----:B------:R-:W-:Y:S05]  /*47b0*/  VOTEU.ALL UP1, P4 ;  /* 0x0000000000ff7886 */ /* 0x000fea0002020000 */
[----:B------:R-:W-:Y:S01]  /*47c0*/  IMAD.U32 R11, RZ, RZ, UR8 ;  /* 0x00000008ff0b7e24 */ /* 0x000fe2000f8e00ff */
[----:B------:R-:W-:Y:S01]  /*47d0*/  UPRMT UR8, UR37, 0x654, UR33 ;  /* 0x0000065425087896 */ /* 0x000fe20008000021 */
[----:B------:R-:W-:Y:S03]  /*47e0*/  IMAD.U32 R10, RZ, RZ, UR9 ;  /* 0x00000009ff0a7e24 */ /* 0x000fe6000f8e00ff */
[----:B------:R-:W-:Y:S02]  /*47f0*/  @!P4 R2UR UR15, R11 ;  /* 0x000000000b0fc2ca */ /* 0x000fe400000e0000 */
[----:B------:R-:W-:Y:S11]  /*4800*/  @!P4 R2UR UR14, R10 ;  /* 0x000000000a0ec2ca */ /* 0x000ff600000e0000 */
[----:B------:R-:W-:Y:S02]  /*4810*/  @!UPT UIADD3 URZ, UPT, UPT, URZ, URZ, URZ ;  /* 0x000000fffffff290 */ /* 0x000fe4000fffe0ff */
[----:B------:R2:W-:Y:S01]  /*4820*/  @!UP1 UTMALDG.3D [UR32], [UR14], desc[UR10] ;  /* 0x00000a200e0095b4 */ /* 0x0005e20008011000 */
[----:B------:R4:W-:Y:S01]  /*4830*/  @!P4 SYNCS.ARRIVE.TRANS64.RED.A0TR RZ, [UR7+0x30], R0 ;  /* 0x00003000ffffc9a7 */ /* 0x0009e20008300407 */
[----:B------:R-:W-:Y:S01]  /*4840*/  SYNCS.ARRIVE.TRANS64.RED.A1T0 RZ, [UR8], RZ ;  /* 0x000000ffffff79a7 */ /* 0x000fe20008100408 */
[----:B----4-:R-:W-:Y:S01]  /*4850*/  @!P4 IMAD.X R0, RZ, RZ, R33, P0 ;  /* 0x000000ffff00c224 */ /* 0x010fe200000e0621 */
[----:B------:R-:W4:Y:S02]  /*4860*/  SYNCS.PHASECHK.TRANS64.TRYWAIT P2, [UR7+0x58], R12 ;  /* 0x0000580cff0075a7 */ /* 0x000f240008041107 */
[----:B--2-4-:R-:W-:Y:S05]  /*4870*/  @!P2 BRA `(.L_x_90) ;  /* 0x000000700094a947 */ /* 0x014fea0003800000 */
.L_x_175:
        /* <DEDUP_REMOVED lines=8> */
[----:B------:R-:W-:Y:S01]  /*4900*/  @!UP1 UIADD3 UR24, UPT, UPT, UR7, 0x4400, URZ ;  /* 0x0000440007189890 */ /* 0x000fe2000fffe0ff */
[----:B------:R-:W-:Y:S01]  /*4910*/  VOTEU.ALL UP1, P4 ;  /* 0x0000000000ff7886 */ /* 0x000fe20002020000 */
[----:B------:R-:W-:Y:S01]  /*4920*/  UMOV UR27, UR35 ;  /* 0x00000023001b7c82 */ /* 0x000fe20008000000 */
[----:B------:R-:W-:Y:S02]  /*4930*/  UMOV UR28, UR36 ;  /* 0x00000024001c7c82 */ /* 0x000fe40008000000 */
[----:B------:R-:W-:Y:S01]  /*4940*/  IMAD.U32 R11, RZ, RZ, UR8 ;  /* 0x00000008ff0b7e24 */ /* 0x000fe2000f8e00ff */
[----:B------:R-:W-:Y:S01]  /*4950*/  UPRMT UR8, UR37, 0x654, UR25 ;  /* 0x0000065425087896 */ /* 0x000fe20008000019 */
[----:B------:R-:W-:Y:S02]  /*4960*/  IMAD.U32 R10, RZ, RZ, UR9 ;  /* 0x00000009ff0a7e24 */ /* 0x000fe4000f8e00ff */
[----:B------:R-:W-:Y:S01]  /*4970*/  @!P4 IMAD.X R20, RZ, RZ, R33, P0 ;  /* 0x000000ffff14c224 */ /* 0x000fe200000e0621 */
[----:B------:R-:W-:Y:S02]  /*4980*/  @!P4 R2UR UR15, R11 ;  /* 0x000000000b0fc2ca */ /* 0x000fe400000e0000 */
[----:B------:R-:W-:Y:S11]  /*4990*/  @!P4 R2UR UR14, R10 ;  /* 0x000000000a0ec2ca */ /* 0x000ff600000e0000 */
[----:B------:R-:W-:Y:S02]  /*49a0*/  @!UPT UIADD3 URZ, UPT, UPT, URZ, URZ, URZ ;  /* 0x000000fffffff290 */ /* 0x000fe4000fffe0ff */
[----:B------:R2:W-:Y:S01]  /*49b0*/  @!UP1 UTMALDG.3D [UR24], [UR14], desc[UR10] ;  /* 0x00000a180e0095b4 */ /* 0x0005e20008011000 */
[----:B------:R2:W-:Y:S01]  /*49c0*/  @!P4 SYNCS.ARRIVE.TRANS64.RED.A0TR RZ, [UR7+0x38], R0 ;  /* 0x00003800ffffc9a7 */ /* 0x0005e20008300407 */
[----:B------:R-:W-:Y:S01]  /*49d0*/  SYNCS.ARRIVE.TRANS64.RED.A1T0 RZ, [UR8], RZ ;  /* 0x000000ffffff79a7 */ /* 0x000fe20008100408 */
[----:B------:R-:W4:Y:S02]  /*49e0*/  SYNCS.PHASECHK.TRANS64.TRYWAIT P2, [UR7+0x60], R12 ;  /* 0x0000600cff0075a7 */ /* 0x000f240008041107 */
[----:B--2-4-:R-:W-:Y:S05]  /*49f0*/  @!P2 BRA `(.L_x_91) ;  /* 0x00000070004ca947 */ /* 0x014fea0003800000 */
.L_x_177:
[----:B------:R-:W2:Y:S01]  /*4a00*/  LDC.64 R14, c[0x0][0xb10] ;  /* 0x0002c400ff0e7b82 */ /* 0x000ea20000000a00 */
[----:B------:R-:W-:Y:S01]  /*4a10*/  @!P4 R2UR UR8, R20 ;  /* 0x000000001408c2ca */ /* 0x000fe200000e0000 */
[----:B------:R-:W-:Y:S01]  /*4a20*/  VOTEU.ALL UP1, P4 ;  /* 0x0000000000ff7886 */ /* 0x000fe20002020000 */
[----:B------:R-:W-:Y:S01]  /*4a30*/  @!P4 R2UR UR9, R21 ;  /* 0x000000001509c2ca */ /* 0x000fe200000e0000 */
[----:B------:R-:W-:Y:S01]  /*4a40*/  UMOV UR10, 0x0 ;  /* 0x00000000000a7882 */ /* 0x000fe20000000000 */
[----:B------:R-:W-:Y:S03]  /*4a50*/  UMOV UR11, 0x10000000 ;  /* 0x10000000000b7882 */ /* 0x000fe60000000000 */
[----:B------:R-:W4:Y:S01]  /*4a60*/  LDC.64 R10, c[0x0][0xb18] ;  /* 0x0002c600ff0a7b82 */ /* 0x000f220000000a00 */
[----:B------:R-:W-:Y:S01]  /*4a70*/  @!UP1 UIADD3 UR18, UPT, UPT, UR34, 0x80, URZ ;  /* 0x0000008022129890 */ /* 0x000fe2000fffe0ff */
[----:B------:R-:W-:Y:S01]  /*4a80*/  @P3 SHF.R.U32.HI R28, RZ, 0x10, R25 ;  /* 0x00000010ff1c3819 */ /* 0x000fe20000011619 */
[----:B------:R-:W-:Y:S01]  /*4a90*/  @!UP1 UIADD3 UR16, UPT, UPT, UR7, 0x8400, URZ ;  /* 0x0000840007109890 */ /* 0x000fe2000fffe0ff */
[----:B------:R-:W-:Y:S01]  /*4aa0*/  VIADD R30, R30, 0x1 ;  /* 0x000000011e1e7836 */ /* 0x000fe20000000000 */
[----:B------:R-:W-:Y:S03]  /*4ab0*/  VOTEU.ALL UP1, P4 ;  /* 0x0000000000ff7886 */ /* 0x000fe60002020000 */
[----:B------:R-:W5:Y:S01]  /*4ac0*/  @!P1 LDC R0, c[0x0][0xb20] ;  /* 0x0002c800ff009b82 */ /* 0x000f620000000800 */
[----:B------:R-:W-:Y:S01]  /*4ad0*/  UMOV UR19, UR35 ;  /* 0x0000002300137c82 */ /* 0x000fe20008000000 */
[----:B------:R-:W-:Y:S01]  /*4ae0*/  IMAD.U32 R21, RZ, RZ, UR8 ;  /* 0x00000008ff157e24 */ /* 0x000fe2000f8e00ff */
[----:B------:R-:W-:Y:S05]  /*4af0*/  UMOV UR20, UR36 ;  /* 0x0000002400147c82 */ /* 0x000fea0008000000 */
[----:B-1----:R-:W1:Y:S01]  /*4b00*/  @!P1 LDC R3, c[0x0][0xb0c] ;  /* 0x0002c300ff039b82 */ /* 0x002e620000000800 */
[----:B------:R-:W-:Y:S01]  /*4b10*/  IMAD.U32 R20, RZ, RZ, UR9 ;  /* 0x00000009ff147e24 */ /* 0x000fe2000f8e00ff */
[----:B------:R-:W-:Y:S01]  /*4b20*/  UPRMT UR8, UR37, 0x654, UR17 ;  /* 0x0000065425087896 */ /* 0x000fe20008000011 */
[----:B------:R-:W-:Y:S03]  /*4b30*/  @!P4 R2UR UR15, R21 ;  /* 0x00000000150fc2ca */ /* 0x000fe600000e0000 */
[----:B------:R-:W-:Y:S01]  /*4b40*/  @!P4 R2UR UR14, R20 ;  /* 0x00000000140ec2ca */ /* 0x000fe200000e0000 */
[----:B------:R-:W-:Y:S11]  /*4b50*/  @!P4 IMAD.MOV.U32 R20, RZ, RZ, 0x4000 ;  /* 0x00004000ff14c424 */ /* 0x000ff600078e00ff */
[----:B------:R-:W-:Y:S01]  /*4b60*/  @!UPT UIADD3 URZ, UPT, UPT, URZ, URZ, URZ ;  /* 0x000000fffffff290 */ /* 0x000fe2000fffe0ff */
[----:B------:R1:W-:Y:S01]  /*4b70*/  @!UP1 UTMALDG.3D [UR16], [UR14], desc[UR10] ;  /* 0x00000a100e0095b4 */ /* 0x0003e20008011000 */
[----:B------:R1:W-:Y:S02]  /*4b80*/  @!P4 SYNCS.ARRIVE.TRANS64.RED.A0TR RZ, [UR7+0x40], R20 ;  /* 0x00004014ffffc9a7 */ /* 0x0003e40008300407 */
[----:B-1----:R-:W-:Y:S01]  /*4b90*/  @!P1 ISETP.NE.AND P2, PT, R3, 0x1, PT ;  /* 0x000000010300980c */ /* 0x002fe20003f45270 */
[C---:B--2---:R-:W-:Y:S01]  /*4ba0*/  @!P1 IMAD.HI.U32 R14, R13.reuse, R14, RZ ;  /* 0x0000000e0d0e9227 */ /* 0x044fe200078e00ff */
[----:B----4-:R-:W-:Y:S03]  /*4bb0*/  @!P1 ISETP.NE.AND P0, PT, R10, 0x1, PT ;  /* 0x000000010a00980c */ /* 0x010fe60003f05270 */
[C---:B------:R-:W-:Y:S01]  /*4bc0*/  @!P1 IMAD.HI.U32 R11, R8.reuse, R11, RZ ;  /* 0x0000000b080b9227 */ /* 0x040fe200078e00ff */
[----:B------:R-:W-:Y:S04]  /*4bd0*/  @!P1 SHF.R.U32.HI R14, RZ, R15, R14 ;  /* 0x0000000fff0e9219 */ /* 0x000fe8000001160e */
[----:B-----5:R-:W-:Y:S01]  /*4be0*/  @!P1 SHF.R.U32.HI R9, RZ, R0, R11 ;  /* 0x00000000ff099219 */ /* 0x020fe2000001160b */
[----:B------:R-:W-:Y:S01]  /*4bf0*/  SYNCS.ARRIVE.TRANS64.RED.A1T0 RZ, [UR8], RZ ;  /* 0x000000ffffff79a7 */ /* 0x000fe20008100408 */
[----:B------:R-:W-:Y:S02]  /*4c00*/  @!P1 SEL R14, R13, R14, !P2 ;  /* 0x0000000e0d0e9207 */ /* 0x000fe40005000000 */
[----:B------:R-:W-:Y:S01]  /*4c10*/  @!P1 SEL R9, R8, R9, !P0 ;  /* 0x0000000908099207 */ /* 0x000fe20004000000 */
[----:B------:R-:W1:Y:S04]  /*4c20*/  SYNCS.PHASECHK.TRANS64.TRYWAIT P5, [UR7+0x68], R12 ;  /* 0x0000680cff0075a7 */ /* 0x000e6800080a1107 */
[----:B------:R-:W-:Y:S02]  /*4c30*/  @!P1 IMAD.IADD R0, R9, 0x1, -R14 ;  /* 0x0000000109009824 */ /* 0x000fe400078e0a0e */
[----:B------:R-:W-:Y:S02]  /*4c40*/  @!P1 IMAD.IADD R9, R14, 0x1, -R9 ;  /* 0x000000010e099824 */ /* 0x000fe400078e0a09 */
[----:B------:R-:W-:Y:S02]  /*4c50*/  @!P1 IMAD R13, R0, R3, R13 ;  /* 0x00000003000d9224 */ /* 0x000fe400078e020d */
[----:B------:R-:W-:Y:S01]  /*4c60*/  @!P1 IMAD R8, R9, R10, R8 ;  /* 0x0000000a09089224 */ /* 0x000fe200078e0208 */
[----:B-1----:R-:W-:Y:S06]  /*4c70*/  @!P5 BRA `(.L_x_92) ;  /* 0x0000006c00c4d947 */ /* 0x002fec0003800000 */
.L_x_179:
[----:B-1----:R-:W-:Y:S01]  /*4c80*/  @!P4 IADD3 R3, P0, PT, R32, 0x580, RZ ;  /* 0x000005802003c810 */ /* 0x002fe20007f1e0ff */
[----:B------:R-:W-:Y:S01]  /*4c90*/  VOTEU.ALL UP1, P4 ;  /* 0x0000000000ff7886 */ /* 0x000fe20002020000 */
[----:B------:R-:W-:Y:S01]  /*4ca0*/  UMOV UR18, 0x0 ;  /* 0x0000000000127882 */ /* 0x000fe20000000000 */
[----:B------:R-:W-:Y:S01]  /*4cb0*/  UMOV UR19, 0x10000000 ;  /* 0x1000000000137882 */ /* 0x000fe20000000000 */
[----:B------:R-:W-:Y:S01]  /*4cc0*/  @!P4 R2UR UR9, R3 ;  /* 0x000000000309c2ca */ /* 0x000fe200000e0000 */
[----:B------:R-:W-:Y:S01]  /*4cd0*/  @!P4 IMAD.X R0, RZ, RZ, R33, P0 ;  /* 0x000000ffff00c224 */ /* 0x000fe200000e0621 */
[----:B------:R-:W-:Y:S01]  /*4ce0*/  @!UP1 UIADD3 UR10, UPT, UPT, UR34, 0xc0, URZ ;  /* 0x000000c0220a9890 */ /* 0x000fe2000fffe0ff */
[----:B------:R-:W-:Y:S01]  /*4cf0*/  ISETP.NE.AND P0, PT, R30, 0x2, PT ;  /* 0x000000021e00780c */ /* 0x000fe20003f05270 */
[----:B------:R-:W-:Y:S01]  /*4d00*/  UMOV UR11, UR35 ;  /* 0x00000023000b7c82 */ /* 0x000fe20008000000 */
[----:B------:R-:W-:Y:S01]  /*4d10*/  UMOV UR12, UR36 ;  /* 0x00000024000c7c82 */ /* 0x000fe20008000000 */
[----:B------:R-:W-:Y:S01]  /*4d20*/  @!P4 R2UR UR8, R0 ;  /* 0x000000000008c2ca */ /* 0x000fe200000e0000 */
[----:B------:R-:W-:Y:S01]  /*4d30*/  IMAD.IADD R20, R8, 0x1, R154 ;  /* 0x0000000108147824 */ /* 0x000fe200078e029a */
[----:B------:R-:W-:Y:S01]  /*4d40*/  @P3 R2UR UR36, R28 ;  /* 0x000000001c2432ca */ /* 0x000fe200000e0000 */
[----:B------:R-:W-:Y:S01]  /*4d50*/  IMAD.IADD R21, R13, 0x1, R156 ;  /* 0x000000010d157824 */ /* 0x000fe200078e029c */
[----:B------:R-:W-:Y:S02]  /*4d60*/  SEL R0, RZ, 0x1, P0 ;  /* 0x00000001ff007807 */ /* 0x000fe40000000000 */
[----:B------:R-:W-:Y:S01]  /*4d70*/  LOP3.LUT R31, R31, 0x1, RZ, 0x3c, !PT ;  /* 0x000000011f1f7812 */ /* 0x000fe200078e3cff */
[----:B------:R-:W-:Y:S01]  /*4d80*/  IMAD.U32 R10, RZ, RZ, UR9 ;  /* 0x00000009ff0a7e24 */ /* 0x000fe2000f8e00ff */
[----:B------:R-:W-:Y:S01]  /*4d90*/  @!UP1 UIADD3 UR9, UPT, UPT, UR7, 0x48, URZ ;  /* 0x0000004807099890 */ /* 0x000fe2000fffe0ff */
[----:B------:R-:W-:Y:S02]  /*4da0*/  LOP3.LUT R29, R29, R0, RZ, 0x3c, !PT ;  /* 0x000000001d1d7212 */ /* 0x000fe400078e3cff */
[----:B------:R-:W-:Y:S02]  /*4db0*/  SEL R30, R30, RZ, P0 ;  /* 0x000000ff1e1e7207 */ /* 0x000fe40000000000 */
[----:B------:R-:W-:Y:S01]  /*4dc0*/  IMAD.U32 R11, RZ, RZ, UR8 ;  /* 0x00000008ff0b7e24 */ /* 0x000fe2000f8e00ff */
[----:B------:R-:W-:Y:S01]  /*4dd0*/  @!P4 R2UR UR14, R10 ;  /* 0x000000000a0ec2ca */ /* 0x000fe200000e0000 */
[----:B------:R-:W-:Y:S01]  /*4de0*/  @!UP1 UIADD3 UR8, UPT, UPT, UR7, 0xc400, URZ ;  /* 0x0000c40007089890 */ /* 0x000fe2000fffe0ff */
[----:B------:R-:W-:Y:S02]  /*4df0*/  VOTEU.ALL UP1, P4 ;  /* 0x0000000000ff7886 */ /* 0x000fe40002020000 */
[----:B------:R-:W-:Y:S11]  /*4e00*/  @!P4 R2UR UR15, R11 ;  /* 0x000000000b0fc2ca */ /* 0x000ff600000e0000 */
[----:B------:R-:W-:Y:S02]  /*4e10*/  @!UPT UIADD3 URZ, UPT, UPT, URZ, URZ, URZ ;  /* 0x000000fffffff290 */ /* 0x000fe4000fffe0ff */
[----:B------:R2:W-:Y:S01]  /*4e20*/  @!UP1 UTMALDG.3D [UR8], [UR14], desc[UR18] ;  /* 0x000012080e0095b4 */ /* 0x0005e20008011000 */
[----:B------:R2:W-:Y:S01]  /*4e30*/  @!P4 SYNCS.ARRIVE.TRANS64.RED.A0TR RZ, [UR7+0x48], R23 ;  /* 0x00004817ffffc9a7 */ /* 0x0005e20008300407 */
[----:B------:R-:W-:Y:S01]  /*4e40*/  UPLOP3.LUT UP1, UPT, UPT, UPT, UPT, 0x80, 0x8 ;  /* 0x000000000008789c */ /* 0x000fe20003f2f070 */
[----:B------:R-:W-:Y:S01]  /*4e50*/  SYNCS.ARRIVE.TRANS64.RED.A1T0 RZ, [UR13], RZ ;  /* 0x000000ffffff79a7 */ /* 0x000fe2000810040d */
[----:B------:R-:W-:Y:S09]  /*4e60*/  @P3 BRA `(.L_x_93) ;  /* 0xfffffff000943947 */ /* 0x000ff2000383ffff */
[----:B------:R-:W-:-:S04]  /*4e70*/  SHF.L.U32 R3, R31, 0x1f, RZ ;  /* 0x0000001f1f037819 */ /* 0x000fc800000006ff */
[----:B------:R-:W1:Y:S02]  /*4e80*/  SYNCS.PHASECHK.TRANS64.TRYWAIT P0, [UR7+0x50], R3 ;  /* 0x00005003ff0075a7 */ /* 0x000e640008001107 */
[----:B-1----:R-:W-:Y:S05]  /*4e90*/  @!P0 BRA `(.L_x_94) ;  /* 0x0000006c00548947 */ /* 0x002fea0003800000 */
.L_x_181:
[----:B------:R-:W4:Y:S02]  /*4ea0*/  SYNCS.PHASECHK.TRANS64.TRYWAIT P0, [UR7+0x58], R3 ;  /* 0x00005803ff0075a7 */ /* 0x000f240008001107 */
[----:B----4-:R-:W-:Y:S05]  /*4eb0*/  @!P0 BRA `(.L_x_95) ;  /* 0x0000006c00648947 */ /* 0x010fea0003800000 */
.L_x_183:
[----:B------:R-:W4:Y:S02]  /*4ec0*/  SYNCS.PHASECHK.TRANS64.TRYWAIT P0, [UR7+0x60], R3 ;  /* 0x00006003ff0075a7 */ /* 0x000f240008001107 */
[----:B----4-:R-:W-:Y:S05]  /*4ed0*/  @!P0 BRA `(.L_x_96) ;  /* 0x0000006c00748947 */ /* 0x010fea0003800000 */
.L_x_185:
[----:B-1----:R-:W-:-:S07]  /*4ee0*/  MOV R0, UR7 ;  /* 0x0000000700007c02 */ /* 0x002fce0008000f00 */
.L_x_97:
[----:B-1----:R-:W-:-:S04]  /*4ef0*/  SHF.L.U32 R3, R31, 0x1f, RZ ;  /* 0x0000001f1f037819 */ /* 0x002fc800000006ff */
[----:B------:R1:W4:Y:S03]  /*4f00*/  SYNCS.PHASECHK.TRANS64.TRYWAIT P0, [R0+URZ+0x68], R3 ;  /* 0x00006803000075a7 */ /* 0x00032600080011ff */
[----:B----4-:R-:W-:Y:S05]  /*4f10*/  @!P0 NANOSLEEP.SYNCS 0x989680 ;  /* 0x009896800000895d */ /* 0x010fea0003900000 */
[----:B------:R-:W4:Y:S02]  /*4f20*/  @!P0 SYNCS.PHASECHK.TRANS64 P0, [R0+URZ+0x68], R3 ;  /* 0x00006803000085a7 */ /* 0x000f2400080010ff */
[----:B--2-4-:R-:W-:Y:S05]  /*4f30*/  @P0 EXIT ;  /* 0x000000000000094d */ /* 0x014fea0003800000 */
[----:B------:R-:W-:Y:S05]  /*4f40*/  BRA `(.L_x_97) ;  /* 0xfffffffc00e87947 */ /* 0x000fea000383ffff */
.L_x_82:
[----:B------:R-:W-:-:S06]  /*4f50*/  UISETP.GE.AND UP1, UPT, UR10, 0x4, UPT ;  /* 0x000000040a00788c */ /* 0x000fcc000bf26270 */
[----:B------:R-:W-:-:S13]  /*4f60*/  PLOP3.LUT P0, PT, PT, PT, UP1, 0x80, 0x8 ;  /* 0x000000000008781c */ /* 0x000fda0003f0f018 */
[----:B------:R-:W-:Y:S05]  /*4f70*/  @!P0 EXIT ;  /* 0x000000000000894d */ /* 0x000fea0003800000 */
[----:B------:R-:W-:Y:S01]  /*4f80*/  BAR.SYNC.DEFER_BLOCKING 0x6, 0xa0 ;  /* 0x0182800000007b1d */ /* 0x000fe20000010000 */
[C---:B------:R-:W-:Y:S01]  /*4f90*/  IMAD.SHL.U32 R3, R170.reuse, 0x40, RZ ;  /* 0x00000040aa037824 */ /* 0x040fe200078e00ff */
[C---:B------:R-:W-:Y:S01]  /*4fa0*/  LOP3.LUT R161, R170.reuse, 0x1, RZ, 0xc0, !PT ;  /* 0x00000001aaa17812 */ /* 0x040fe200078ec0ff */
[C---:B------:R-:W-:Y:S02]  /*4fb0*/  IMAD.U32 R79, R170.reuse, 0x10000, RZ ;  /* 0x00010000aa4f7824 */ /* 0x040fe400078e00ff */
[----:B------:R-:W-:Y:S02]  /*4fc0*/  HFMA2 R167, -RZ, RZ, 0, 5.9604644775390625e-08 ;  /* 0x00000001ffa77431 */ /* 0x000fe400000001ff */
[C---:B------:R-:W-:Y:S01]  /*4fd0*/  IMAD.SHL.U32 R160, R170.reuse, 0x8, RZ ;  /* 0x00000008aaa07824 */ /* 0x040fe200078e00ff */
[----:B------:R-:W-:Y:S01]  /*4fe0*/  UMOV UR48, 0x400 ;  /* 0x0000040000307882 */ /* 0x000fe20000000000 */
[----:B------:R-:W1:Y:S01]  /*4ff0*/  LDC R159, c[0x0][0x370] ;  /* 0x0000dc00ff9f7b82 */ /* 0x000e620000000800 */
[----:B------:R-:W-:Y:S01]  /*5000*/  ULEA UR48, UR37, UR48, 0x18 ;  /* 0x0000003025307291 */ /* 0x000fe2000f8ec0ff */
[----:B------:R-:W-:Y:S01]  /*5010*/  ISETP.NE.U32.AND P0, PT, R161, 0x1, PT ;  /* 0x00000001a100780c */ /* 0x000fe20003f05070 */
[----:B------:R-:W-:Y:S01]  /*5020*/  IMAD.MOV.U32 R169, RZ, RZ, 0x2 ;  /* 0x00000002ffa97424 */ /* 0x000fe200078e00ff */
[----:B------:R-:W-:Y:S01]  /*5030*/  LOP3.LUT R5, R3, 0x1c0, RZ, 0xc0, !PT ;  /* 0x000001c003057812 */ /* 0x000fe200078ec0ff */
[----:B------:R-:W-:Y:S01]  /*5040*/  UIADD3 UR4, UPT, UPT, UR48, 0x400, URZ ;  /* 0x0000040030047890 */ /* 0x000fe2000fffe0ff */
[----:B------:R-:W-:Y:S01]  /*5050*/  LOP3.LUT R79, R79, 0x600000, RZ, 0xc0, !PT ;  /* 0x006000004f4f7812 */ /* 0x000fe200078ec0ff */
[----:B------:R-:W-:Y:S01]  /*5060*/  IMAD.MOV.U32 R168, RZ, RZ, 0x4 ;  /* 0x00000004ffa87424 */ /* 0x000fe200078e00ff */
[----:B------:R-:W2:Y:S01]  /*5070*/  LDC R74, c[0x0][0xb0c] ;  /* 0x0002c300ff4a7b82 */ /* 0x000ea20000000800 */
[----:B------:R-:W-:Y:S01]  /*5080*/  R2P PR, R170, 0x6 ;  /* 0x00000006aa007804 */ /* 0x000fe20000000000 */
[----:B------:R-:W-:Y:S01]  /*5090*/  IMAD.MOV.U32 R76, RZ, RZ, RZ ;  /* 0x000000ffff4c7224 */ /* 0x000fe200078e00ff */
[----:B------:R-:W-:Y:S01]  /*50a0*/  LOP3.LUT R160, R5, 0x38, R160, 0xf8, !PT ;  /* 0x0000003805a07812 */ /* 0x000fe200078ef8a0 */
[----:B------:R-:W-:Y:S01]  /*50b0*/  IMAD.MOV.U32 R166, RZ, RZ, RZ ;  /* 0x000000ffffa67224 */ /* 0x000fe200078e00ff */
[----:B------:R-:W-:Y:S01]  /*50c0*/  P2R R2, PR, RZ, 0x1 ;  /* 0x00000001ff027803 */ /* 0x000fe20000000000 */
[----:B------:R-:W-:Y:S01]  /*50d0*/  IMAD.MOV.U32 R173, RZ, RZ, RZ ;  /* 0x000000ffffad7224 */ /* 0x000fe200078e00ff */
[----:B------:R-:W-:Y:S01]  /*50e0*/  LOP3.LUT R160, R160, 0x1e00, R3, 0xf8, !PT ;  /* 0x00001e00a0a07812 */ /* 0x000fe200078ef803 */
[----:B------:R-:W3:Y:S01]  /*50f0*/  LDC R157, c[0x0][0xb20] ;  /* 0x0002c800ff9d7b82 */ /* 0x000ee20000000800 */
[----:B------:R-:W4:Y:S01]  /*5100*/  LDS R0, [UR48+0x110] ;  /* 0x00011030ff007984 */ /* 0x000f220008000800 */
[----:B------:R-:W-:Y:S01]  /*5110*/  LOP3.LUT R170, R170, 0x60, RZ, 0xc0, !PT ;  /* 0x00000060aaaa7812 */ /* 0x000fe200078ec0ff */
[----:B------:R-:W-:Y:S01]  /*5120*/  IMAD.U32 R163, RZ, RZ, UR4 ;  /* 0x00000004ffa37e24 */ /* 0x000fe2000f8e00ff */
[----:B------:R-:W-:Y:S01]  /*5130*/  MOV R165, RZ ;  /* 0x000000ff00a57202 */ /* 0x000fe20000000f00 */
[----:B------:R-:W1:Y:S01]  /*5140*/  LDCU.64 UR52, c[0x0][0x348] ;  /* 0x00006900ff3477ac */ /* 0x000e620008000a00 */
[----:B------:R-:W-:-:S02]  /*5150*/  SEL R169, R169, 0xfffffffe, !P1 ;  /* 0xfffffffea9a97807 */ /* 0x000fc40004800000 */
[----:B------:R-:W1:Y:S01]  /*5160*/  LDC R73, c[0x0][0xb30] ;  /* 0x0002cc00ff497b82 */ /* 0x000e620000000800 */
[----:B------:R-:W-:Y:S01]  /*5170*/  SEL R168, R168, 0xfffffffc, !P2 ;  /* 0xfffffffca8a87807 */ /* 0x000fe20005000000 */
[----:B------:R-:W1:Y:S01]  /*5180*/  LDCU.64 UR38, c[0x0][0x888] ;  /* 0x00011100ff2677ac */ /* 0x000e620008000a00 */
[----:B------:R-:W1:Y:S05]  /*5190*/  LDCU.64 UR44, c[0x0][0x890] ;  /* 0x00011200ff2c77ac */ /* 0x000e6a0008000a00 */
[----:B------:R-:W1:Y:S01]  /*51a0*/  LDC.64 R152, c[0x0][0xb10] ;  /* 0x0002c400ff987b82 */ /* 0x000e620000000a00 */
[----:B------:R-:W-:Y:S01]  /*51b0*/  UMOV UR49, URZ ;  /* 0x000000ff00317c82 */ /* 0x000fe20008000000 */
[----:B------:R-:W-:-:S06]  /*51c0*/  UMOV UR51, URZ ;  /* 0x000000ff00337c82 */ /* 0x000fcc0008000000 */
[----:B------:R-:W1:Y:S08]  /*51d0*/  LDC.64 R70, c[0x0][0xb18] ;  /* 0x0002c600ff467b82 */ /* 0x000e700000000a00 */
[----:B------:R-:W1:Y:S08]  /*51e0*/  LDC.64 R68, c[0x0][0xb28] ;  /* 0x0002ca00ff447b82 */ /* 0x000e700000000a00 */
[----:B------:R-:W1:Y:S01]  /*51f0*/  LDC.64 R150, c[0x0][0x8b0] ;  /* 0x00022c00ff967b82 */ /* 0x000e620000000a00 */
[----:B----4-:R-:W-:-:S07]  /*5200*/  IMAD.IADD R79, R0, 0x1, R79 ;  /* 0x00000001004f7824 */ /* 0x010fce00078e024f */
[----:B------:R-:W4:Y:S08]  /*5210*/  LDC.64 R148, c[0x0][0x8a8] ;  /* 0x00022a00ff947b82 */ /* 0x000f300000000a00 */
[----:B--23--:R-:W1:Y:S02]  /*5220*/  LDC R158, c[0x0][0x374] ;  /* 0x0000dd00ff9e7b82 */ /* 0x00ce640000000800 */
.L_x_141:
[----:B------:R-:W-:Y:S02]  /*5230*/  LEA R0, R173, UR48, 0x3 ;  /* 0x00000030ad007c11 */ /* 0x000fe4000f8e18ff */
[----:B------:R-:W-:Y:S02]  /*5240*/  SHF.L.U32 R3, R165, 0x1f, RZ ;  /* 0x0000001fa5037819 */ /* 0x000fe400000006ff */
[----:B-1----:R-:W-:Y:S02]  /*5250*/  LEA R16, R173, UR48, 0x4 ;  /* 0x00000030ad107c11 */ /* 0x002fe4000f8e20ff */
[----:B------:R-:W2:Y:S02]  /*5260*/  SYNCS.PHASECHK.TRANS64.TRYWAIT P0, [R0+URZ+0x80], R3 ;  /* 0x00008003000075a7 */ /* 0x000ea400080011ff */
[----:B--23--:R-:W-:Y:S05]  /*5270*/  @!P0 BRA `(.L_x_98) ;  /* 0x0000006800a48947 */ /* 0x00cfea0003800000 */
.L_x_186:
[----:B------:R-:W3:Y:S01]  /*5280*/  LDC.64 R12, c[0x0][0xb10] ;  /* 0x0002c400ff0c7b82 */ /* 0x000ee20000000a00 */
[----:B------:R-:W4:Y:S01]  /*5290*/  LDS.128 R16, [R16+0xf0] ;  /* 0x0000f00010107984 */ /* 0x000f220000000c00 */
[----:B-1----:R-:W-:Y:S01]  /*52a0*/  ISETP.NE.AND P1, PT, R73, 0x1, PT ;  /* 0x000000014900780c */ /* 0x002fe20003f25270 */
[----:B--2---:R-:W-:Y:S01]  /*52b0*/  VIADD R0, R0, 0x90 ;  /* 0x0000009000007836 */ /* 0x004fe20000000000 */
[----:B------:R-:W-:Y:S04]  /*52c0*/  ISETP.GE.AND P0, PT, R72, 0x1, PT ;  /* 0x000000014800780c */ /* 0x000fe80003f06270 */
[----:B------:R-:W1:Y:S01]  /*52d0*/  LDC.64 R10, c[0x0][0xb18] ;  /* 0x0002c600ff0a7b82 */ /* 0x000e620000000a00 */
[----:B------:R-:W-:Y:S01]  /*52e0*/  PRMT R0, RZ, 0x654, R0 ;  /* 0x00000654ff007816 */ /* 0x000fe20000000000 */
[----:B------:R-:W-:Y:S01]  /*52f0*/  @!PT LDS RZ, [RZ] ;  /* 0x00000000fffff984 */ /* 0x000fe20000000800 */
[----:B------:R-:W-:Y:S01]  /*5300*/  @!PT LDS RZ, [RZ] ;  /* 0x00000000fffff984 */ /* 0x000fe20000000800 */
[----:B------:R-:W-:Y:S01]  /*5310*/  @!PT LDS RZ, [RZ] ;  /* 0x00000000fffff984 */ /* 0x000fe20000000800 */
[----:B------:R-:W-:Y:S01]  /*5320*/  @!PT LDS RZ, [RZ] ;  /* 0x00000000fffff984 */ /* 0x000fe20000000800 */
[----:B------:R2:W-:Y:S06]  /*5330*/  MEMBAR.ALL.CTA ;  /* 0x0000000000007992 */ /* 0x0005ec0000008000 */
[----:B--2---:R-:W2:Y:S01]  /*5340*/  FENCE.VIEW.ASYNC.S ;  /* 0x00000000000073c6 */ /* 0x004ea20000000000 */
[----:B------:R-:W1:Y:S08]  /*5350*/  @!P1 LDC R14, c[0x0][0xb20] ;  /* 0x0002c800ff0e9b82 */ /* 0x000e700000000800 */
[----:B------:R-:W1:Y:S01]  /*5360*/  @!P1 LDC R9, c[0x0][0xb0c] ;  /* 0x0002c300ff099b82 */ /* 0x000e620000000800 */
[----:B--2---:R2:W-:Y:S01]  /*5370*/  SYNCS.ARRIVE.TRANS64.RED.A1T0 RZ, [R0+URZ], RZ ;  /* 0x000000ff00ff79a7 */ /* 0x0045e200081004ff */
[----:B----4-:R-:W-:Y:S04]  /*5380*/  LOP3.LUT P4, RZ, R18, 0x1, RZ, 0xc0, !PT ;  /* 0x0000000112ff7812 */ /* 0x010fe8000788c0ff */
[----:B------:R-:W-:Y:S09]  /*5390*/  P2R R171, PR, RZ, 0x10 ;  /* 0x00000010ffab7803 */ /* 0x000ff20000000000 */
[----:B------:R-:W-:Y:S02]  /*53a0*/  @P4 MOV R77, R16 ;  /* 0x00000010004d4202 */ /* 0x000fe40000000f00 */
[----:B------:R-:W-:Y:S01]  /*53b0*/  @P4 LOP3.LUT R75, R17, 0xffff, RZ, 0xc0, !PT ;  /* 0x0000ffff114b4812 */ /* 0x000fe200078ec0ff */
[----:B--23--:R-:W-:Y:S06]  /*53c0*/  @!P0 BRA `(.L_x_99) ;  /* 0x0000000000a48947 */ /* 0x00cfec0003800000 */
[----:B------:R-:W-:Y:S01]  /*53d0*/  IMAD.HI.U32 R24, R158, R71, RZ ;  /* 0x000000479e187227 */ /* 0x000fe200078e00ff */
[----:B------:R-:W-:Y:S02]  /*53e0*/  ISETP.NE.AND P0, PT, R70, 0x1, PT ;  /* 0x000000014600780c */ /* 0x000fe40003f05270 */
[----:B------:R-:W-:Y:S01]  /*53f0*/  ISETP.NE.AND P2, PT, R72, 0x1, PT ;  /* 0x000000014800780c */ /* 0x000fe20003f45270 */
[-C--:B------:R-:W-:Y:S01]  /*5400*/  IMAD.HI.U32 R22, R159, R152.reuse, RZ ;  /* 0x000000989f167227 */ /* 0x080fe200078e00ff */
[----:B------:R-:W-:Y:S02]  /*5410*/  SHF.R.U32.HI R23, RZ, R157, R24 ;  /* 0x0000009dff177219 */ /* 0x000fe40000011618 */
[----:B------:R-:W-:Y:S01]  /*5420*/  ISETP.NE.AND P3, PT, R74, 0x1, PT ;  /* 0x000000014a00780c */ /* 0x000fe20003f65270 */
[----:B------:R-:W-:Y:S01]  /*5430*/  IMAD.HI.U32 R28, R75, R71, RZ ;  /* 0x000000474b1c7227 */ /* 0x000fe200078e00ff */
[----:B------:R-:W-:Y:S02]  /*5440*/  SHF.R.U32.HI R22, RZ, R153, R22 ;  /* 0x00000099ff167219 */ /* 0x000fe40000011616 */
[----:B------:R-:W-:Y:S01]  /*5450*/  SEL R3, R158, R23, !P0 ;  /* 0x000000179e037207 */ /* 0x000fe20004000000 */
[----:B------:R-:W-:Y:S01]  /*5460*/  IMAD.HI.U32 R26, R77, R152, RZ ;  /* 0x000000984d1a7227 */ /* 0x000fe200078e00ff */
[----:B------:R-:W-:Y:S03]  /*5470*/  SEL R7, R159, R22, !P3 ;  /* 0x000000169f077207 */ /* 0x000fe60005800000 */
[-C--:B------:R-:W-:Y:S01]  /*5480*/  IMAD.HI.U32 R22, R3, R68.reuse, RZ ;  /* 0x0000004403167227 */ /* 0x080fe200078e00ff */
[----:B------:R-:W-:Y:S03]  /*5490*/  SHF.R.U32.HI R26, RZ, R153, R26 ;  /* 0x00000099ff1a7219 */ /* 0x000fe6000001161a */
[----:B------:R-:W-:Y:S01]  /*54a0*/  IMAD.HI.U32 R24, R7, R68, RZ ;  /* 0x0000004407187227 */ /* 0x000fe200078e00ff */
[----:B------:R-:W-:Y:S02]  /*54b0*/  @P2 SHF.R.U32.HI R3, RZ, R69, R22 ;  /* 0x00000045ff032219 */ /* 0x000fe40000011616 */
[----:B------:R-:W-:Y:S02]  /*54c0*/  SHF.R.U32.HI R22, RZ, R157, R28 ;  /* 0x0000009dff167219 */ /* 0x000fe4000001161c */
[----:B------:R-:W-:Y:S01]  /*54d0*/  @P2 SHF.R.U32.HI R7, RZ, R69, R24 ;  /* 0x00000045ff072219 */ /* 0x000fe20000011618 */
[C---:B------:R-:W-:Y:S01]  /*54e0*/  IMAD R2, R72.reuse, R3, RZ ;  /* 0x0000000348027224 */ /* 0x040fe200078e02ff */
[----:B------:R-:W-:Y:S02]  /*54f0*/  SEL R5, R75, R22, !P0 ;  /* 0x000000164b057207 */ /* 0x000fe40004000000 */
[----:B------:R-:W-:Y:S01]  /*5500*/  SEL R3, R77, R26, !P3 ;  /* 0x0000001a4d037207 */ /* 0x000fe20005800000 */
[----:B------:R-:W-:Y:S01]  /*5510*/  IMAD R4, R72, R7, RZ ;  /* 0x0000000748047224 */ /* 0x000fe200078e02ff */
[C---:B------:R-:W-:Y:S01]  /*5520*/  ISETP.GE.AND P0, PT, R5.reuse, R2, PT ;  /* 0x000000020500720c */ /* 0x040fe20003f06270 */
[----:B------:R-:W-:Y:S03]  /*5530*/  IMAD.HI.U32 R6, R5, R68, RZ ;  /* 0x0000004405067227 */ /* 0x000fe600078e00ff */
[----:B------:R-:W-:Y:S01]  /*5540*/  ISETP.GE.OR P0, PT, R3, R4, P0 ;  /* 0x000000040300720c */ /* 0x000fe20000706670 */
[----:B------:R-:W-:Y:S01]  /*5550*/  IMAD.MOV R4, RZ, RZ, -R3 ;  /* 0x000000ffff047224 */ /* 0x000fe200078e0a03 */
[-C--:B------:R-:W-:Y:S03]  /*5560*/  SHF.R.U32.HI R6, RZ, R69.reuse, R6 ;  /* 0x00000045ff067219 */ /* 0x080fe60000011606 */
[----:B------:R-:W-:Y:S01]  /*5570*/  IMAD R77, R74, R4, R77 ;  /* 0x000000044a4d7224 */ /* 0x000fe200078e024d */
[----:B------:R-:W-:Y:S05]  /*5580*/  SEL R15, R5, R6, !P2 ;  /* 0x00000006050f7207 */ /* 0x000fea0005000000 */
[----:B------:R-:W-:Y:S02]  /*5590*/  IMAD.MOV R6, RZ, RZ, -R15 ;  /* 0x000000ffff067224 */ /* 0x000fe400078e0a0f */
[C---:B------:R-:W-:Y:S04]  /*55a0*/  @!P0 IMAD.HI.U32 R2, R3.reuse, R68, RZ ;  /* 0x0000004403028227 */ /* 0x040fe800078e00ff */
[----:B------:R-:W-:Y:S01]  /*55b0*/  IMAD R6, R72, R6, R5 ;  /* 0x0000000648067224 */ /* 0x000fe200078e0205 */
[----:B------:R-:W-:Y:S04]  /*55c0*/  @!P0 SHF.R.U32.HI R2, RZ, R69, R2 ;  /* 0x00000045ff028219 */ /* 0x000fe80000011602 */
[----:B------:R-:W-:Y:S02]  /*55d0*/  @!P0 SEL R0, R3, R2, !P2 ;  /* 0x0000000203008207 */ /* 0x000fe40005000000 */
[----:B------:R-:W-:Y:S02]  /*55e0*/  IADD3 R2, PT, PT, -R5, RZ, RZ ;  /* 0x000000ff05027210 */ /* 0x000fe40007ffe1ff */
[----:B------:R-:W-:Y:S01]  /*55f0*/  @!P0 IADD3 R8, PT, PT, R15, -R0, RZ ;  /* 0x800000000f088210 */ /* 0x000fe20007ffe0ff */
[----:B------:R-:W-:Y:S02]  /*5600*/  @!P0 IMAD R0, R7, R6, R0 ;  /* 0x0000000607008224 */ /* 0x000fe400078e0200 */
[----:B------:R-:W-:Y:S02]  /*5610*/  IMAD R75, R70, R2, R75 ;  /* 0x00000002464b7224 */ /* 0x000fe400078e024b */
[----:B------:R-:W-:Y:S02]  /*5620*/  @!P0 IMAD R5, R8, R72, R3 ;  /* 0x0000004808058224 */ /* 0x000fe400078e0203 */
[----:B------:R-:W-:Y:S04]  /*5630*/  @!P0 IMAD.MOV.U32 R3, RZ, RZ, R0 ;  /* 0x000000ffff038224 */ /* 0x000fe800078e0000 */
[----:B------:R-:W-:Y:S02]  /*5640*/  IMAD R77, R3, R74, R77 ;  /* 0x0000004a034d7224 */ /* 0x000fe400078e024d */
[----:B------:R-:W-:Y:S07]  /*5650*/  IMAD R75, R5, R70, R75 ;  /* 0x00000046054b7224 */ /* 0x000fee00078e024b */
.L_x_99:
[----:B-1----:R-:W-:Y:S01]  /*5660*/  @!P1 ISETP.NE.AND P0, PT, R10, 0x1, PT ;  /* 0x000000010a00980c */ /* 0x002fe20003f05270 */
[----:B------:R-:W-:Y:S01]  /*5670*/  @!P1 IMAD.HI.U32 R3, R75, R11, RZ ;  /* 0x0000000b4b039227 */ /* 0x000fe200078e00ff */
[----:B------:R-:W-:Y:S01]  /*5680*/  R2UR UR42, R21 ;  /* 0x00000000152a72ca */ /* 0x000fe200000e0000 */
[----:B------:R-:W-:Y:S01]  /*5690*/  BSSY.RECONVERGENT B6, `(.L_x_100) ;  /* 0x0000031000067945 */ /* 0x000fe20003800200 */
[----:B------:R-:W-:Y:S01]  /*56a0*/  R2UR UR41, R20 ;  /* 0x00000000142972ca */ /* 0x000fe200000e0000 */
[----:B------:R-:W-:Y:S01]  /*56b0*/  @!P1 IMAD.HI.U32 R0, R77, R12, RZ ;  /* 0x0000000c4d009227 */ /* 0x000fe200078e00ff */
[----:B------:R-:W-:Y:S02]  /*56c0*/  @!P1 SHF.R.U32.HI R2, RZ, R14, R3 ;  /* 0x0000000eff029219 */ /* 0x000fe40000011603 */
[----:B------:R-:W-:Y:S01]  /*56d0*/  @!P1 ISETP.NE.AND P2, PT, R9, 0x1, PT ;  /* 0x000000010900980c */ /* 0x000fe20003f45270 */
[----:B------:R-:W-:Y:S01]  /*56e0*/  VIADD R173, R173, 0x1 ;  /* 0x00000001adad7836 */ /* 0x000fe20000000000 */
[----:B------:R-:W-:Y:S02]  /*56f0*/  @!P1 SEL R2, R75, R2, !P0 ;  /* 0x000000024b029207 */ /* 0x000fe40004000000 */
[----:B------:R-:W-:Y:S02]  /*5700*/  @!P1 SHF.R.U32.HI R0, RZ, R13, R0 ;  /* 0x0000000dff009219 */ /* 0x000fe40000011600 */
[----:B------:R-:W-:Y:S01]  /*5710*/  LOP3.LUT P0, RZ, R163, 0x3f0, RZ, 0xc0, !PT ;  /* 0x000003f0a3ff7812 */ /* 0x000fe2000780c0ff */
[----:B------:R-:W-:Y:S01]  /*5720*/  USHF.L.U32 UR42, UR42, 0x7, URZ ;  /* 0x000000072a2a7899 */ /* 0x000fe200080006ff */
[----:B------:R-:W-:Y:S01]  /*5730*/  @!P1 SEL R3, R77, R0, !P2 ;  /* 0x000000004d039207 */ /* 0x000fe20005000000 */
[----:B------:R-:W-:Y:S01]  /*5740*/  USHF.L.U32 UR41, UR41, 0x8, URZ ;  /* 0x0000000829297899 */ /* 0x000fe200080006ff */
[----:B------:R-:W-:Y:S03]  /*5750*/  @P4 SHF.R.U32.HI R164, RZ, 0x10, R17 ;  /* 0x00000010ffa44819 */ /* 0x000fe60000011611 */
[----:B------:R-:W-:Y:S02]  /*5760*/  @!P1 IMAD.IADD R0, R2, 0x1, -R3 ;  /* 0x0000000102009824 */ /* 0x000fe400078e0a03 */
[----:B------:R-:W-:Y:S02]  /*5770*/  @!P1 IMAD.IADD R2, R3, 0x1, -R2 ;  /* 0x0000000103029824 */ /* 0x000fe400078e0a02 */
[----:B------:R-:W-:Y:S02]  /*5780*/  @!P1 IMAD R77, R0, R9, R77 ;  /* 0x00000009004d9224 */ /* 0x000fe400078e024d */
[----:B------:R-:W-:Y:S01]  /*5790*/  @!P1 IMAD R75, R2, R10, R75 ;  /* 0x0000000a024b9224 */ /* 0x000fe200078e024b */
[----:B------:R-:W-:Y:S06]  /*57a0*/  @!P0 BRA `(.L_x_101) ;  /* 0x00000000007c8947 */ /* 0x000fec0003800000 */
[----:B------:R-:W1:Y:S01]  /*57b0*/  LDCU.64 UR8, c[0x4][0x80] ;  /* 0x01001000ff0877ac */ /* 0x000e620008000a00 */
[----:B------:R-:W-:Y:S01]  /*57c0*/  MOV R2, 0x0 ;  /* 0x0000000000027802 */ /* 0x000fe20000000f00 */
[----:B------:R-:W-:Y:S02]  /*57d0*/  HFMA2 R12, -RZ, RZ, 0, 5.9604644775390625e-08 ;  /* 0x00000001ff0c7431 */ /* 0x000fe400000001ff */
[----:B------:R-:W-:Y:S01]  /*57e0*/  IMAD.MOV.U32 R8, RZ, RZ, 0x70 ;  /* 0x00000070ff087424 */ /* 0x000fe200078e00ff */
[----:B------:R2:W3:Y:S01]  /*57f0*/  LDC.64 R14, c[0x4][R2] ;  /* 0x01000000020e7b82 */ /* 0x0004e20000000a00 */
[----:B------:R-:W4:Y:S01]  /*5800*/  LDCU.64 UR6, c[0x4][0x88] ;  /* 0x01001100ff0677ac */ /* 0x000f220008000a00 */
[----:B------:R-:W-:Y:S01]  /*5810*/  IMAD.MOV.U32 R13, RZ, RZ, RZ ;  /* 0x000000ffff0d7224 */ /* 0x000fe200078e00ff */
[----:B------:R-:W2:Y:S01]  /*5820*/  LDCU.64 UR4, c[0x4][0x8] ;  /* 0x01000100ff0477ac */ /* 0x000ea20008000a00 */
[----:B-1----:R-:W-:Y:S01]  /*5830*/  MOV R5, UR9 ;  /* 0x0000000900057c02 */ /* 0x002fe20008000f00 */
[----:B------:R-:W-:Y:S01]  /*5840*/  IMAD.U32 R4, RZ, RZ, UR8 ;  /* 0x00000008ff047e24 */ /* 0x000fe2000f8e00ff */
[----:B----4-:R-:W-:Y:S01]  /*5850*/  MOV R7, UR7 ;  /* 0x0000000700077c02 */ /* 0x010fe20008000f00 */
[----:B------:R-:W-:Y:S01]  /*5860*/  IMAD.U32 R6, RZ, RZ, UR6 ;  /* 0x00000006ff067e24 */ /* 0x000fe2000f8e00ff */
[----:B--2---:R-:W-:Y:S01]  /*5870*/  MOV R11, UR5 ;  /* 0x00000005000b7c02 */ /* 0x004fe20008000f00 */
[----:B------:R-:W-:Y:S02]  /*5880*/  IMAD.U32 R10, RZ, RZ, UR4 ;  /* 0x00000004ff0a7e24 */ /* 0x000fe4000f8e00ff */
[----:B------:R-:W-:Y:S07]  /*5890*/  LEPC R20, `(.L_x_102) ;  /* 0x000000001014794e */ /* 0x000fee0000000000 */
[----:B---3-5:R-:W-:Y:S05]  /*58a0*/  CALL.ABS.NOINC R14 ;  /* 0x000000000e007343 */ /* 0x028fea0003c00000 */
.L_x_102:
[----:B------:R-:W1:Y:S01]  /*58b0*/  LDCU.64 UR8, c[0x4][0x80] ;  /* 0x01001000ff0877ac */ /* 0x000e620008000a00 */
[----:B------:R-:W2:Y:S01]  /*58c0*/  LDC.64 R2, c[0x4][R2] ;  /* 0x0100000002027b82 */ /* 0x000ea20000000a00 */
[----:B------:R-:W-:Y:S02]  /*58d0*/  HFMA2 R12, -RZ, RZ, 0, 5.9604644775390625e-08 ;  /* 0x00000001ff0c7431 */ /* 0x000fe400000001ff */
[----:B------:R-:W-:Y:S02]  /*58e0*/  IMAD.MOV.U32 R8, RZ, RZ, 0x70 ;  /* 0x00000070ff087424 */ /* 0x000fe400078e00ff */
[----:B------:R-:W-:Y:S01]  /*58f0*/  IMAD.MOV.U32 R13, RZ, RZ, RZ ;  /* 0x000000ffff0d7224 */ /* 0x000fe200078e00ff */
[----:B------:R-:W3:Y:S01]  /*5900*/  LDCU.64 UR6, c[0x4][0x88] ;  /* 0x01001100ff0677ac */ /* 0x000ee20008000a00 */
[----:B------:R-:W4:Y:S01]  /*5910*/  LDCU.64 UR4, c[0x4][0x8] ;  /* 0x01000100ff0477ac */ /* 0x000f220008000a00 */
[----:B-1----:R-:W-:Y:S02]  /*5920*/  MOV R4, UR8 ;  /* 0x0000000800047c02 */ /* 0x002fe40008000f00 */
[----:B------:R-:W-:Y:S02]  /*5930*/  MOV R5, UR9 ;  /* 0x0000000900057c02 */ /* 0x000fe40008000f00 */
[----:B---3--:R-:W-:Y:S01]  /*5940*/  MOV R7, UR7 ;  /* 0x0000000700077c02 */ /* 0x008fe20008000f00 */
[----:B------:R-:W-:Y:S01]  /*5950*/  IMAD.U32 R6, RZ, RZ, UR6 ;  /* 0x00000006ff067e24 */ /* 0x000fe2000f8e00ff */
[----:B----4-:R-:W-:Y:S01]  /*5960*/  MOV R11, UR5 ;  /* 0x00000005000b7c02 */ /* 0x010fe20008000f00 */
[----:B------:R-:W-:Y:S02]  /*5970*/  IMAD.U32 R10, RZ, RZ, UR4 ;  /* 0x00000004ff0a7e24 */ /* 0x000fe4000f8e00ff */
[----:B------:R-:W-:Y:S07]  /*5980*/  LEPC R20, `(.L_x_101) ;  /* 0x000000001014794e */ /* 0x000fee0000000000 */
[----:B--2---:R-:W-:Y:S05]  /*5990*/  CALL.ABS.NOINC R2 ;  /* 0x0000000002007343 */ /* 0x004fea0003c00000 */
.L_x_101:
[----:B------:R-:W-:Y:S05]  /*59a0*/  BSYNC.RECONVERGENT B6 ;  /* 0x0000000000067941 */ /* 0x000fea0003800200 */
.L_x_100:
[----:B------:R-:W-:Y:S01]  /*59b0*/  ISETP.NE.U32.AND P4, PT, R150, RZ, PT ;  /* 0x000000ff9600720c */ /* 0x000fe20003f85070 */
[----:B------:R-:W-:Y:S01]  /*59c0*/  UISETP.NE.AND UP2, UPT, UR50, URZ, UPT ;  /* 0x000000ff3200728c */ /* 0x000fe2000bf45270 */
[----:B------:R-:W-:Y:S01]  /*59d0*/  ISETP.NE.U32.AND P2, PT, RZ, UR38, PT ;  /* 0x00000026ff007c0c */ /* 0x000fe2000bf45070 */
[----:B------:R-:W-:Y:S01]  /*59e0*/  UISETP.NE.U32.AND UP1, UPT, UR44, URZ, UPT ;  /* 0x000000ff2c00728c */ /* 0x000fe2000bf25070 */
[----:B------:R-:W-:Y:S01]  /*59f0*/  ISETP.NE.AND.EX P4, PT, R151, RZ, PT, P4 ;  /* 0x000000ff9700720c */ /* 0x000fe20003f85340 */
[----:B------:R-:W-:Y:S01]  /*5a00*/  UPLOP3.LUT UP0, UPT, UPT, UPT, UPT, 0x40, 0x4 ;  /* 0x000000000004789c */ /* 0x000fe20003f0e870 */
[----:B------:R-:W-:Y:S01]  /*5a10*/  ISETP.NE.AND.EX P2, PT, RZ, UR39, PT, P2 ;  /* 0x00000027ff007c0c */ /* 0x000fe2000bf45320 */
[----:B------:R-:W-:Y:S01]  /*5a20*/  UISETP.NE.AND.EX UP1, UPT, UR45, URZ, UPT, UP1 ;  /* 0x000000ff2d00728c */ /* 0x000fe2000bf25310 */
[----:B------:R-:W-:Y:S04]  /*5a30*/  PLOP3.LUT P1, PT, PT, PT, UP2, 0x80, 0x8 ;  /* 0x000000000008781c */ /* 0x000fe80003f2f028 */
[----:B------:R-:W-:Y:S06]  /*5a40*/  @UP2 UPLOP3.LUT UP0, UPT, UPT, UPT, UP1, 0x80, 0x8 ;  /* 0x000000000008289c */ /* 0x000fec0003f0f010 */
[----:B------:R-:W-:Y:S01]  /*5a50*/  PLOP3.LUT P0, PT, PT, PT, UP0, 0x80, 0x8 ;  /* 0x000000000008781c */ /* 0x000fe20003f0f008 */
[----:B------:R-:W-:Y:S01]  /*5a60*/  @!UPT UIADD3 URZ, UPT, UPT, URZ, URZ, URZ ;  /* 0x000000fffffff290 */ /* 0x000fe2000fffe0ff */
[----:B------:R-:W-:Y:S11]  /*5a70*/  BRA.U !UP1, `(.L_x_103) ;  /* 0x0000000109387547 */ /* 0x000ff6000b800000 */
[----:B------:R-:W-:Y:S01]  /*5a80*/  UISETP.NE.U32.AND UP0, UPT, UR38, URZ, UPT ;  /* 0x000000ff2600728c */ /* 0x000fe2000bf05070 */
[----:B------:R-:W-:Y:S02]  /*5a90*/  HFMA2 R0, -RZ, RZ, 0, 5.9604644775390625e-08 ;  /* 0x00000001ff007431 */ /* 0x000fe400000001ff */
[----:B------:R-:W-:Y:S01]  /*5aa0*/  IMAD.MOV.U32 R155, RZ, RZ, 0x1 ;  /* 0x00000001ff9b7424 */ /* 0x000fe200078e00ff */
[----:B------:R-:W-:Y:S06]  /*5ab0*/  UISETP.NE.AND.EX UP0, UPT, UR39, URZ, UPT, UP0 ;  /* 0x000000ff2700728c */ /* 0x000fec000bf05300 */
[----:B------:R-:W-:Y:S05]  /*5ac0*/  PLOP3.LUT P3, PT, PT, PT, UP0, 0x80, 0x8 ;  /* 0x000000000008781c */ /* 0x000fea0003f6f008 */
[----:B------:R-:W1:Y:S01]  /*5ad0*/  @UP0 LDCU.64 UR6, c[0x0][0x888] ;  /* 0x00011100ff0607ac */ /* 0x000e620008000a00 */
[----:B------:R-:W-:Y:S07]  /*5ae0*/  @UP0 UIMAD UR4, UR36, UR44, URZ ;  /* 0x0000002c240402a4 */ /* 0x000fee000f8e02ff */
[----:B------:R-:W-:Y:S01]  /*5af0*/  @!P3 PRMT R155, R0, 0x7610, R155 ;  /* 0x00007610009bb816 */ /* 0x000fe2000000009b */
[----:B-1----:R-:W-:Y:S03]  /*5b00*/  @UP0 UIMAD.WIDE UR6, UR4, 0x4, UR6 ;  /* 0x00000004040608a5 */ /* 0x002fe6000f8e0206 */
[----:B------:R-:W1:Y:S03]  /*5b10*/  @!UP0 LDCU UR4, c[0x0][0x880] ;  /* 0x00011000ff0487ac */ /* 0x000e660008000800 */
[----:B------:R-:W-:Y:S01]  /*5b20*/  IMAD.U32 R2, RZ, RZ, UR6 ;  /* 0x00000006ff027e24 */ /* 0x000fe2000f8e00ff */
[----:B------:R-:W-:Y:S05]  /*5b30*/  MOV R3, UR7 ;  /* 0x0000000700037c02 */ /* 0x000fea0008000f00 */
[----:B-----5:R2:W5:Y:S02]  /*5b40*/  @P3 LDG.E R81, desc[UR46][R2.64] ;  /* 0x0000002e02513981 */ /* 0x020564000c1e1900 */
[----:B-12---:R-:W-:Y:S02]  /*5b50*/  @!P3 IMAD.U32 R81, RZ, RZ, UR4 ;  /* 0x00000004ff51be24 */ /* 0x006fe4000f8e00ff */
.L_x_103:
[----:B------:R-:W-:Y:S05]  /*5b60*/  @!P4 BRA `(.L_x_104) ;  /* 0x000000000020c947 */ /* 0x000fea0003800000 */
[----:B------:R-:W-:Y:S04]  /*5b70*/  ISETP.NE.U32.AND P3, PT, R148, RZ, PT ;  /* 0x000000ff9400720c */ /* 0x000fe80003f65070 */
[----:B------:R-:W-:Y:S11]  /*5b80*/  ISETP.NE.AND.EX P3, PT, R149, RZ, PT, P3 ;  /* 0x000000ff9500720c */ /* 0x000ff60003f65330 */
[----:B------:R-:W-:Y:S02]  /*5b90*/  @!UPT UIADD3 URZ, UPT, UPT, URZ, URZ, URZ ;  /* 0x000000fffffff290 */ /* 0x000fe4000fffe0ff */
[----:B------:R-:W1:Y:S01]  /*5ba0*/  @P3 LDC.64 R2, c[0x0][0x8a8] ;  /* 0x00022a00ff023b82 */ /* 0x000e620000000a00 */
[----:B------:R-:W-:Y:S04]  /*5bb0*/  @P3 IMAD R0, R150, UR36, RZ ;  /* 0x0000002496003c24 */ /* 0x000fe8000f8e02ff */
[----:B-1----:R-:W-:Y:S05]  /*5bc0*/  @P3 IMAD.WIDE R2, R0, 0x4, R2 ;  /* 0x0000000400023825 */ /* 0x002fea00078e0202 */
[----:B-----5:R1:W5:Y:S02]  /*5bd0*/  @P3 LDG.E R78, desc[UR46][R2.64] ;  /* 0x0000002e024e3981 */ /* 0x020364000c1e1900 */
[----:B-1----:R-:W2:Y:S02]  /*5be0*/  @!P3 LDC R78, c[0x0][0x8a0] ;  /* 0x00022800ff4ebb82 */ /* 0x002ea40000000800 */
.L_x_104:
[----:B-----5:R-:W-:Y:S01]  /*5bf0*/  FSETP.NEU.AND P3, PT, R81, RZ, PT ;  /* 0x000000ff5100720b */ /* 0x020fe20003f6d000 */
[----:B------:R-:W-:Y:S01]  /*5c00*/  IMAD.SHL.U32 R182, R160, 0x2, RZ ;  /* 0x00000002a0b67824 */ /* 0x000fe200078e00ff */
[----:B------:R-:W-:Y:S01]  /*5c10*/  SEL R3, RZ, 0xffffffff, P2 ;  /* 0xffffffffff037807 */ /* 0x000fe20001000000 */
[----:B------:R-:W-:Y:S01]  /*5c20*/  IMAD.SHL.U32 R100, R168, 0x10, RZ ;  /* 0x00000010a8647824 */ /* 0x000fe200078e00ff */
[----:B------:R-:W-:Y:S01]  /*5c30*/  @P1 LOP3.LUT P2, RZ, R155, 0xff, RZ, 0xc0, !PT ;  /* 0x000000ff9bff1812 */ /* 0x000fe2000784c0ff */
[----:B------:R-:W-:Y:S01]  /*5c40*/  VIADD R181, R182, UR48 ;  /* 0x00000030b6b57c36 */ /* 0x000fe20008000000 */
[----:B------:R-:W-:Y:S01]  /*5c50*/  @P1 SEL R2, RZ, 0xffffffff, P3 ;  /* 0xffffffffff021807 */ /* 0x000fe20001800000 */
[----:B------:R-:W-:Y:S01]  /*5c60*/  IMAD.MOV.U32 R108, RZ, RZ, -0x10 ;  /* 0xfffffff0ff6c7424 */ /* 0x000fe200078e00ff */
[----:B------:R-:W-:Y:S01]  /*5c70*/  LOP3.LUT R167, R167, 0x1, RZ, 0x3c, !PT ;  /* 0x00000001a7a77812 */ /* 0x000fe200078e3cff */
[----:B------:R-:W-:Y:S01]  /*5c80*/  IMAD.SHL.U32 R102, R169, 0x10, RZ ;  /* 0x00000010a9667824 */ /* 0x000fe200078e00ff */
[----:B------:R-:W-:Y:S01]  /*5c90*/  @P0 SEL R2, R3, R2, !P2 ;  /* 0x0000000203020207 */ /* 0x000fe20005000000 */
[C---:B------:R-:W-:Y:S01]  /*5ca0*/  IMAD.IADD R177, R181.reuse, 0x1, R100 ;  /* 0x00000001b5b17824 */ /* 0x040fe200078e0264 */
[----:B------:R-:W-:Y:S01]  /*5cb0*/  LEA R183, R76, UR48, 0x3 ;  /* 0x000000304cb77c11 */ /* 0x000fe2000f8e18ff */
[----:B------:R-:W-:Y:S01]  /*5cc0*/  IMAD.IADD R180, R181, 0x1, R102 ;  /* 0x00000001b5b47824 */ /* 0x000fe200078e0266 */
[----:B------:R-:W-:Y:S01]  /*5cd0*/  @P1 LOP3.LUT R2, R2, 0x1, RZ, 0xc0, !PT ;  /* 0x0000000102021812 */ /* 0x000fe200078ec0ff */
[----:B------:R-:W-:Y:S01]  /*5ce0*/  IMAD.IADD R175, R102, 0x1, R177 ;  /* 0x0000000166af7824 */ /* 0x000fe200078e02b1 */
[----:B------:R-:W-:Y:S01]  /*5cf0*/  SHF.L.U32 R0, R166, 0x1f, RZ ;  /* 0x0000001fa6007819 */ /* 0x000fe200000006ff */
[----:B------:R-:W-:Y:S01]  /*5d00*/  BSSY B1, `(.L_x_105) ;  /* 0x000004a000017945 */ /* 0x000fe20003800000 */
[----:B------:R-:W-:Y:S01]  /*5d10*/  ISETP.NE.U32.OR P4, PT, R2, 0x1, !P1 ;  /* 0x000000010200780c */ /* 0x000fe20004f85470 */
[----:B------:R-:W-:Y:S01]  /*5d20*/  IMAD.MOV.U32 R101, RZ, RZ, 0x1 ;  /* 0x00000001ff657424 */ /* 0x000fe200078e00ff */
[----:B------:R-:W-:Y:S01]  /*5d30*/  PLOP3.LUT P2, PT, PT, PT, UP1, 0x80, 0x8 ;  /* 0x000000000008781c */ /* 0x000fe20003f4f018 */
[----:B------:R-:W-:Y:S01]  /*5d40*/  IMAD R80, R76, 0x100, R79 ;  /* 0x000001004c507824 */ /* 0x000fe200078e024f */
[----:B------:R-:W-:Y:S01]  /*5d50*/  SEL R2, RZ, 0xffffffff, P3 ;  /* 0xffffffffff027807 */ /* 0x000fe20001800000 */
[----:B------:R-:W-:Y:S01]  /*5d60*/  IMAD.MOV.U32 R87, RZ, RZ, RZ ;  /* 0x000000ffff577224 */ /* 0x000fe200078e00ff */
[----:B------:R-:W-:Y:S02]  /*5d70*/  LOP3.LUT P3, R172, R155, 0xff, RZ, 0xc0, !PT ;  /* 0x000000ff9bac7812 */ /* 0x000fe4000786c0ff */
[----:B------:R-:W-:Y:S02]  /*5d80*/  CS2R R146, SRZ ;  /* 0x0000000000927805 */ /* 0x000fe4000001ff00 */
[----:B------:R-:W-:Y:S02]  /*5d90*/  P2R R179, PR, RZ, 0x10 ;  /* 0x00000010ffb37803 */ /* 0x000fe40000000000 */
[----:B------:R-:W-:Y:S02]  /*5da0*/  CS2R R144, SRZ ;  /* 0x0000000000907805 */ /* 0x000fe4000001ff00 */
[----:B------:R-:W-:Y:S02]  /*5db0*/  CS2R R138, SRZ ;  /* 0x00000000008a7805 */ /* 0x000fe4000001ff00 */
[----:B------:R-:W-:Y:S02]  /*5dc0*/  CS2R R136, SRZ ;  /* 0x0000000000887805 */ /* 0x000fe4000001ff00 */
[----:B------:R-:W-:Y:S02]  /*5dd0*/  CS2R R130, SRZ ;  /* 0x0000000000827805 */ /* 0x000fe4000001ff00 */
[----:B------:R-:W-:Y:S02]  /*5de0*/  @P4 SHF.L.U32 R4, R167, 0x1f, RZ ;  /* 0x0000001fa7044819 */ /* 0x000fe400000006ff */
[----:B------:R-:W-:Y:S02]  /*5df0*/  CS2R R128, SRZ ;  /* 0x0000000000807805 */ /* 0x000fe4000001ff00 */
[----:B------:R-:W-:Y:S02]  /*5e00*/  @P2 SEL R2, R3, R2, !P3 ;  /* 0x0000000203022207 */ /* 0x000fe40005800000 */
[----:B------:R-:W-:Y:S01]  /*5e10*/  CS2R R122, SRZ ;  /* 0x00000000007a7805 */ /* 0x000fe2000001ff00 */
[----:B------:R-:W1:Y:S01]  /*5e20*/  @P4 SYNCS.PHASECHK.TRANS64.TRYWAIT P1, [UR48+0x30], R4 ;  /* 0x00003004ff0045a7 */ /* 0x000e620008021130 */
[----:B------:R-:W-:Y:S02]  /*5e30*/  CS2R R120, SRZ ;  /* 0x0000000000787805 */ /* 0x000fe4000001ff00 */
[----:B------:R-:W-:Y:S02]  /*5e40*/  LOP3.LUT R2, R2, 0x1, RZ, 0xc0, !PT ;  /* 0x0000000102027812 */ /* 0x000fe400078ec0ff */
[----:B------:R-:W-:Y:S02]  /*5e50*/  CS2R R114, SRZ ;  /* 0x0000000000727805 */ /* 0x000fe4000001ff00 */
[----:B------:R-:W-:Y:S02]  /*5e60*/  CS2R R112, SRZ ;  /* 0x0000000000707805 */ /* 0x000fe4000001ff00 */
[----:B------:R-:W-:Y:S02]  /*5e70*/  CS2R R106, SRZ ;  /* 0x00000000006a7805 */ /* 0x000fe4000001ff00 */
[----:B------:R-:W-:Y:S02]  /*5e80*/  ISETP.NE.U32.AND P2, PT, R2, 0x1, PT ;  /* 0x000000010200780c */ /* 0x000fe40003f45070 */
[----:B------:R-:W-:Y:S02]  /*5e90*/  CS2R R104, SRZ ;  /* 0x0000000000687805 */ /* 0x000fe4000001ff00 */
[----:B------:R-:W-:Y:S02]  /*5ea0*/  CS2R R98, SRZ ;  /* 0x0000000000627805 */ /* 0x000fe4000001ff00 */
[----:B------:R-:W-:Y:S02]  /*5eb0*/  CS2R R96, SRZ ;  /* 0x0000000000607805 */ /* 0x000fe4000001ff00 */
[----:B------:R-:W-:Y:S02]  /*5ec0*/  P2R R103, PR, RZ, 0x4 ;  /* 0x00000004ff677803 */ /* 0x000fe40000000000 */
[----:B------:R-:W-:Y:S02]  /*5ed0*/  CS2R R90, SRZ ;  /* 0x00000000005a7805 */ /* 0x000fe4000001ff00 */
[----:B------:R-:W-:Y:S02]  /*5ee0*/  ISETP.NE.U32.AND P2, PT, R161, 0x1, PT ;  /* 0x00000001a100780c */ /* 0x000fe40003f45070 */
[----:B------:R-:W-:Y:S01]  /*5ef0*/  CS2R R88, SRZ ;  /* 0x0000000000587805 */ /* 0x000fe2000001ff00 */
[----:B------:R3:W4:Y:S01]  /*5f00*/  SYNCS.PHASECHK.TRANS64.TRYWAIT P0, [R183+URZ+0xa0], R0 ;  /* 0x0000a000b70075a7 */ /* 0x00072200080011ff */
[----:B------:R-:W-:Y:S05]  /*5f10*/  SEL R108, R108, 0x10, !P2 ;  /* 0x000000106c6c7807 */ /* 0x000fea0005000000 */
[----:B------:R-:W-:Y:S02]  /*5f20*/  IMAD.IADD R181, R181, 0x1, R108 ;  /* 0x00000001b5b57824 */ /* 0x000fe400078e026c */
[C---:B------:R-:W-:Y:S02]  /*5f30*/  IMAD.IADD R178, R108.reuse, 0x1, R180 ;  /* 0x000000016cb27824 */ /* 0x040fe400078e02b4 */
[C---:B------:R-:W-:Y:S02]  /*5f40*/  IMAD.IADD R176, R108.reuse, 0x1, R177 ;  /* 0x000000016cb07824 */ /* 0x040fe400078e02b1 */
[----:B------:R-:W-:Y:S01]  /*5f50*/  IMAD.IADD R174, R108, 0x1, R175 ;  /* 0x000000016cae7824 */ /* 0x000fe200078e02af */
[----:B-1----:R-:W-:Y:S01]  /*5f60*/  @P4 SEL R101, RZ, 0x1, !P1 ;  /* 0x00000001ff654807 */ /* 0x002fe20004800000 */
[----:B---3--:R-:W-:Y:S06]  /*5f70*/  @!P4 BRA `(.L_x_106) ;  /* 0x000000000088c947 */ /* 0x008fec0003800000 */
[----:B------:R-:W-:Y:S01]  /*5f80*/  IMAD.MOV.U32 R147, RZ, RZ, RZ ;  /* 0x000000ffff937224 */ /* 0x000fe200078e00ff */
[----:B------:R-:W-:Y:S01]  /*5f90*/  ISETP.NE.AND P1, PT, R101, RZ, PT ;  /* 0x000000ff6500720c */ /* 0x000fe20003f25270 */
[----:B------:R-:W-:Y:S01]  /*5fa0*/  BSSY B0, `(.L_x_107) ;  /* 0x0000014000007945 */ /* 0x000fe20003800000 */
[----:B------:R-:W-:Y:S02]  /*5fb0*/  CS2R R90, SRZ ;  /* 0x00000000005a7805 */ /* 0x000fe4000001ff00 */
        /* <DEDUP_REMOVED lines=13> */
[----:B------:R-:W-:Y:S01]  /*6090*/  CS2R R144, SRZ ;  /* 0x0000000000907805 */ /* 0x000fe2000001ff00 */
[----:B------:R-:W-:Y:S06]  /*60a0*/  @P1 BRA `(.L_x_108) ;  /* 0x00000000000c1947 */ /* 0x000fec0003800000 */
[----:B------:R-:W-:Y:S04]  /*60b0*/  SHF.L.U32 R3, R167, 0x1f, RZ ;  /* 0x0000001fa7037819 */ /* 0x000fe800000006ff */
[----:B------:R-:W1:Y:S02]  /*60c0*/  SYNCS.PHASECHK.TRANS64.TRYWAIT P1, [UR48+0x30], R3 ;  /* 0x00003003ff0075a7 */ /* 0x000e640008021130 */
[----:B-1----:R-:W-:Y:S05]  /*60d0*/  @!P1 BRA `(.L_x_109) ;  /* 0x0000005c00209947 */ /* 0x002fea0003800000 */
.L_x_108:
[----:B------:R-:W-:Y:S05]  /*60e0*/  BSYNC B0 ;  /* 0x0000000000007941 */ /* 0x000fea0003800000 */
.L_x_107:
[----:B------:R-:W-:Y:S01]  /*60f0*/  ISETP.NE.AND P1, PT, R103, RZ, PT ;  /* 0x000000ff6700720c */ /* 0x000fe20003f25270 */
[----:B------:R-:W-:Y:S11]  /*6100*/  HFMA2 R87, -RZ, RZ, 0, 5.9604644775390625e-08 ;  /* 0x00000001ff577431 */ /* 0x000ff600000001ff */
[----:B------:R-:W-:Y:S01]  /*6110*/  @!UPT UIADD3 URZ, UPT, UPT, URZ, URZ, URZ ;  /* 0x000000fffffff290 */ /* 0x000fe2000fffe0ff */
[----:B------:R3:W1:Y:S04]  /*6120*/  @P1 LDS.128 R88, [R182+UR48+0x400] ;  /* 0x00040030b6581984 */ /* 0x0006680008000c00 */
[----:B------:R3:W1:Y:S04]  /*6130*/  @P1 LDS.128 R96, [R181+0x400] ;  /* 0x00040000b5601984 */ /* 0x0006680000000c00 */
[----:B------:R3:W1:Y:S04]  /*6140*/  @P1 LDS.128 R104, [R180+0x400] ;  /* 0x00040000b4681984 */ /* 0x0006680000000c00 */
[----:B------:R3:W1:Y:S04]  /*6150*/  @P1 LDS.128 R112, [R178+0x400] ;  /* 0x00040000b2701984 */ /* 0x0006680000000c00 */
[----:B------:R3:W1:Y:S04]  /*6160*/  @P1 LDS.128 R120, [R177+0x400] ;  /* 0x00040000b1781984 */ /* 0x0006680000000c00 */
[----:B------:R3:W1:Y:S04]  /*6170*/  @P1 LDS.128 R128, [R176+0x400] ;  /* 0x00040000b0801984 */ /* 0x0006680000000c00 */
[----:B------:R3:W1:Y:S04]  /*6180*/  @P1 LDS.128 R136, [R175+0x400] ;  /* 0x00040000af881984 */ /* 0x0006680000000c00 */
[----:B------:R3:W1:Y:S02]  /*6190*/  @P1 LDS.128 R144, [R174+0x400] ;  /* 0x00040000ae901984 */ /* 0x0006640000000c00 */
.L_x_106:
[----:B------:R-:W-:Y:S05]  /*61a0*/  BSYNC B1 ;  /* 0x0000000000017941 */ /* 0x000fea0003800000 */
.L_x_105:
[----:B-1----:R-:W-:Y:S04]  /*61b0*/  SHF.R.U32.HI R3, RZ, 0x15, R80 ;  /* 0x00000015ff037819 */ /* 0x002fe80000011650 */
[----:B------:R-:W-:Y:S01]  /*61c0*/  LOP3.LUT P1, RZ, R3, 0x3, R162, 0x48, !PT ;  /* 0x0000000303ff7812 */ /* 0x000fe200078248a2 */
[----:B------:R-:W-:Y:S01]  /*61d0*/  @!UPT UIADD3 URZ, UPT, UPT, URZ, URZ, URZ ;  /* 0x000000fffffff290 */ /* 0x000fe2000fffe0ff */
[----:B----4-:R-:W-:Y:S11]  /*61e0*/  @P0 BRA `(.L_x_110) ;  /* 0x0000000000080947 */ /* 0x010ff60003800000 */
[----:B------:R-:W1:Y:S02]  /*61f0*/  SYNCS.PHASECHK.TRANS64.TRYWAIT P0, [R183+URZ+0xa0], R0 ;  /* 0x0000a000b70075a7 */ /* 0x000e6400080011ff */
[----:B-1----:R-:W-:Y:S05]  /*6200*/  @!P0 BRA `(.L_x_111) ;  /* 0x0000005800ec8947 */ /* 0x002fea0003800000 */
.L_x_110:
[----:B------:R-:W-:Y:S05]  /*6210*/  @!P1 BRA `(.L_x_112) ;  /* 0x0000000000409947 */ /* 0x000fea0003800000 */
[----:B------:R-:W4:Y:S01]  /*6220*/  LDCU.64 UR8, c[0x4][0x70] ;  /* 0x01000e00ff0877ac */ /* 0x000f220008000a00 */
[----:B------:R-:W-:Y:S01]  /*6230*/  MOV R3, 0x0 ;  /* 0x0000000000037802 */ /* 0x000fe20000000f00 */
[----:B------:R-:W-:Y:S02]  /*6240*/  HFMA2 R12, -RZ, RZ, 0, 5.9604644775390625e-08 ;  /* 0x00000001ff0c7431 */ /* 0x000fe400000001ff */
[----:B------:R-:W-:Y:S02]  /*6250*/  IMAD.MOV.U32 R8, RZ, RZ, 0x192 ;  /* 0x00000192ff087424 */ /* 0x000fe400078e00ff */
[----:B------:R-:W-:Y:S01]  /*6260*/  IMAD.MOV.U32 R13, RZ, RZ, RZ ;  /* 0x000000ffff0d7224 */ /* 0x000fe200078e00ff */
[----:B------:R-:W5:Y:S01]  /*6270*/  LDCU.64 UR6, c[0x4][0x78] ;  /* 0x01000f00ff0677ac */ /* 0x000f620008000a00 */
[----:B------:R-:W1:Y:S01]  /*6280*/  LDC.64 R2, c[0x4][R3] ;  /* 0x0100000003027b82 */ /* 0x000e620000000a00 */
[----:B------:R-:W2:Y:S01]  /*6290*/  LDCU.64 UR4, c[0x4][0x10] ;  /* 0x01000200ff0477ac */ /* 0x000ea20008000a00 */
[----:B----4-:R-:W-:Y:S01]  /*62a0*/  MOV R5, UR9 ;  /* 0x0000000900057c02 */ /* 0x010fe20008000f00 */
[----:B------:R-:W-:Y:S01]  /*62b0*/  IMAD.U32 R4, RZ, RZ, UR8 ;  /* 0x00000008ff047e24 */ /* 0x000fe2000f8e00ff */
[----:B-----5:R-:W-:Y:S01]  /*62c0*/  MOV R7, UR7 ;  /* 0x0000000700077c02 */ /* 0x020fe20008000f00 */
[----:B------:R-:W-:Y:S01]  /*62d0*/  IMAD.U32 R6, RZ, RZ, UR6 ;  /* 0x00000006ff067e24 */ /* 0x000fe2000f8e00ff */
[----:B--2---:R-:W-:Y:S01]  /*62e0*/  MOV R11, UR5 ;  /* 0x00000005000b7c02 */ /* 0x004fe20008000f00 */
[----:B------:R-:W-:Y:S02]  /*62f0*/  IMAD.U32 R10, RZ, RZ, UR4 ;  /* 0x00000004ff0a7e24 */ /* 0x000fe4000f8e00ff */
[----:B------:R-:W-:Y:S07]  /*6300*/  LEPC R20, `(.L_x_112) ;  /* 0x000000001014794e */ /* 0x000fee0000000000 */
[----:B-1-3--:R-:W-:Y:S05]  /*6310*/  CALL.ABS.NOINC R2 ;  /* 0x0000000002007343 */ /* 0x00afea0003c00000 */
.L_x_112:
[----:B------:R-:W-:Y:S01]  /*6320*/  SHF.L.U32 R82, R88, 0x10, RZ ;  /* 0x0000001058527819 */ /* 0x000fe200000006ff */
[----:B------:R-:W-:Y:S05]  /*6330*/  WARPSYNC.ALL ;  /* 0x0000000000007948 */ /* 0x000fea0003800000 */
[----:B------:R-:W-:Y:S01]  /*6340*/  R2UR UR4, R80 ;  /* 0x00000000500472ca */ /* 0x000fe200000e0000 */
[----:B------:R-:W-:Y:S01]  /*6350*/  BSSY.RECONVERGENT B0, `(.L_x_113) ;  /* 0x00000fc000007945 */ /* 0x000fe20003800200 */
[----:B------:R-:W-:Y:S02]  /*6360*/  LOP3.LUT R83, R88, 0xffff0000, RZ, 0xc0, !PT ;  /* 0xffff000058537812 */ /* 0x000fe400078ec0ff */
[----:B------:R-:W-:Y:S02]  /*6370*/  LOP3.LUT R84, R89, 0xffff0000, RZ, 0xc0, !PT ;  /* 0xffff000059547812 */ /* 0x000fe400078ec0ff */
[C---:B------:R-:W-:Y:S02]  /*6380*/  SHF.L.U32 R85, R107.reuse, 0x10, RZ ;  /* 0x000000106b557819 */ /* 0x040fe400000006ff */
[----:B------:R-:W-:Y:S02]  /*6390*/  LOP3.LUT R86, R107, 0xffff0000, RZ, 0xc0, !PT ;  /* 0xffff00006b567812 */ /* 0x000fe400078ec0ff */
[----:B------:R-:W-:Y:S03]  /*63a0*/  ISETP.NE.AND P0, PT, R170, RZ, PT ;  /* 0x000000ffaa00720c */ /* 0x000fe60003f05270 */
[----:B------:R-:W1:Y:S02]  /*63b0*/  LDTM.x64 R4, tmem[UR4] ;  /* 0x00000004000479ee */ /* 0x000e640008340000 */
[C---:B-12---:R-:W-:Y:S01]  /*63c0*/  FMUL R0, R78.reuse, R4 ;  /* 0x000000044e007220 */ /* 0x046fe20000400000 */
[C---:B------:R-:W-:Y:S01]  /*63d0*/  FMUL R2, R78.reuse, R5 ;  /* 0x000000054e027220 */ /* 0x040fe20000400000 */
[C---:B------:R-:W-:Y:S01]  /*63e0*/  FMUL R3, R78.reuse, R6 ;  /* 0x000000064e037220 */ /* 0x040fe20000400000 */
[----:B------:R-:W-:Y:S01]  /*63f0*/  FMUL R7, R78, R7 ;  /* 0x000000074e077220 */ /* 0x000fe20000400000 */
[----:B------:R-:W-:Y:S01]  /*6400*/  FFMA R0, R81, R82, R0 ;  /* 0x0000005251007223 */ /* 0x000fe20000000000 */
[----:B------:R-:W-:Y:S01]  /*6410*/  SHF.L.U32 R82, R89, 0x10, RZ ;  /* 0x0000001059527819 */ /* 0x000fe200000006ff */
[C---:B------:R-:W-:Y:S01]  /*6420*/  FFMA R2, R81.reuse, R83, R2 ;  /* 0x0000005351027223 */ /* 0x040fe20000000002 */
[----:B------:R-:W-:Y:S01]  /*6430*/  SHF.L.U32 R83, R90, 0x10, RZ ;  /* 0x000000105a537819 */ /* 0x000fe200000006ff */
[C---:B------:R-:W-:Y:S01]  /*6440*/  FMUL R4, R78.reuse, R8 ;  /* 0x000000084e047220 */ /* 0x040fe20000400000 */
[----:B------:R-:W-:Y:S01]  /*6450*/  FMUL R5, R78, R9 ;  /* 0x000000094e057220 */ /* 0x000fe20000400000 */
[C---:B------:R-:W-:Y:S01]  /*6460*/  FFMA R3, R81.reuse, R82, R3 ;  /* 0x0000005251037223 */ /* 0x040fe20000000003 */
[----:B------:R-:W-:Y:S01]  /*6470*/  LOP3.LUT R82, R90, 0xffff0000, RZ, 0xc0, !PT ;  /* 0xffff00005a527812 */ /* 0x000fe200078ec0ff */
[----:B------:R-:W-:Y:S01]  /*6480*/  FFMA R7, R81, R84, R7 ;  /* 0x0000005451077223 */ /* 0x000fe20000000007 */
[----:B------:R-:W-:Y:S01]  /*6490*/  LOP3.LUT R84, R91, 0xffff0000, RZ, 0xc0, !PT ;  /* 0xffff00005b547812 */ /* 0x000fe200078ec0ff */
[----:B------:R-:W-:Y:S01]  /*64a0*/  FFMA R4, R81, R83, R4 ;  /* 0x0000005351047223 */ /* 0x000fe20000000004 */
[----:B------:R-:W-:Y:S01]  /*64b0*/  SHF.L.U32 R83, R91, 0x10, RZ ;  /* 0x000000105b537819 */ /* 0x000fe200000006ff */
[----:B------:R-:W-:Y:S01]  /*64c0*/  FMUL R6, R78, R10 ;  /* 0x0000000a4e067220 */ /* 0x000fe20000400000 */
[----:B------:R-:W-:Y:S01]  /*64d0*/  F2FP.BF16.F32.PACK_AB R92, R2, R0 ;  /* 0x00000000025c723e */ /* 0x000fe200000010ff */
[----:B------:R-:W-:Y:S01]  /*64e0*/  FMUL R11, R78, R11 ;  /* 0x0000000b4e0b7220 */ /* 0x000fe20000400000 */
[----:B------:R-:W-:Y:S01]  /*64f0*/  F2FP.BF16.F32.PACK_AB R93, R7, R3 ;  /* 0x00000003075d723e */ /* 0x000fe200000010ff */
[C---:B------:R-:W-:Y:S01]  /*6500*/  FFMA R5, R81.reuse, R82, R5 ;  /* 0x0000005251057223 */ /* 0x040fe20000000005 */
[----:B------:R-:W-:Y:S01]  /*6510*/  SHF.L.U32 R82, R96, 0x10, RZ ;  /* 0x0000001060527819 */ /* 0x000fe200000006ff */
[----:B------:R-:W-:Y:S01]  /*6520*/  FFMA R6, R81, R83, R6 ;  /* 0x0000005351067223 */ /* 0x000fe20000000006 */
[----:B------:R-:W-:Y:S01]  /*6530*/  SHF.L.U32 R83, R98, 0x10, RZ ;  /* 0x0000001062537819 */ /* 0x000fe200000006ff */
[----:B------:R-:W-:Y:S01]  /*6540*/  FMUL R8, R78, R12 ;  /* 0x0000000c4e087220 */ /* 0x000fe20000400000 */
[----:B------:R-:W-:Y:S01]  /*6550*/  F2FP.BF16.F32.PACK_AB R94, R5, R4 ;  /* 0x00000004055e723e */ /* 0x000fe200000010ff */
[C---:B------:R-:W-:Y:S01]  /*6560*/  FFMA R11, R81.reuse, R84, R11 ;  /* 0x00000054510b7223 */ /* 0x040fe2000000000b */
[----:B------:R-:W-:Y:S01]  /*6570*/  LOP3.LUT R84, R96, 0xffff0000, RZ, 0xc0, !PT ;  /* 0xffff000060547812 */ /* 0x000fe200078ec0ff */
[C---:B------:R-:W-:Y:S01]  /*6580*/  FMUL R9, R78.reuse, R13 ;  /* 0x0000000d4e097220 */ /* 0x040fe20000400000 */
[----:B------:R-:W-:Y:S01]  /*6590*/  FFMA R8, R81, R82, R8 ;  /* 0x0000005251087223 */ /* 0x000fe20000000008 */
[----:B------:R-:W-:Y:S01]  /*65a0*/  SHF.L.U32 R82, R97, 0x10, RZ ;  /* 0x0000001061527819 */ /* 0x000fe200000006ff */
[C---:B------:R-:W-:Y:S01]  /*65b0*/  FMUL R10, R78.reuse, R14 ;  /* 0x0000000e4e0a7220 */ /* 0x040fe20000400000 */
[----:B------:R-:W-:Y:S01]  /*65c0*/  F2FP.BF16.F32.PACK_AB R95, R11, R6 ;  /* 0x000000060b5f723e */ /* 0x000fe200000010ff */
[----:B------:R-:W-:Y:S01]  /*65d0*/  FFMA R9, R81, R84, R9 ;  /* 0x0000005451097223 */ /* 0x000fe20000000009 */
[----:B------:R-:W-:Y:S01]  /*65e0*/  LOP3.LUT R84, R97, 0xffff0000, RZ, 0xc0, !PT ;  /* 0xffff000061547812 */ /* 0x000fe200078ec0ff */
[----:B------:R-:W-:Y:S01]  /*65f0*/  FMUL R15, R78, R15 ;  /* 0x0000000f4e0f7220 */ /* 0x000fe20000400000 */
[----:B------:R-:W-:Y:S01]  /*6600*/  FFMA R10, R81, R82, R10 ;  /* 0x00000052510a7223 */ /* 0x000fe2000000000a */
[----:B------:R-:W-:Y:S01]  /*6610*/  LOP3.LUT R82, R98, 0xffff0000, RZ, 0xc0, !PT ;  /* 0xffff000062527812 */ /* 0x000fe200078ec0ff */
[C---:B------:R-:W-:Y:S01]  /*6620*/  FMUL R12, R78.reuse, R16 ;  /* 0x000000104e0c7220 */ /* 0x040fe20000400000 */
[----:B------:R-:W-:Y:S01]  /*6630*/  F2FP.BF16.F32.PACK_AB R116, R9, R8 ;  /* 0x000000080974723e */ /* 0x000fe200000010ff */
[----:B------:R-:W-:Y:S01]  /*6640*/  FMUL R13, R78, R17 ;  /* 0x000000114e0d7220 */ /* 0x000fe20000400000 */
[----:B------:R-:W-:Y:S01]  /*6650*/  FFMA R15, R81, R84, R15 ;  /* 0x00000054510f7223 */ /* 0x000fe2000000000f */
[----:B------:R-:W-:Y:S01]  /*6660*/  LOP3.LUT R84, R99, 0xffff0000, RZ, 0xc0, !PT ;  /* 0xffff000063547812 */ /* 0x000fe200078ec0ff */
[----:B------:R-:W-:Y:S01]  /*6670*/  FFMA R12, R81, R83, R12 ;  /* 0x00000053510c7223 */ /* 0x000fe2000000000c */
[----:B------:R-:W-:Y:S01]  /*6680*/  SHF.L.U32 R83, R99, 0x10, RZ ;  /* 0x0000001063537819 */ /* 0x000fe200000006ff */
[----:B------:R-:W-:Y:S01]  /*6690*/  FFMA R13, R81, R82, R13 ;  /* 0x00000052510d7223 */ /* 0x000fe2000000000d */
[----:B------:R-:W-:Y:S01]  /*66a0*/  SHF.L.U32 R82, R104, 0x10, RZ ;  /* 0x0000001068527819 */ /* 0x000fe200000006ff */
[C---:B------:R-:W-:Y:S01]  /*66b0*/  FMUL R14, R78.reuse, R18 ;  /* 0x000000124e0e7220 */ /* 0x040fe20000400000 */
[----:B------:R-:W-:Y:S01]  /*66c0*/  F2FP.BF16.F32.PACK_AB R117, R15, R10 ;  /* 0x0000000a0f75723e */ /* 0x000fe200000010ff */
[C---:B------:R-:W-:Y:S01]  /*66d0*/  FMUL R19, R78.reuse, R19 ;  /* 0x000000134e137220 */ /* 0x040fe20000400000 */
[----:B------:R-:W-:Y:S01]  /*66e0*/  F2FP.BF16.F32.PACK_AB R118, R13, R12 ;  /* 0x0000000c0d76723e */ /* 0x000fe200000010ff */
[----:B------:R-:W-:Y:S01]  /*66f0*/  FMUL R16, R78, R20 ;  /* 0x000000144e107220 */ /* 0x000fe20000400000 */
[C---:B------:R-:W-:Y:S01]  /*6700*/  FFMA R14, R81.reuse, R83, R14 ;  /* 0x00000053510e7223 */ /* 0x040fe2000000000e */
[----:B------:R-:W-:Y:S01]  /*6710*/  SHF.L.U32 R83, R106, 0x10, RZ ;  /* 0x000000106a537819 */ /* 0x000fe200000006ff */
[C---:B------:R-:W-:Y:S01]  /*6720*/  FFMA R19, R81.reuse, R84, R19 ;  /* 0x0000005451137223 */ /* 0x040fe20000000013 */
[----:B------:R-:W-:Y:S01]  /*6730*/  LOP3.LUT R84, R104, 0xffff0000, RZ, 0xc0, !PT ;  /* 0xffff000068547812 */ /* 0x000fe200078ec0ff */
[----:B------:R-:W-:Y:S01]  /*6740*/  FFMA R16, R81, R82, R16 ;  /* 0x0000005251107223 */ /* 0x000fe20000000010 */
[----:B------:R-:W-:Y:S01]  /*6750*/  SHF.L.U32 R82, R105, 0x10, RZ ;  /* 0x0000001069527819 */ /* 0x000fe200000006ff */
[C---:B------:R-:W-:Y:S01]  /*6760*/  FMUL R17, R78.reuse, R21 ;  /* 0x000000154e117220 */ /* 0x040fe20000400000 */
[----:B------:R-:W-:Y:S01]  /*6770*/  F2FP.BF16.F32.PACK_AB R119, R19, R14 ;  /* 0x0000000e1377723e */ /* 0x000fe200000010ff */
[C---:B------:R-:W-:Y:S01]  /*6780*/  FMUL R18, R78.reuse, R22 ;  /* 0x000000164e127220 */ /* 0x040fe20000400000 */
[----:B------:R-:W-:Y:S01]  /*6790*/  FMUL R23, R78, R23 ;  /* 0x000000174e177220 */ /* 0x000fe20000400000 */
[C---:B------:R-:W-:Y:S01]  /*67a0*/  FFMA R17, R81.reuse, R84, R17 ;  /* 0x0000005451117223 */ /* 0x040fe20000000011 */
[----:B------:R-:W-:Y:S01]  /*67b0*/  LOP3.LUT R84, R106, 0xffff0000, RZ, 0xc0, !PT ;  /* 0xffff00006a547812 */ /* 0x000fe200078ec0ff */
[----:B------:R-:W-:Y:S01]  /*67c0*/  FFMA R18, R81, R82, R18 ;  /* 0x0000005251127223 */ /* 0x000fe20000000012 */
[----:B------:R-:W-:Y:S01]  /*67d0*/  LOP3.LUT R82, R105, 0xffff0000, RZ, 0xc0, !PT ;  /* 0xffff000069527812 */ /* 0x000fe200078ec0ff */
[C---:B------:R-:W-:Y:S01]  /*67e0*/  FMUL R20, R78.reuse, R24 ;  /* 0x000000184e147220 */ /* 0x040fe20000400000 */
[----:B------:R-:W-:Y:S01]  /*67f0*/  F2FP.BF16.F32.PACK_AB R124, R17, R16 ;  /* 0x00000010117c723e */ /* 0x000fe200000010ff */
[C---:B------:R-:W-:Y:S01]  /*6800*/  FMUL R21, R78.reuse, R25 ;  /* 0x000000194e157220 */ /* 0x040fe20000400000 */
[----:B------:R-:W-:Y:S01]  /*6810*/  FMUL R22, R78, R26 ;  /* 0x0000001a4e167220 */ /* 0x000fe20000400000 */
[C---:B------:R-:W-:Y:S01]  /*6820*/  FFMA R23, R81.reuse, R82, R23 ;  /* 0x0000005251177223 */ /* 0x040fe20000000017 */
[----:B------:R-:W-:Y:S01]  /*6830*/  SHF.L.U32 R82, R112, 0x10, RZ ;  /* 0x0000001070527819 */ /* 0x000fe200000006ff */
[C---:B------:R-:W-:Y:S01]  /*6840*/  FMUL R27, R78.reuse, R27 ;  /* 0x0000001b4e1b7220 */ /* 0x040fe20000400000 */
[----:B------:R-:W-:Y:S01]  /*6850*/  FFMA R20, R81, R83, R20 ;  /* 0x0000005351147223 */ /* 0x000fe20000000014 */
[----:B------:R-:W-:Y:S01]  /*6860*/  SHF.L.U32 R83, R113, 0x10, RZ ;  /* 0x0000001071537819 */ /* 0x000fe200000006ff */
[----:B------:R-:W-:Y:S01]  /*6870*/  FMUL R24, R78, R28 ;  /* 0x0000001c4e187220 */ /* 0x000fe20000400000 */
[----:B------:R-:W-:Y:S01]  /*6880*/  F2FP.BF16.F32.PACK_AB R125, R23, R18 ;  /* 0x00000012177d723e */ /* 0x000fe200000010ff */
[C---:B------:R-:W-:Y:S01]  /*6890*/  FFMA R21, R81.reuse, R84, R21 ;  /* 0x0000005451157223 */ /* 0x040fe20000000015 */
[----:B------:R-:W-:Y:S01]  /*68a0*/  LOP3.LUT R84, R112, 0xffff0000, RZ, 0xc0, !PT ;  /* 0xffff000070547812 */ /* 0x000fe200078ec0ff */
[----:B------:R-:W-:Y:S01]  /*68b0*/  FFMA R22, R81, R85, R22 ;  /* 0x0000005551167223 */ /* 0x000fe20000000016 */
[----:B------:R-:W-:Y:S01]  /*68c0*/  SHF.L.U32 R85, R115, 0x10, RZ ;  /* 0x0000001073557819 */ /* 0x000fe200000006ff */
[----:B------:R-:W-:Y:S01]  /*68d0*/  FFMA R27, R81, R86, R27 ;  /* 0x00000056511b7223 */ /* 0x000fe2000000001b */
[----:B------:R-:W-:Y:S01]  /*68e0*/  F2FP.BF16.F32.PACK_AB R126, R21, R20 ;  /* 0x00000014157e723e */ /* 0x000fe200000010ff */
[----:B------:R-:W-:Y:S01]  /*68f0*/  FFMA R24, R81, R82, R24 ;  /* 0x0000005251187223 */ /* 0x000fe20000000018 */
[----:B------:R-:W-:Y:S01]  /*6900*/  LOP3.LUT R82, R113, 0xffff0000, RZ, 0xc0, !PT ;  /* 0xffff000071527812 */ /* 0x000fe200078ec0ff */
[C---:B------:R-:W-:Y:S01]  /*6910*/  FMUL R25, R78.reuse, R29 ;  /* 0x0000001d4e197220 */ /* 0x040fe20000400000 */
[----:B------:R-:W-:Y:S01]  /*6920*/  F2FP.BF16.F32.PACK_AB R127, R27, R22 ;  /* 0x000000161b7f723e */ /* 0x000fe200000010ff */
[C---:B------:R-:W-:Y:S01]  /*6930*/  FMUL R26, R78.reuse, R30 ;  /* 0x0000001e4e1a7220 */ /* 0x040fe20000400000 */
[----:B------:R-:W-:Y:S01]  /*6940*/  LOP3.LUT R86, R147, 0xffff0000, RZ, 0xc0, !PT ;  /* 0xffff000093567812 */ /* 0x000fe200078ec0ff */
[----:B------:R-:W-:Y:S01]  /*6950*/  FMUL R31, R78, R31 ;  /* 0x0000001f4e1f7220 */ /* 0x000fe20000400000 */
[----:B------:R-:W-:Y:S01]  /*6960*/  FFMA R25, R81, R84, R25 ;  /* 0x0000005451197223 */ /* 0x000fe20000000019 */
[----:B------:R-:W-:Y:S01]  /*6970*/  LOP3.LUT R84, R115, 0xffff0000, RZ, 0xc0, !PT ;  /* 0xffff000073547812 */ /* 0x000fe200078ec0ff */
[C---:B------:R-:W-:Y:S01]  /*6980*/  FFMA R26, R81.reuse, R83, R26 ;  /* 0x00000053511a7223 */ /* 0x040fe2000000001a */
[C---:B------:R-:W-:Y:S01]  /*6990*/  SHF.L.U32 R83, R114.reuse, 0x10, RZ ;  /* 0x0000001072537819 */ /* 0x040fe200000006ff */
[C---:B------:R-:W-:Y:S01]  /*69a0*/  FFMA R31, R81.reuse, R82, R31 ;  /* 0x00000052511f7223 */ /* 0x040fe2000000001f */
[----:B------:R-:W-:Y:S01]  /*69b0*/  LOP3.LUT R82, R114, 0xffff0000, RZ, 0xc0, !PT ;  /* 0xffff000072527812 */ /* 0x000fe200078ec0ff */
[C---:B------:R-:W-:Y:S01]  /*69c0*/  FMUL R28, R78.reuse, R32 ;  /* 0x000000204e1c7220 */ /* 0x040fe20000400000 */
[C---:B------:R-:W-:Y:S01]  /*69d0*/  FMUL R29, R78.reuse, R33 ;  /* 0x000000214e1d7220 */ /* 0x040fe20000400000 */
[C---:B------:R-:W-:Y:S01]  /*69e0*/  FMUL R30, R78.reuse, R34 ;  /* 0x000000224e1e7220 */ /* 0x040fe20000400000 */
[----:B------:R-:W-:Y:S01]  /*69f0*/  FMUL R35, R78, R35 ;  /* 0x000000234e237220 */ /* 0x000fe20000400000 */
[----:B------:R-:W-:Y:S01]  /*6a00*/  FFMA R28, R81, R83, R28 ;  /* 0x00000053511c7223 */ /* 0x000fe2000000001c */
[----:B------:R-:W-:Y:S01]  /*6a10*/  SHF.L.U32 R83, R121, 0x10, RZ ;  /* 0x0000001079537819 */ /* 0x000fe200000006ff */
[C---:B------:R-:W-:Y:S01]  /*6a20*/  FFMA R29, R81.reuse, R82, R29 ;  /* 0x00000052511d7223 */ /* 0x040fe2000000001d */
[C---:B------:R-:W-:Y:S01]  /*6a30*/  SHF.L.U32 R82, R120.reuse, 0x10, RZ ;  /* 0x0000001078527819 */ /* 0x040fe200000006ff */
[----:B------:R-:W-:Y:S01]  /*6a40*/  FFMA R30, R81, R85, R30 ;  /* 0x00000055511e7223 */ /* 0x000fe2000000001e */
[----:B------:R-:W-:Y:S01]  /*6a50*/  SHF.L.U32 R85, R123, 0x10, RZ ;  /* 0x000000107b557819 */ /* 0x000fe200000006ff */
[C---:B------:R-:W-:Y:S01]  /*6a60*/  FFMA R35, R81.reuse, R84, R35 ;  /* 0x0000005451237223 */ /* 0x040fe20000000023 */
[----:B------:R-:W-:Y:S01]  /*6a70*/  LOP3.LUT R84, R120, 0xffff0000, RZ, 0xc0, !PT ;  /* 0xffff000078547812 */ /* 0x000fe200078ec0ff */
[C---:B------:R-:W-:Y:S01]  /*6a80*/  FMUL R32, R78.reuse, R36 ;  /* 0x000000244e207220 */ /* 0x040fe20000400000 */
[C---:B------:R-:W-:Y:S01]  /*6a90*/  FMUL R33, R78.reuse, R37 ;  /* 0x000000254e217220 */ /* 0x040fe20000400000 */
[----:B------:R-:W-:Y:S01]  /*6aa0*/  FMUL R34, R78, R38 ;  /* 0x000000264e227220 */ /* 0x000fe20000400000 */
[----:B------:R1:W-:Y:S01]  /*6ab0*/  STS.128 [R182+UR48+0x400], R92 ;  /* 0x0004005cb6007988 */ /* 0x0003e20008000c30 */
[----:B------:R-:W-:Y:S01]  /*6ac0*/  FFMA R32, R81, R82, R32 ;  /* 0x0000005251207223 */ /* 0x000fe20000000020 */
[----:B------:R-:W-:Y:S01]  /*6ad0*/  LOP3.LUT R82, R121, 0xffff0000, RZ, 0xc0, !PT ;  /* 0xffff000079527812 */ /* 0x000fe200078ec0ff */
[C---:B------:R-:W-:Y:S01]  /*6ae0*/  FFMA R33, R81.reuse, R84, R33 ;  /* 0x0000005451217223 */ /* 0x040fe20000000021 */
[----:B------:R-:W-:Y:S01]  /*6af0*/  LOP3.LUT R84, R122, 0xffff0000, RZ, 0xc0, !PT ;  /* 0xffff00007a547812 */ /* 0x000fe200078ec0ff */
[----:B------:R-:W-:Y:S01]  /*6b00*/  FMUL R39, R78, R39 ;  /* 0x000000274e277220 */ /* 0x000fe20000400000 */
[C---:B------:R-:W-:Y:S01]  /*6b10*/  FFMA R34, R81.reuse, R83, R34 ;  /* 0x0000005351227223 */ /* 0x040fe20000000022 */
[----:B------:R-:W-:Y:S01]  /*6b20*/  SHF.L.U32 R83, R122, 0x10, RZ ;  /* 0x000000107a537819 */ /* 0x000fe200000006ff */
[C---:B------:R-:W-:Y:S01]  /*6b30*/  FMUL R36, R78.reuse, R40 ;  /* 0x000000284e247220 */ /* 0x040fe20000400000 */
[----:B------:R-:W-:Y:S01]  /*6b40*/  FFMA R39, R81, R82, R39 ;  /* 0x0000005251277223 */ /* 0x000fe20000000027 */
[----:B------:R-:W-:Y:S01]  /*6b50*/  LOP3.LUT R82, R123, 0xffff0000, RZ, 0xc0, !PT ;  /* 0xffff00007b527812 */ /* 0x000fe200078ec0ff */
[C---:B------:R-:W-:Y:S01]  /*6b60*/  FMUL R37, R78.reuse, R41 ;  /* 0x000000294e257220 */ /* 0x040fe20000400000 */
[C---:B------:R-:W-:Y:S01]  /*6b70*/  FMUL R38, R78.reuse, R42 ;  /* 0x0000002a4e267220 */ /* 0x040fe20000400000 */
[----:B------:R-:W-:Y:S01]  /*6b80*/  FMUL R43, R78, R43 ;  /* 0x0000002b4e2b7220 */ /* 0x000fe20000400000 */
[C---:B------:R-:W-:Y:S01]  /*6b90*/  FFMA R36, R81.reuse, R83, R36 ;  /* 0x0000005351247223 */ /* 0x040fe20000000024 */
[C---:B------:R-:W-:Y:S01]  /*6ba0*/  SHF.L.U32 R83, R128.reuse, 0x10, RZ ;  /* 0x0000001080537819 */ /* 0x040fe200000006ff */
[----:B------:R2:W-:Y:S01]  /*6bb0*/  STS.128 [R181+0x400], R116 ;  /* 0x00040074b5007388 */ /* 0x0005e20000000c00 */
[----:B------:R-:W-:Y:S01]  /*6bc0*/  FFMA R37, R81, R84, R37 ;  /* 0x0000005451257223 */ /* 0x000fe20000000025 */
[----:B------:R-:W-:Y:S01]  /*6bd0*/  LOP3.LUT R84, R129, 0xffff0000, RZ, 0xc0, !PT ;  /* 0xffff000081547812 */ /* 0x000fe200078ec0ff */
[----:B------:R-:W-:Y:S01]  /*6be0*/  FFMA R38, R81, R85, R38 ;  /* 0x0000005551267223 */ /* 0x000fe20000000026 */
[----:B------:R-:W-:Y:S01]  /*6bf0*/  SHF.L.U32 R85, R129, 0x10, RZ ;  /* 0x0000001081557819 */ /* 0x000fe200000006ff */
        /* <DEDUP_REMOVED lines=8> */
[----:B------:R4:W-:Y:S01]  /*6c80*/  STS.128 [R180+0x400], R124 ;  /* 0x0004007cb4007388 */ /* 0x0009e20000000c00 */
[C---:B------:R-:W-:Y:S01]  /*6c90*/  FFMA R41, R81.reuse, R82, R41 ;  /* 0x0000005251297223 */ /* 0x040fe20000000029 */
[C---:B------:R-:W-:Y:S01]  /*6ca0*/  SHF.L.U32 R82, R130.reuse, 0x10, RZ ;  /* 0x0000001082527819 */ /* 0x040fe200000006ff */
[----:B------:R-:W-:Y:S01]  /*6cb0*/  FFMA R42, R81, R85, R42 ;  /* 0x00000055512a7223 */ /* 0x000fe2000000002a */
[----:B------:R-:W-:Y:S01]  /*6cc0*/  SHF.L.U32 R85, R137, 0x10, RZ ;  /* 0x0000001089557819 */ /* 0x000fe200000006ff */
[----:B------:R-:W-:Y:S01]  /*6cd0*/  FFMA R47, R81, R84, R47 ;  /* 0x00000054512f7223 */ /* 0x000fe2000000002f */
[----:B------:R-:W-:Y:S01]  /*6ce0*/  LOP3.LUT R84, R130, 0xffff0000, RZ, 0xc0, !PT ;  /* 0xffff000082547812 */ /* 0x000fe200078ec0ff */
[C---:B------:R-:W-:Y:S01]  /*6cf0*/  FMUL R44, R78.reuse, R48 ;  /* 0x000000304e2c7220 */ /* 0x040fe20000400000 */
[----:B-1----:R-:W-:Y:S01]  /*6d00*/  F2FP.BF16.F32.PACK_AB R92, R25, R24 ;  /* 0x00000018195c723e */ /* 0x002fe200000010ff */
[C---:B------:R-:W-:Y:S01]  /*6d10*/  FMUL R45, R78.reuse, R49 ;  /* 0x000000314e2d7220 */ /* 0x040fe20000400000 */
[----:B------:R-:W-:Y:S01]  /*6d20*/  F2FP.BF16.F32.PACK_AB R93, R31, R26 ;  /* 0x0000001a1f5d723e */ /* 0x000fe200000010ff */
[----:B------:R-:W-:Y:S01]  /*6d30*/  FMUL R46, R78, R50 ;  /* 0x000000324e2e7220 */ /* 0x000fe20000400000 */
[----:B------:R-:W-:Y:S01]  /*6d40*/  F2FP.BF16.F32.PACK_AB R94, R29, R28 ;  /* 0x0000001c1d5e723e */ /* 0x000fe200000010ff */
[----:B------:R-:W-:Y:S01]  /*6d50*/  FFMA R44, R81, R82, R44 ;  /* 0x00000052512c7223 */ /* 0x000fe2000000002c */
[----:B------:R-:W-:Y:S01]  /*6d60*/  LOP3.LUT R82, R131, 0xffff0000, RZ, 0xc0, !PT ;  /* 0xffff000083527812 */ /* 0x000fe200078ec0ff */
[----:B------:R-:W-:Y:S01]  /*6d70*/  FFMA R45, R81, R84, R45 ;  /* 0x00000054512d7223 */ /* 0x000fe2000000002d */
[----:B------:R-:W-:Y:S01]  /*6d80*/  LOP3.LUT R84, R136, 0xffff0000, RZ, 0xc0, !PT ;  /* 0xffff000088547812 */ /* 0x000fe200078ec0ff */
[----:B------:R-:W-:Y:S01]  /*6d90*/  FMUL R51, R78, R51 ;  /* 0x000000334e337220 */ /* 0x000fe20000400000 */
[----:B------:R-:W-:Y:S01]  /*6da0*/  F2FP.BF16.F32.PACK_AB R95, R35, R30 ;  /* 0x0000001e235f723e */ /* 0x000fe200000010ff */
[----:B------:R-:W-:Y:S01]  /*6db0*/  FFMA R46, R81, R83, R46 ;  /* 0x00000053512e7223 */ /* 0x000fe2000000002e */
[----:B------:R-:W-:Y:S01]  /*6dc0*/  SHF.L.U32 R83, R136, 0x10, RZ ;  /* 0x0000001088537819 */ /* 0x000fe200000006ff */
[C---:B------:R-:W-:Y:S01]  /*6dd0*/  FMUL R48, R78.reuse, R52 ;  /* 0x000000344e307220 */ /* 0x040fe20000400000 */
[----:B--2---:R-:W-:Y:S01]  /*6de0*/  F2FP.BF16.F32.PACK_AB R116, R33, R32 ;  /* 0x000000202174723e */ /* 0x004fe200000010ff */
[----:B------:R-:W-:Y:S01]  /*6df0*/  FFMA R51, R81, R82, R51 ;  /* 0x0000005251337223 */ /* 0x000fe20000000033 */
[----:B------:R-:W-:Y:S01]  /*6e00*/  LOP3.LUT R82, R137, 0xffff0000, RZ, 0xc0, !PT ;  /* 0xffff000089527812 */ /* 0x000fe200078ec0ff */
[----:B------:R1:W-:Y:S01]  /*6e10*/  STS.128 [R178+0x400], R92 ;  /* 0x0004005cb2007388 */ /* 0x0003e20000000c00 */
[----:B------:R-:W-:Y:S01]  /*6e20*/  F2FP.BF16.F32.PACK_AB R117, R39, R34 ;  /* 0x000000222775723e */ /* 0x000fe200000010ff */
[C---:B------:R-:W-:Y:S01]  /*6e30*/  FMUL R49, R78.reuse, R53 ;  /* 0x000000354e317220 */ /* 0x040fe20000400000 */
[----:B------:R-:W-:Y:S01]  /*6e40*/  F2FP.BF16.F32.PACK_AB R118, R37, R36 ;  /* 0x000000242576723e */ /* 0x000fe200000010ff */
[C---:B------:R-:W-:Y:S01]  /*6e50*/  FMUL R50, R78.reuse, R54 ;  /* 0x000000364e327220 */ /* 0x040fe20000400000 */
[----:B------:R-:W-:Y:S01]  /*6e60*/  F2FP.BF16.F32.PACK_AB R119, R43, R38 ;  /* 0x000000262b77723e */ /* 0x000fe200000010ff */
[----:B------:R-:W-:Y:S01]  /*6e70*/  FMUL R55, R78, R55 ;  /* 0x000000374e377220 */ /* 0x000fe20000400000 */
[----:B----4-:R-:W-:Y:S01]  /*6e80*/  F2FP.BF16.F32.PACK_AB R124, R41, R40 ;  /* 0x00000028297c723e */ /* 0x010fe200000010ff */
[C---:B------:R-:W-:Y:S01]  /*6e90*/  FFMA R48, R81.reuse, R83, R48 ;  /* 0x0000005351307223 */ /* 0x040fe20000000030 */
[C---:B------:R-:W-:Y:S01]  /*6ea0*/  FFMA R49, R81.reuse, R84, R49 ;  /* 0x0000005451317223 */ /* 0x040fe20000000031 */
[----:B------:R1:W-:Y:S01]  /*6eb0*/  STS.128 [R177+0x400], R116 ;  /* 0x00040074b1007388 */ /* 0x0003e20000000c00 */
[C---:B------:R-:W-:Y:S01]  /*6ec0*/  SHF.L.U32 R83, R138.reuse, 0x10, RZ ;  /* 0x000000108a537819 */ /* 0x040fe200000006ff */
[----:B------:R-:W-:Y:S01]  /*6ed0*/  FFMA R50, R81, R85, R50 ;  /* 0x0000005551327223 */ /* 0x000fe20000000032 */
[----:B------:R-:W-:Y:S01]  /*6ee0*/  SHF.L.U32 R85, R139, 0x10, RZ ;  /* 0x000000108b557819 */ /* 0x000fe200000006ff */
[----:B------:R-:W-:Y:S01]  /*6ef0*/  FFMA R55, R81, R82, R55 ;  /* 0x0000005251377223 */ /* 0x000fe20000000037 */
[----:B------:R-:W-:Y:S01]  /*6f00*/  LOP3.LUT R82, R138, 0xffff0000, RZ, 0xc0, !PT ;  /* 0xffff00008a527812 */ /* 0x000fe200078ec0ff */
[C---:B------:R-:W-:Y:S01]  /*6f10*/  FMUL R52, R78.reuse, R56 ;  /* 0x000000384e347220 */ /* 0x040fe20000400000 */
[----:B------:R-:W-:Y:S01]  /*6f20*/  LOP3.LUT R84, R139, 0xffff0000, RZ, 0xc0, !PT ;  /* 0xffff00008b547812 */ /* 0x000fe200078ec0ff */
[C---:B------:R-:W-:Y:S01]  /*6f30*/  FMUL R53, R78.reuse, R57 ;  /* 0x000000394e357220 */ /* 0x040fe20000400000 */
[C---:B------:R-:W-:Y:S01]  /*6f40*/  FMUL R54, R78.reuse, R58 ;  /* 0x0000003a4e367220 */ /* 0x040fe20000400000 */
[----:B------:R-:W-:Y:S01]  /*6f50*/  FMUL R59, R78, R59 ;  /* 0x0000003b4e3b7220 */ /* 0x000fe20000400000 */
[C---:B------:R-:W-:Y:S01]  /*6f60*/  FFMA R52, R81.reuse, R83, R52 ;  /* 0x0000005351347223 */ /* 0x040fe20000000034 */
[C---:B------:R-:W-:Y:S01]  /*6f70*/  FFMA R53, R81.reuse, R82, R53 ;  /* 0x0000005251357223 */ /* 0x040fe20000000035 */
[C---:B------:R-:W-:Y:S01]  /*6f80*/  FFMA R54, R81.reuse, R85, R54 ;  /* 0x0000005551367223 */ /* 0x040fe20000000036 */
[----:B------:R-:W-:Y:S01]  /*6f90*/  FFMA R59, R81, R84, R59 ;  /* 0x00000054513b7223 */ /* 0x000fe2000000003b */
[----:B------:R-:W-:Y:S01]  /*6fa0*/  SHF.L.U32 R82, R144, 0x10, RZ ;  /* 0x0000001090527819 */ /* 0x000fe200000006ff */
[----:B------:R-:W-:Y:S01]  /*6fb0*/  FMUL R56, R78, R60 ;  /* 0x0000003c4e387220 */ /* 0x000fe20000400000 */
[----:B------:R-:W-:Y:S01]  /*6fc0*/  LOP3.LUT R84, R144, 0xffff0000, RZ, 0xc0, !PT ;  /* 0xffff000090547812 */ /* 0x000fe200078ec0ff */
[C---:B------:R-:W-:Y:S01]  /*6fd0*/  FMUL R57, R78.reuse, R61 ;  /* 0x0000003d4e397220 */ /* 0x040fe20000400000 */
[----:B------:R-:W-:Y:S01]  /*6fe0*/  SHF.L.U32 R83, R145, 0x10, RZ ;  /* 0x0000001091537819 */ /* 0x000fe200000006ff */
[C---:B------:R-:W-:Y:S01]  /*6ff0*/  FMUL R58, R78.reuse, R62 ;  /* 0x0000003e4e3a7220 */ /* 0x040fe20000400000 */
[----:B------:R-:W-:Y:S01]  /*7000*/  F2FP.BF16.F32.PACK_AB R125, R47, R42 ;  /* 0x0000002a2f7d723e */ /* 0x000fe200000010ff */
[----:B------:R-:W-:Y:S01]  /*7010*/  FFMA R56, R81, R82, R56 ;  /* 0x0000005251387223 */ /* 0x000fe20000000038 */
[----:B------:R-:W-:Y:S01]  /*7020*/  F2FP.BF16.F32.PACK_AB R126, R45, R44 ;  /* 0x0000002c2d7e723e */ /* 0x000fe200000010ff */
[----:B------:R-:W-:Y:S01]  /*7030*/  FFMA R57, R81, R84, R57 ;  /* 0x0000005451397223 */ /* 0x000fe20000000039 */
[----:B------:R-:W-:Y:S01]  /*7040*/  F2FP.BF16.F32.PACK_AB R127, R51, R46 ;  /* 0x0000002e337f723e */ /* 0x000fe200000010ff */
[----:B------:R-:W-:Y:S01]  /*7050*/  FFMA R58, R81, R83, R58 ;  /* 0x00000053513a7223 */ /* 0x000fe2000000003a */
[----:B------:R-:W-:Y:S01]  /*7060*/  LOP3.LUT R82, R145, 0xffff0000, RZ, 0xc0, !PT ;  /* 0xffff000091527812 */ /* 0x000fe200078ec0ff */
[----:B------:R-:W-:Y:S01]  /*7070*/  FMUL R63, R78, R63 ;  /* 0x0000003f4e3f7220 */ /* 0x000fe20000400000 */
[----:B------:R-:W-:Y:S01]  /*7080*/  SHF.L.U32 R83, R146, 0x10, RZ ;  /* 0x0000001092537819 */ /* 0x000fe200000006ff */
[----:B------:R1:W-:Y:S01]  /*7090*/  STS.128 [R176+0x400], R124 ;  /* 0x0004007cb0007388 */ /* 0x0003e20000000c00 */
[----:B------:R-:W-:Y:S01]  /*70a0*/  FMUL R60, R78, R64 ;  /* 0x000000404e3c7220 */ /* 0x000fe20000400000 */
[----:B------:R-:W-:Y:S01]  /*70b0*/  LOP3.LUT R84, R146, 0xffff0000, RZ, 0xc0, !PT ;  /* 0xffff000092547812 */ /* 0x000fe200078ec0ff */
[C---:B------:R-:W-:Y:S01]  /*70c0*/  FMUL R61, R78.reuse, R65 ;  /* 0x000000414e3d7220 */ /* 0x040fe20000400000 */
[----:B------:R-:W-:Y:S01]  /*70d0*/  SHF.L.U32 R85, R147, 0x10, RZ ;  /* 0x0000001093557819 */ /* 0x000fe200000006ff */
[C---:B------:R-:W-:Y:S01]  /*70e0*/  FMUL R62, R78.reuse, R66 ;  /* 0x000000424e3e7220 */ /* 0x040fe20000400000 */
[----:B------:R-:W-:Y:S01]  /*70f0*/  FFMA R63, R81, R82, R63 ;  /* 0x00000052513f7223 */ /* 0x000fe2000000003f */
[----:B------:R-:W-:Y:S01]  /*7100*/  FMUL R67, R78, R67 ;  /* 0x000000434e437220 */ /* 0x000fe20000400000 */
[----:B------:R-:W-:Y:S01]  /*7110*/  F2FP.BF16.F32.PACK_AB R132, R49, R48 ;  /* 0x000000303184723e */ /* 0x000fe200000010ff */
[----:B------:R-:W-:Y:S01]  /*7120*/  FFMA R60, R81, R83, R60 ;  /* 0x00000053513c7223 */ /* 0x000fe2000000003c */
[----:B------:R-:W-:Y:S01]  /*7130*/  F2FP.BF16.F32.PACK_AB R133, R55, R50 ;  /* 0x000000323785723e */ /* 0x000fe200000010ff */
[----:B------:R-:W-:Y:S01]  /*7140*/  FFMA R61, R81, R84, R61 ;  /* 0x00000054513d7223 */ /* 0x000fe2000000003d */
[----:B------:R-:W-:Y:S01]  /*7150*/  F2FP.BF16.F32.PACK_AB R134, R53, R52 ;  /* 0x000000343586723e */ /* 0x000fe200000010ff */
[----:B------:R-:W-:Y:S01]  /*7160*/  FFMA R62, R81, R85, R62 ;  /* 0x00000055513e7223 */ /* 0x000fe2000000003e */
[----:B------:R-:W-:Y:S01]  /*7170*/  F2FP.BF16.F32.PACK_AB R135, R59, R54 ;  /* 0x000000363b87723e */ /* 0x000fe200000010ff */
[----:B------:R-:W-:Y:S01]  /*7180*/  FFMA R67, R81, R86, R67 ;  /* 0x0000005651437223 */ /* 0x000fe20000000043 */
[----:B------:R-:W-:Y:S02]  /*7190*/  F2FP.BF16.F32.PACK_AB R140, R57, R56 ;  /* 0x00000038398c723e */ /* 0x000fe400000010ff */
[----:B------:R-:W-:Y:S01]  /*71a0*/  F2FP.BF16.F32.PACK_AB R141, R63, R58 ;  /* 0x0000003a3f8d723e */ /* 0x000fe200000010ff */
[----:B------:R1:W-:Y:S01]  /*71b0*/  STS.128 [R175+0x400], R132 ;  /* 0x00040084af007388 */ /* 0x0003e20000000c00 */
[----:B------:R-:W-:Y:S02]  /*71c0*/  F2FP.BF16.F32.PACK_AB R142, R61, R60 ;  /* 0x0000003c3d8e723e */ /* 0x000fe400000010ff */
[----:B------:R-:W-:Y:S05]  /*71d0*/  F2FP.BF16.F32.PACK_AB R143, R67, R62 ;  /* 0x0000003e438f723e */ /* 0x000fea00000010ff */
[----:B------:R1:W-:Y:S01]  /*71e0*/  STS.128 [R174+0x400], R140 ;  /* 0x0004008cae007388 */ /* 0x0003e20000000c00 */
[----:B------:R-:W-:Y:S01]  /*71f0*/  @!PT LDS RZ, [RZ] ;  /* 0x00000000fffff984 */ /* 0x000fe20000000800 */
[----:B------:R-:W-:Y:S01]  /*7200*/  @!PT LDS RZ, [RZ] ;  /* 0x00000000fffff984 */ /* 0x000fe20000000800 */
[----:B------:R-:W-:Y:S01]  /*7210*/  @!PT LDS RZ, [RZ] ;  /* 0x00000000fffff984 */ /* 0x000fe20000000800 */
[----:B------:R-:W-:Y:S01]  /*7220*/  @!PT LDS RZ, [RZ] ;  /* 0x00000000fffff984 */ /* 0x000fe20000000800 */
[----:B------:R2:W-:Y:S07]  /*7230*/  MEMBAR.ALL.CTA ;  /* 0x0000000000007992 */ /* 0x0005ee0000008000 */
[----:B--2---:R-:W2:Y:S02]  /*7240*/  FENCE.VIEW.ASYNC.S ;  /* 0x00000000000073c6 */ /* 0x004ea40000000000 */
[----:B--2---:R-:W-:Y:S06]  /*7250*/  BAR.SYNC.DEFER_BLOCKING 0x1, 0x80 ;  /* 0x0042000000007b1d */ /* 0x004fec0000010000 */
[----:B------:R-:W-:Y:S05]  /*7260*/  @P0 BRA `(.L_x_114) ;  /* 0x0000000000280947 */ /* 0x000fea0003800000 */
[----:B------:R-:W-:Y:S02]  /*7270*/  UIADD3 UR4, UPT, UPT, UR48, 0x400, URZ ;  /* 0x0000040030047890 */ /* 0x000fe4000fffe0ff */
[----:B------:R-:W-:Y:S01]  /*7280*/  UIADD3 UR6, UP0, UPT, UR52, 0x680, URZ ;  /* 0x0000068034067890 */ /* 0x000fe2000ff1e0ff */
[----:B------:R-:W-:Y:S03]  /*7290*/  UMOV UR43, UR36 ;  /* 0x00000024002b7c82 */ /* 0x000fe60008000000 */
[----:B------:R-:W-:Y:S01]  /*72a0*/  MOV R163, UR4 ;  /* 0x0000000400a37c02 */ /* 0x000fe20008000f00 */
[----:B------:R-:W-:Y:S03]  /*72b0*/  UIADD3.X UR7, UPT, UPT, URZ, UR53, URZ, UP0, !UPT ;  /* 0x00000035ff077290 */ /* 0x000fe600087fe4ff */
[----:B------:R-:W-:Y:S11]  /*72c0*/  R2UR UR40, R163 ;  /* 0x00000000a32872ca */ /* 0x000ff600000e0000 */
[----:B------:R-:W-:Y:S02]  /*72d0*/  @!UPT UIADD3 URZ, UPT, UPT, URZ, URZ, URZ ;  /* 0x000000fffffff290 */ /* 0x000fe4000fffe0ff */
[----:B------:R2:W-:Y:S01]  /*72e0*/  UTMASTG.3D [UR40], [UR6] ;  /* 0x00000028060073b5 */ /* 0x0005e20008010000 */
[----:B------:R0:W-:Y:S01]  /*72f0*/  UTMACMDFLUSH ;  /* 0x00000000000079b7 */ /* 0x0001e20000000000 */
[----:B--2---:R-:W-:Y:S04]  /*7300*/  DEPBAR.LE SB0, 0x1 ;  /* 0x000080400000791a */ /* 0x004fe80000000000 */
.L_x_114:
[----:B------:R-:W-:Y:S05]  /*7310*/  BSYNC.RECONVERGENT B0 ;  /* 0x0000000000007941 */ /* 0x000fea0003800200 */
.L_x_113:
[----:B------:R-:W-:Y:S01]  /*7320*/  BAR.SYNC.DEFER_BLOCKING 0x1, 0x80 ;  /* 0x0042000000007b1d */ /* 0x000fe20000010000 */
[----:B------:R-:W-:Y:S01]  /*7330*/  ISETP.NE.AND P1, PT, R179, RZ, PT ;  /* 0x000000ffb300720c */ /* 0x000fe20003f25270 */
[----:B------:R-:W-:Y:S01]  /*7340*/  UISETP.NE.AND UP0, UPT, UR49, URZ, UPT ;  /* 0x000000ff3100728c */ /* 0x000fe2000bf05270 */
[----:B------:R-:W-:Y:S11]  /*7350*/  LEA R3, R87, UR48, 0x3 ;  /* 0x0000003057037c11 */ /* 0x000ff6000f8e18ff */
[----:B------:R-:W-:Y:S01]  /*7360*/  @P1 SHF.L.U32 R2, R167, 0x1f, RZ ;  /* 0x0000001fa7021819 */ /* 0x000fe200000006ff */
[----:B------:R-:W-:Y:S06]  /*7370*/  BRA.U !UP0, `(.L_x_115) ;  /* 0x0000000108247547 */ /* 0x000fec000b800000 */
[----:B------:R-:W-:Y:S01]  /*7380*/  IMAD.U32 R5, RZ, RZ, UR51 ;  /* 0x00000033ff057e24 */ /* 0x000fe2000f8e00ff */
[----:B------:R-:W-:Y:S01]  /*7390*/  MOV R0, UR37 ;  /* 0x0000002500007c02 */ /* 0x000fe20008000f00 */
[----:B------:R-:W-:Y:S03]  /*73a0*/  UIADD3 UR51, UPT, UPT, UR51, 0x1, URZ ;  /* 0x0000000133337890 */ /* 0x000fe6000fffe0ff */
[----:B------:R-:W-:Y:S01]  /*73b0*/  @P1 LEA R5, R5, UR48, 0x3 ;  /* 0x0000003005051c11 */ /* 0x000fe2000f8e18ff */
[----:B------:R-:W-:Y:S04]  /*73c0*/  UISETP.NE.AND UP0, UPT, UR51, 0x4, UPT ;  /* 0x000000043300788c */ /* 0x000fe8000bf05270 */
[----:B------:R-:W-:Y:S01]  /*73d0*/  @P1 VIADD R5, R5, 0x50 ;  /* 0x0000005005051836 */ /* 0x000fe20000000000 */
[----:B------:R-:W-:Y:S04]  /*73e0*/  USEL UR51, UR51, URZ, UP0 ;  /* 0x000000ff33337287 */ /* 0x000fe80008000000 */
[----:B------:R-:W-:Y:S04]  /*73f0*/  @P1 PRMT R0, R0, 0x654, R5 ;  /* 0x0000065400001816 */ /* 0x000fe80000000005 */
[----:B------:R2:W-:Y:S04]  /*7400*/  @P1 SYNCS.ARRIVE.TRANS64.RED.A1T0 RZ, [R0+URZ], RZ ;  /* 0x000000ff00ff19a7 */ /* 0x0005e800081004ff */
.L_x_115:
[----:B------:R-:W4:Y:S01]  /*7410*/  @P1 SYNCS.PHASECHK.TRANS64.TRYWAIT P0, [R3+URZ+0x30], R2 ;  /* 0x00003002030015a7 */ /* 0x000f2200080011ff */
[----:B------:R-:W-:Y:S01]  /*7420*/  BSSY B1, `(.L_x_116) ;  /* 0x000001f000017945 */ /* 0x000fe20003800000 */
[----:B----4-:R-:W-:Y:S03]  /*7430*/  @P1 SEL R101, RZ, 0x1, !P0 ;  /* 0x00000001ff651807 */ /* 0x010fe60004000000 */
[----:B------:R-:W-:Y:S05]  /*7440*/  @!P1 BRA `(.L_x_117) ;  /* 0x0000000000709947 */ /* 0x000fea0003800000 */
[----:B------:R-:W-:Y:S01]  /*7450*/  ISETP.NE.AND P1, PT, R103, RZ, PT ;  /* 0x000000ff6700720c */ /* 0x000fe20003f25270 */
[----:B------:R-:W-:Y:S01]  /*7460*/  BSSY B0, `(.L_x_118) ;  /* 0x000000b000007945 */ /* 0x000fe20003800000 */
[----:B------:R-:W-:Y:S11]  /*7470*/  ISETP.NE.AND P0, PT, R101, RZ, PT ;  /* 0x000000ff6500720c */ /* 0x000ff60003f05270 */
[----:B------:R-:W-:Y:S05]  /*7480*/  @P1 IMAD R4, R87, 0x4000, R182 ;  /* 0x0000400057041824 */ /* 0x000fea00078e02b6 */
[----:B------:R-:W-:Y:S04]  /*7490*/  @P1 IADD3 R9, PT, PT, R4, UR48, RZ ;  /* 0x0000003004091c10 */ /* 0x000fe8000fffe0ff */
[----:B------:R-:W-:Y:S01]  /*74a0*/  @P1 IADD3 R7, PT, PT, R102, R9, RZ ;  /* 0x0000000966071210 */ /* 0x000fe20007ffe0ff */
[--C-:B------:R-:W-:Y:S02]  /*74b0*/  @P1 IMAD.IADD R5, R100, 0x1, R9.reuse ;  /* 0x0000000164051824 */ /* 0x100fe400078e0209 */
[----:B------:R-:W-:Y:S01]  /*74c0*/  @P1 IMAD.IADD R2, R108, 0x1, R9 ;  /* 0x000000016c021824 */ /* 0x000fe200078e0209 */
[----:B------:R-:W-:Y:S06]  /*74d0*/  @P0 BRA `(.L_x_119) ;  /* 0x00000000000c0947 */ /* 0x000fec0003800000 */
[----:B--2---:R-:W-:Y:S04]  /*74e0*/  SHF.L.U32 R0, R167, 0x1f, RZ ;  /* 0x0000001fa7007819 */ /* 0x004fe800000006ff */
[----:B------:R-:W2:Y:S02]  /*74f0*/  SYNCS.PHASECHK.TRANS64.TRYWAIT P0, [R3+URZ+0x30], R0 ;  /* 0x00003000030075a7 */ /* 0x000ea400080011ff */
[----:B--2---:R-:W-:Y:S05]  /*7500*/  @!P0 BRA `(.L_x_120) ;  /* 0x0000004800408947 */ /* 0x004fea0003800000 */
.L_x_119:
[----:B------:R-:W-:Y:S05]  /*7510*/  BSYNC B0 ;  /* 0x0000000000007941 */ /* 0x000fea0003800000 */
.L_x_118:
[----:B------:R-:W-:Y:S01]  /*7520*/  ISETP.NE.AND P0, PT, R103, RZ, PT ;  /* 0x000000ff6700720c */ /* 0x000fe20003f05270 */
[----:B------:R-:W-:Y:S11]  /*7530*/  VIADD R87, R87, 0x1 ;  /* 0x0000000157577836 */ /* 0x000ff60000000000 */
[----:B------:R-:W-:Y:S01]  /*7540*/  @!UPT UIADD3 URZ, UPT, UPT, URZ, URZ, URZ ;  /* 0x000000fffffff290 */ /* 0x000fe2000fffe0ff */
[----:B------:R4:W1:Y:S01]  /*7550*/  @P0 LDS.128 R88, [R4+UR48+0x400] ;  /* 0x0004003004580984 */ /* 0x0008620008000c00 */
[--C-:B--2---:R-:W-:Y:S01]  /*7560*/  @P0 IMAD.IADD R3, R102, 0x1, R5.reuse ;  /* 0x0000000166030824 */ /* 0x104fe200078e0205 */
[C---:B------:R-:W-:Y:S01]  /*7570*/  @P0 IADD3 R0, PT, PT, R108.reuse, R7, RZ ;  /* 0x000000076c000210 */ /* 0x040fe20007ffe0ff */
[C---:B------:R-:W-:Y:S01]  /*7580*/  @P0 IMAD.IADD R6, R108.reuse, 0x1, R5 ;  /* 0x000000016c060824 */ /* 0x040fe200078e0205 */
[----:B------:R4:W2:Y:S02]  /*7590*/  @P0 LDS.128 R96, [R2+0x400] ;  /* 0x0004000002600984 */ /* 0x0008a40000000c00 */
[----:B------:R-:W-:Y:S02]  /*75a0*/  @P0 IADD3 R8, PT, PT, R108, R3, RZ ;  /* 0x000000036c080210 */ /* 0x000fe40007ffe0ff */
[----:B------:R4:W1:Y:S04]  /*75b0*/  @P0 LDS.128 R104, [R7+0x400] ;  /* 0x0004000007680984 */ /* 0x0008680000000c00 */
[----:B------:R4:W1:Y:S04]  /*75c0*/  @P0 LDS.128 R112, [R0+0x400] ;  /* 0x0004000000700984 */ /* 0x0008680000000c00 */
[----:B------:R4:W1:Y:S04]  /*75d0*/  @P0 LDS.128 R120, [R5+0x400] ;  /* 0x0004000005780984 */ /* 0x0008680000000c00 */
[----:B------:R4:W1:Y:S04]  /*75e0*/  @P0 LDS.128 R128, [R6+0x400] ;  /* 0x0004000006800984 */ /* 0x0008680000000c00 */
[----:B------:R4:W1:Y:S04]  /*75f0*/  @P0 LDS.128 R136, [R3+0x400] ;  /* 0x0004000003880984 */ /* 0x0008680000000c00 */
[----:B------:R4:W1:Y:S02]  /*7600*/  @P0 LDS.128 R144, [R8+0x400] ;  /* 0x0004000008900984 */ /* 0x0008640000000c00 */
.L_x_117:
[----:B------:R-:W-:Y:S05]  /*7610*/  BSYNC B1 ;  /* 0x0000000000017941 */ /* 0x000fea0003800000 */
.L_x_116:
[----:B----4-:R-:W-:Y:S05]  /*7620*/  VIADD R3, R80, 0x40 ;  /* 0x0000004050037836 */ /* 0x010fea0000000000 */
[----:B------:R-:W-:Y:S04]  /*7630*/  SHF.R.U32.HI R3, RZ, 0x15, R3 ;  /* 0x00000015ff037819 */ /* 0x000fe80000011603 */
[----:B------:R-:W-:Y:S11]  /*7640*/  LOP3.LUT P0, RZ, R3, 0x3, R162, 0x48, !PT ;  /* 0x0000000303ff7812 */ /* 0x000ff600078048a2 */
[----:B------:R-:W-:Y:S02]  /*7650*/  @!UPT UIADD3 URZ, UPT, UPT, URZ, URZ, URZ ;  /* 0x000000fffffff290 */ /* 0x000fe4000fffe0ff */
        /* <DEDUP_REMOVED lines=17> */
.L_x_121:
[----:B------:R-:W-:Y:S01]  /*7770*/  ISETP.NE.AND P6, PT, R179, RZ, PT ;  /* 0x000000ffb300720c */ /* 0x000fe20003fc5270 */
[----:B------:R-:W-:Y:S05]  /*7780*/  WARPSYNC.ALL ;  /* 0x0000000000007948 */ /* 0x000fea0003800000 */
[----:B------:R-:W-:Y:S01]  /*7790*/  R2UR UR4, R80 ;  /* 0x00000000500472ca */ /* 0x000fe200000e0000 */
[----:B------:R-:W-:Y:S01]  /*77a0*/  BSSY.RECONVERGENT B0, `(.L_x_122) ;  /* 0x0000103000007945 */ /* 0x000fe20003800200 */
[----:B--2---:R-:W-:Y:S02]  /*77b0*/  MOV R0, UR51 ;  /* 0x0000003300007c02 */ /* 0x004fe40008000f00 */
[----:B------:R-:W-:Y:S02]  /*77c0*/  MOV R85, UR37 ;  /* 0x0000002500557c02 */ /* 0x000fe40008000f00 */
[----:B-1----:R-:W-:Y:S02]  /*77d0*/  SHF.L.U32 R82, R88, 0x10, RZ ;  /* 0x0000001058527819 */ /* 0x002fe400000006ff */
[----:B------:R-:W-:Y:S02]  /*77e0*/  @P6 LEA R0, R0, UR48, 0x3 ;  /* 0x0000003000006c11 */ /* 0x000fe4000f8e18ff */
[----:B------:R-:W-:Y:S02]  /*77f0*/  LOP3.LUT R83, R88, 0xffff0000, RZ, 0xc0, !PT ;  /* 0xffff000058537812 */ /* 0x000fe400078ec0ff */
[----:B------:R-:W-:Y:S01]  /*7800*/  @P6 IADD3 R0, PT, PT, R0, 0x50, RZ ;  /* 0x0000005000006810 */ /* 0x000fe20007ffe0ff */
[----:B------:R-:W1:Y:S01]  /*7810*/  LDTM.x64 R4, tmem[UR4+0x40] ;  /* 0x00004004000479ee */ /* 0x000e620008340000 */
[----:B------:R-:W-:Y:S02]  /*7820*/  SHF.L.U32 R84, R89, 0x10, RZ ;  /* 0x0000001059547819 */ /* 0x000fe400000006ff */
[----:B------:R-:W-:Y:S02]  /*7830*/  @P6 PRMT R85, R85, 0x654, R0 ;  /* 0x0000065455556816 */ /* 0x000fe40000000000 */
[----:B------:R-:W-:Y:S02]  /*7840*/  LOP3.LUT R86, R89, 0xffff0000, RZ, 0xc0, !PT ;  /* 0xffff000059567812 */ /* 0x000fe400078ec0ff */
[----:B------:R-:W-:Y:S01]  /*7850*/  ISETP.NE.AND P0, PT, R170, RZ, PT ;  /* 0x000000ffaa00720c */ /* 0x000fe20003f05270 */
[C---:B-1----:R-:W-:Y:S01]  /*7860*/  FMUL R0, R78.reuse, R4 ;  /* 0x000000044e007220 */ /* 0x042fe20000400000 */
[C---:B------:R-:W-:Y:S01]  /*7870*/  FMUL R2, R78.reuse, R5 ;  /* 0x000000054e027220 */ /* 0x040fe20000400000 */
[C---:B------:R-:W-:Y:S01]  /*7880*/  FMUL R3, R78.reuse, R6 ;  /* 0x000000064e037220 */ /* 0x040fe20000400000 */
[----:B------:R-:W-:Y:S01]  /*7890*/  FMUL R7, R78, R7 ;  /* 0x000000074e077220 */ /* 0x000fe20000400000 */
[C---:B------:R-:W-:Y:S01]  /*78a0*/  FFMA R0, R81.reuse, R82, R0 ;  /* 0x0000005251007223 */ /* 0x040fe20000000000 */
[C---:B------:R-:W-:Y:S01]  /*78b0*/  LOP3.LUT R82, R90.reuse, 0xffff0000, RZ, 0xc0, !PT ;  /* 0xffff00005a527812 */ /* 0x040fe200078ec0ff */
[C---:B------:R-:W-:Y:S01]  /*78c0*/  FFMA R2, R81.reuse, R83, R2 ;  /* 0x0000005351027223 */ /* 0x040fe20000000002 */
[----:B------:R-:W-:Y:S01]  /*78d0*/  SHF.L.U32 R83, R90, 0x10, RZ ;  /* 0x000000105a537819 */ /* 0x000fe200000006ff */
[C---:B------:R-:W-:Y:S01]  /*78e0*/  FFMA R3, R81.reuse, R84, R3 ;  /* 0x0000005451037223 */ /* 0x040fe20000000003 */
[----:B------:R-:W-:Y:S01]  /*78f0*/  FMUL R4, R78, R8 ;  /* 0x000000084e047220 */ /* 0x000fe20000400000 */
[----:B------:R-:W-:Y:S01]  /*7900*/  FFMA R7, R81, R86, R7 ;  /* 0x0000005651077223 */ /* 0x000fe20000000007 */
[----:B------:R-:W-:Y:S01]  /*7910*/  F2FP.BF16.F32.PACK_AB R92, R2, R0 ;  /* 0x00000000025c723e */ /* 0x000fe200000010ff */
[C---:B------:R-:W-:Y:S01]  /*7920*/  FMUL R5, R78.reuse, R9 ;  /* 0x000000094e057220 */ /* 0x040fe20000400000 */
[----:B------:R-:W-:Y:S01]  /*7930*/  LOP3.LUT R0, R91, 0xffff0000, RZ, 0xc0, !PT ;  /* 0xffff00005b007812 */ /* 0x000fe200078ec0ff */
[----:B------:R-:W-:Y:S01]  /*7940*/  FFMA R4, R81, R83, R4 ;  /* 0x0000005351047223 */ /* 0x000fe20000000004 */
[----:B------:R-:W-:Y:S01]  /*7950*/  SHF.L.U32 R83, R91, 0x10, RZ ;  /* 0x000000105b537819 */ /* 0x000fe200000006ff */
[----:B------:R-:W-:Y:S01]  /*7960*/  FFMA R5, R81, R82, R5 ;  /* 0x0000005251057223 */ /* 0x000fe20000000005 */
[----:B------:R-:W-:Y:S01]  /*7970*/  F2FP.BF16.F32.PACK_AB R93, R7, R3 ;  /* 0x00000003075d723e */ /* 0x000fe200000010ff */
[----:B------:R-:W-:Y:S01]  /*7980*/  FMUL R6, R78, R10 ;  /* 0x0000000a4e067220 */ /* 0x000fe20000400000 */
[----:B------:R-:W-:Y:S01]  /*7990*/  SHF.L.U32 R3, R96, 0x10, RZ ;  /* 0x0000001060037819 */ /* 0x000fe200000006ff */
[----:B------:R-:W-:Y:S01]  /*79a0*/  FMUL R11, R78, R11 ;  /* 0x0000000b4e0b7220 */ /* 0x000fe20000400000 */
[----:B------:R-:W-:Y:S01]  /*79b0*/  LOP3.LUT R2, R96, 0xffff0000, RZ, 0xc0, !PT ;  /* 0xffff000060027812 */ /* 0x000fe200078ec0ff */
[C---:B------:R-:W-:Y:S01]  /*79c0*/  FMUL R8, R78.reuse, R12 ;  /* 0x0000000c4e087220 */ /* 0x040fe20000400000 */
[----:B------:R-:W-:Y:S01]  /*79d0*/  LOP3.LUT R82, R107, 0xffff0000, RZ, 0xc0, !PT ;  /* 0xffff00006b527812 */ /* 0x000fe200078ec0ff */
[----:B------:R-:W-:Y:S01]  /*79e0*/  FMUL R9, R78, R13 ;  /* 0x0000000d4e097220 */ /* 0x000fe20000400000 */
[----:B------:R-:W-:Y:S01]  /*79f0*/  F2FP.BF16.F32.PACK_AB R94, R5, R4 ;  /* 0x00000004055e723e */ /* 0x000fe200000010ff */
[C---:B------:R-:W-:Y:S01]  /*7a00*/  FFMA R6, R81.reuse, R83, R6 ;  /* 0x0000005351067223 */ /* 0x040fe20000000006 */
[----:B------:R-:W-:Y:S01]  /*7a10*/  SHF.L.U32 R83, R104, 0x10, RZ ;  /* 0x0000001068537819 */ /* 0x000fe200000006ff */
[----:B------:R-:W-:Y:S01]  /*7a20*/  FFMA R11, R81, R0, R11 ;  /* 0x00000000510b7223 */ /* 0x000fe2000000000b */
[----:B------:R-:W-:Y:S01]  /*7a30*/  SHF.L.U32 R0, R97, 0x10, RZ ;  /* 0x0000001061007819 */ /* 0x000fe200000006ff */
[C---:B------:R-:W-:Y:S01]  /*7a40*/  FFMA R8, R81.reuse, R3, R8 ;  /* 0x0000000351087223 */ /* 0x040fe20000000008 */
[----:B------:R-:W-:Y:S01]  /*7a50*/  SHF.L.U32 R3, R98, 0x10, RZ ;  /* 0x0000001062037819 */ /* 0x000fe200000006ff */
[----:B------:R-:W-:Y:S01]  /*7a60*/  FFMA R9, R81, R2, R9 ;  /* 0x0000000251097223 */ /* 0x000fe20000000009 */
[----:B------:R-:W-:Y:S01]  /*7a70*/  LOP3.LUT R2, R97, 0xffff0000, RZ, 0xc0, !PT ;  /* 0xffff000061027812 */ /* 0x000fe200078ec0ff */
[C---:B------:R-:W-:Y:S01]  /*7a80*/  FMUL R10, R78.reuse, R14 ;  /* 0x0000000e4e0a7220 */ /* 0x040fe20000400000 */
[----:B------:R-:W-:Y:S01]  /*7a90*/  F2FP.BF16.F32.PACK_AB R95, R11, R6 ;  /* 0x000000060b5f723e */ /* 0x000fe200000010ff */
[C---:B------:R-:W-:Y:S01]  /*7aa0*/  FMUL R15, R78.reuse, R15 ;  /* 0x0000000f4e0f7220 */ /* 0x040fe20000400000 */
[----:B------:R-:W-:Y:S01]  /*7ab0*/  F2FP.BF16.F32.PACK_AB R116, R9, R8 ;  /* 0x000000080974723e */ /* 0x000fe200000010ff */
[----:B------:R-:W-:Y:S01]  /*7ac0*/  FMUL R12, R78, R16 ;  /* 0x000000104e0c7220 */ /* 0x000fe20000400000 */
[C---:B------:R-:W-:Y:S01]  /*7ad0*/  FFMA R10, R81.reuse, R0, R10 ;  /* 0x00000000510a7223 */ /* 0x040fe2000000000a */
[----:B------:R-:W-:Y:S01]  /*7ae0*/  LOP3.LUT R0, R98, 0xffff0000, RZ, 0xc0, !PT ;  /* 0xffff000062007812 */ /* 0x000fe200078ec0ff */
[----:B------:R-:W-:Y:S01]  /*7af0*/  FFMA R15, R81, R2, R15 ;  /* 0x00000002510f7223 */ /* 0x000fe2000000000f */
        /* <DEDUP_REMOVED lines=9> */
[----:B------:R-:W-:Y:S01]  /*7b90*/  FMUL R16, R78, R20 ;  /* 0x000000144e107220 */ /* 0x000fe20000400000 */
[----:B------:R-:W-:Y:S01]  /*7ba0*/  FFMA R14, R81, R3, R14 ;  /* 0x00000003510e7223 */ /* 0x000fe2000000000e */
[----:B------:R-:W-:Y:S01]  /*7bb0*/  SHF.L.U32 R3, R106, 0x10, RZ ;  /* 0x000000106a037819 */ /* 0x000fe200000006ff */
[C---:B------:R-:W-:Y:S01]  /*7bc0*/  FMUL R17, R78.reuse, R21 ;  /* 0x000000154e117220 */ /* 0x040fe20000400000 */
[----:B------:R-:W-:Y:S01]  /*7bd0*/  F2FP.BF16.F32.PACK_AB R118, R13, R12 ;  /* 0x0000000c0d76723e */ /* 0x000fe200000010ff */
[----:B------:R-:W-:Y:S01]  /*7be0*/  FFMA R19, R81, R2, R19 ;  /* 0x0000000251137223 */ /* 0x000fe20000000013 */
[----:B------:R-:W-:Y:S01]  /*7bf0*/  SHF.L.U32 R2, R105, 0x10, RZ ;  /* 0x0000001069027819 */ /* 0x000fe200000006ff */
        /* <DEDUP_REMOVED lines=12> */
[C---:B------:R-:W-:Y:S01]  /*7cc0*/  FFMA R23, R81.reuse, R0, R23 ;  /* 0x0000000051177223 */ /* 0x040fe20000000017 */
[----:B------:R-:W-:Y:S01]  /*7cd0*/  SHF.L.U32 R0, R112, 0x10, RZ ;  /* 0x0000001070007819 */ /* 0x000fe200000006ff */
[C---:B------:R-:W-:Y:S01]  /*7ce0*/  FMUL R22, R78.reuse, R26 ;  /* 0x0000001a4e167220 */ /* 0x040fe20000400000 */
[----:B------:R-:W-:Y:S01]  /*7cf0*/  FMUL R27, R78, R27 ;  /* 0x0000001b4e1b7220 */ /* 0x000fe20000400000 */
        /* <DEDUP_REMOVED lines=9> */
[----:B------:R-:W-:Y:S01]  /*7d90*/  LOP3.LUT R82, R115, 0xffff0000, RZ, 0xc0, !PT ;  /* 0xffff000073527812 */ /* 0x000fe200078ec0ff */
[----:B------:R-:W-:Y:S01]  /*7da0*/  FFMA R24, R81, R0, R24 ;  /* 0x0000000051187223 */ /* 0x000fe20000000018 */
[----:B------:R-:W-:Y:S01]  /*7db0*/  SHF.L.U32 R0, R113, 0x10, RZ ;  /* 0x0000001071007819 */ /* 0x000fe200000006ff */
[C---:B------:R-:W-:Y:S01]  /*7dc0*/  FMUL R25, R78.reuse, R29 ;  /* 0x0000001d4e197220 */ /* 0x040fe20000400000 */
[----:B------:R-:W-:Y:S01]  /*7dd0*/  F2FP.BF16.F32.PACK_AB R126, R21, R20 ;  /* 0x00000014157e723e */ /* 0x000fe200000010ff */
[----:B------:R-:W-:Y:S01]  /*7de0*/  FMUL R26, R78, R30 ;  /* 0x0000001e4e1a7220 */ /* 0x000fe20000400000 */
[----:B------:R-:W-:Y:S01]  /*7df0*/  F2FP.BF16.F32.PACK_AB R127, R27, R22 ;  /* 0x000000161b7f723e */ /* 0x000fe200000010ff */
        /* <DEDUP_REMOVED lines=38> */
[----:B------:R1:W-:Y:S01]  /*8060*/  STS.128 [R182+UR48+0x4400], R92 ;  /* 0x0044005cb6007988 */ /* 0x0003e20008000c30 */
        /* <DEDUP_REMOVED lines=12> */
[----:B------:R2:W-:Y:S01]  /*8130*/  STS.128 [R181+0x4400], R116 ;  /* 0x00440074b5007388 */ /* 0x0005e20000000c00 */
        /* <DEDUP_REMOVED lines=12> */
[----:B------:R4:W-:Y:S01]  /*8200*/  STS.128 [R180+0x4400], R124 ;  /* 0x0044007cb4007388 */ /* 0x0009e20000000c00 */
[----:B------:R-:W-:Y:S01]  /*8210*/  FMUL R51, R78, R51 ;  /* 0x000000334e337220 */ /* 0x000fe20000400000 */
[C---:B------:R-:W-:Y:S01]  /*8220*/  FFMA R44, R81.reuse, R3, R44 ;  /* 0x00000003512c7223 */ /* 0x040fe2000000002c */
[C---:B------:R-:W-:Y:S01]  /*8230*/  SHF.L.U32 R3, R136.reuse, 0x10, RZ ;  /* 0x0000001088037819 */ /* 0x040fe200000006ff */
[----:B------:R-:W-:Y:S01]  /*8240*/  FFMA R45, R81, R2, R45 ;  /* 0x00000002512d7223 */ /* 0x000fe2000000002d */
[----:B------:R-:W-:Y:S01]  /*8250*/  LOP3.LUT R2, R137, 0xffff0000, RZ, 0xc0, !PT ;  /* 0xffff000089027812 */ /* 0x000fe200078ec0ff */
        /* <DEDUP_REMOVED lines=8> */
[C---:B------:R-:W-:Y:S01]  /*82e0*/  FMUL R50, R78.reuse, R54 ;  /* 0x000000364e327220 */ /* 0x040fe20000400000 */
[----:B------:R-:W-:Y:S01]  /*82f0*/  F2FP.BF16.F32.PACK_AB R94, R37, R36 ;  /* 0x00000024255e723e */ /* 0x000fe200000010ff */
[----:B------:R1:W-:Y:S01]  /*8300*/  STS.128 [R178+0x4400], R132 ;  /* 0x00440084b2007388 */ /* 0x0003e20000000c00 */
[----:B------:R-:W-:Y:S01]  /*8310*/  F2FP.BF16.F32.PACK_AB R95, R43, R38 ;  /* 0x000000262b5f723e */ /* 0x000fe200000010ff */
[----:B------:R-:W-:Y:S01]  /*8320*/  FMUL R55, R78, R55 ;  /* 0x000000374e377220 */ /* 0x000fe20000400000 */
[----:B--2---:R-:W-:Y:S01]  /*8330*/  F2FP.BF16.F32.PACK_AB R116, R41, R40 ;  /* 0x000000282974723e */ /* 0x004fe200000010ff */
[----:B------:R-:W-:Y:S01]  /*8340*/  FFMA R48, R81, R3, R48 ;  /* 0x0000000351307223 */ /* 0x000fe20000000030 */
[----:B------:R-:W-:Y:S01]  /*8350*/  SHF.L.U32 R3, R139, 0x10, RZ ;  /* 0x000000108b037819 */ /* 0x000fe200000006ff */
[----:B------:R-:W-:Y:S01]  /*8360*/  FFMA R49, R81, R0, R49 ;  /* 0x0000000051317223 */ /* 0x000fe20000000031 */
[C---:B------:R-:W-:Y:S01]  /*8370*/  SHF.L.U32 R0, R138.reuse, 0x10, RZ ;  /* 0x000000108a007819 */ /* 0x040fe200000006ff */
[----:B------:R2:W-:Y:S01]  /*8380*/  STS.128 [R177+0x4400], R92 ;  /* 0x0044005cb1007388 */ /* 0x0005e20000000c00 */
[----:B------:R-:W-:Y:S01]  /*8390*/  F2FP.BF16.F32.PACK_AB R117, R47, R42 ;  /* 0x0000002a2f75723e */ /* 0x000fe200000010ff */
[----:B------:R-:W-:Y:S01]  /*83a0*/  FFMA R50, R81, R83, R50 ;  /* 0x0000005351327223 */ /* 0x000fe20000000032 */
[----:B------:R-:W-:Y:S01]  /*83b0*/  SHF.L.U32 R83, R145, 0x10, RZ ;  /* 0x0000001091537819 */ /* 0x000fe200000006ff */
[----:B------:R-:W-:Y:S01]  /*83c0*/  FFMA R55, R81, R2, R55 ;  /* 0x0000000251377223 */ /* 0x000fe20000000037 */
[----:B------:R-:W-:Y:S01]  /*83d0*/  LOP3.LUT R2, R138, 0xffff0000, RZ, 0xc0, !PT ;  /* 0xffff00008a027812 */ /* 0x000fe200078ec0ff */
[C---:B------:R-:W-:Y:S01]  /*83e0*/  FMUL R52, R78.reuse, R56 ;  /* 0x000000384e347220 */ /* 0x040fe20000400000 */
[----:B------:R-:W-:Y:S01]  /*83f0*/  F2FP.BF16.F32.PACK_AB R118, R45, R44 ;  /* 0x0000002c2d76723e */ /* 0x000fe200000010ff */
[C---:B------:R-:W-:Y:S01]  /*8400*/  FMUL R53, R78.reuse, R57 ;  /* 0x000000394e357220 */ /* 0x040fe20000400000 */
[C---:B------:R-:W-:Y:S01]  /*8410*/  FMUL R54, R78.reuse, R58 ;  /* 0x0000003a4e367220 */ /* 0x040fe20000400000 */
[----:B------:R-:W-:Y:S01]  /*8420*/  FFMA R52, R81, R0, R52 ;  /* 0x0000000051347223 */ /* 0x000fe20000000034 */
[----:B------:R-:W-:Y:S01]  /*8430*/  LOP3.LUT R0, R139, 0xffff0000, RZ, 0xc0, !PT ;  /* 0xffff00008b007812 */ /* 0x000fe200078ec0ff */
[C---:B------:R-:W-:Y:S01]  /*8440*/  FFMA R53, R81.reuse, R2, R53 ;  /* 0x0000000251357223 */ /* 0x040fe20000000035 */
[----:B------:R-:W-:Y:S01]  /*8450*/  FFMA R54, R81, R3, R54 ;  /* 0x0000000351367223 */ /* 0x000fe20000000036 */
[----:B------:R-:W-:Y:S01]  /*8460*/  FMUL R59, R78, R59 ;  /* 0x0000003b4e3b7220 */ /* 0x000fe20000400000 */
[----:B------:R-:W-:Y:S01]  /*8470*/  SHF.L.U32 R3, R144, 0x10, RZ ;  /* 0x0000001090037819 */ /* 0x000fe200000006ff */
[----:B------:R-:W-:Y:S01]  /*8480*/  FMUL R56, R78, R60 ;  /* 0x0000003c4e387220 */ /* 0x000fe20000400000 */
[----:B------:R-:W-:Y:S01]  /*8490*/  LOP3.LUT R2, R144, 0xffff0000, RZ, 0xc0, !PT ;  /* 0xffff000090027812 */ /* 0x000fe200078ec0ff */
[C---:B------:R-:W-:Y:S01]  /*84a0*/  FMUL R57, R78.reuse, R61 ;  /* 0x0000003d4e397220 */ /* 0x040fe20000400000 */
[----:B------:R-:W-:Y:S01]  /*84b0*/  F2FP.BF16.F32.PACK_AB R119, R51, R46 ;  /* 0x0000002e3377723e */ /* 0x000fe200000010ff */
[C---:B------:R-:W-:Y:S01]  /*84c0*/  FMUL R58, R78.reuse, R62 ;  /* 0x0000003e4e3a7220 */ /* 0x040fe20000400000 */
[C---:B------:R-:W-:Y:S01]  /*84d0*/  FFMA R59, R81.reuse, R0, R59 ;  /* 0x00000000513b7223 */ /* 0x040fe2000000003b */
[----:B------:R-:W-:Y:S01]  /*84e0*/  FFMA R56, R81, R3, R56 ;  /* 0x0000000351387223 */ /* 0x000fe20000000038 */
[----:B------:R-:W-:Y:S01]  /*84f0*/  LOP3.LUT R0, R145, 0xffff0000, RZ, 0xc0, !PT ;  /* 0xffff000091007812 */ /* 0x000fe200078ec0ff */
[----:B------:R2:W-:Y:S01]  /*8500*/  STS.128 [R176+0x4400], R116 ;  /* 0x00440074b0007388 */ /* 0x0005e20000000c00 */
[C---:B------:R-:W-:Y:S01]  /*8510*/  FFMA R57, R81.reuse, R2, R57 ;  /* 0x0000000251397223 */ /* 0x040fe20000000039 */
[----:B------:R-:W-:Y:S01]  /*8520*/  FMUL R63, R78, R63 ;  /* 0x0000003f4e3f7220 */ /* 0x000fe20000400000 */
[----:B------:R-:W-:Y:S01]  /*8530*/  SHF.L.U32 R3, R146, 0x10, RZ ;  /* 0x0000001092037819 */ /* 0x000fe200000006ff */
[----:B------:R-:W-:Y:S01]  /*8540*/  FFMA R58, R81, R83, R58 ;  /* 0x00000053513a7223 */ /* 0x000fe2000000003a */
[----:B------:R-:W-:Y:S01]  /*8550*/  FMUL R60, R78, R64 ;  /* 0x000000404e3c7220 */ /* 0x000fe20000400000 */
[----:B------:R-:W-:Y:S01]  /*8560*/  LOP3.LUT R2, R146, 0xffff0000, RZ, 0xc0, !PT ;  /* 0xffff000092027812 */ /* 0x000fe200078ec0ff */
[C---:B------:R-:W-:Y:S01]  /*8570*/  FMUL R61, R78.reuse, R65 ;  /* 0x000000414e3d7220 */ /* 0x040fe20000400000 */
[----:B------:R-:W-:Y:S01]  /*8580*/  SHF.L.U32 R83, R147, 0x10, RZ ;  /* 0x0000001093537819 */ /* 0x000fe200000006ff */
[C---:B------:R-:W-:Y:S01]  /*8590*/  FMUL R62, R78.reuse, R66 ;  /* 0x000000424e3e7220 */ /* 0x040fe20000400000 */
[----:B------:R-:W-:Y:S01]  /*85a0*/  FFMA R63, R81, R0, R63 ;  /* 0x00000000513f7223 */ /* 0x000fe2000000003f */
[----:B------:R-:W-:Y:S01]  /*85b0*/  FMUL R67, R78, R67 ;  /* 0x000000434e437220 */ /* 0x000fe20000400000 */
[----:B----4-:R-:W-:Y:S01]  /*85c0*/  F2FP.BF16.F32.PACK_AB R124, R49, R48 ;  /* 0x00000030317c723e */ /* 0x010fe200000010ff */
[----:B------:R-:W-:Y:S01]  /*85d0*/  FFMA R60, R81, R3, R60 ;  /* 0x00000003513c7223 */ /* 0x000fe2000000003c */
[----:B------:R-:W-:Y:S01]  /*85e0*/  F2FP.BF16.F32.PACK_AB R125, R55, R50 ;  /* 0x00000032377d723e */ /* 0x000fe200000010ff */
[----:B------:R-:W-:Y:S01]  /*85f0*/  FFMA R61, R81, R2, R61 ;  /* 0x00000002513d7223 */ /* 0x000fe2000000003d */
[----:B------:R-:W-:Y:S01]  /*8600*/  F2FP.BF16.F32.PACK_AB R126, R53, R52 ;  /* 0x00000034357e723e */ /* 0x000fe200000010ff */
[----:B------:R-:W-:Y:S01]  /*8610*/  FFMA R62, R81, R83, R62 ;  /* 0x00000053513e7223 */ /* 0x000fe2000000003e */
[----:B------:R-:W-:Y:S01]  /*8620*/  F2FP.BF16.F32.PACK_AB R127, R59, R54 ;  /* 0x000000363b7f723e */ /* 0x000fe200000010ff */
[----:B------:R-:W-:Y:S01]  /*8630*/  FFMA R67, R81, R82, R67 ;  /* 0x0000005251437223 */ /* 0x000fe20000000043 */
[----:B-1----:R-:W-:Y:S02]  /*8640*/  F2FP.BF16.F32.PACK_AB R132, R57, R56 ;  /* 0x000000383984723e */ /* 0x002fe400000010ff */
[----:B------:R-:W-:Y:S01]  /*8650*/  F2FP.BF16.F32.PACK_AB R133, R63, R58 ;  /* 0x0000003a3f85723e */ /* 0x000fe200000010ff */
[----:B------:R2:W-:Y:S01]  /*8660*/  STS.128 [R175+0x4400], R124 ;  /* 0x0044007caf007388 */ /* 0x0005e20000000c00 */
[----:B------:R-:W-:Y:S02]  /*8670*/  F2FP.BF16.F32.PACK_AB R134, R61, R60 ;  /* 0x0000003c3d86723e */ /* 0x000fe400000010ff */
[----:B------:R-:W-:Y:S02]  /*8680*/  F2FP.BF16.F32.PACK_AB R135, R67, R62 ;  /* 0x0000003e4387723e */ /* 0x000fe400000010ff */
[----:B------:R-:W-:Y:S02]  /*8690*/  LEA R0, R87, UR48, 0x3 ;  /* 0x0000003057007c11 */ /* 0x000fe4000f8e18ff */
[----:B------:R-:W-:Y:S01]  /*86a0*/  @P6 SHF.L.U32 R3, R167, 0x1f, RZ ;  /* 0x0000001fa7036819 */ /* 0x000fe200000006ff */
[----:B------:R2:W-:Y:S01]  /*86b0*/  STS.128 [R174+0x4400], R132 ;  /* 0x00440084ae007388 */ /* 0x0005e20000000c00 */
[----:B------:R-:W-:Y:S01]  /*86c0*/  @!PT LDS RZ, [RZ] ;  /* 0x00000000fffff984 */ /* 0x000fe20000000800 */
[----:B------:R-:W-:Y:S01]  /*86d0*/  @!PT LDS RZ, [RZ] ;  /* 0x00000000fffff984 */ /* 0x000fe20000000800 */
[----:B------:R-:W-:Y:S01]  /*86e0*/  @!PT LDS RZ, [RZ] ;  /* 0x00000000fffff984 */ /* 0x000fe20000000800 */
[----:B------:R-:W-:Y:S01]  /*86f0*/  @!PT LDS RZ, [RZ] ;  /* 0x00000000fffff984 */ /* 0x000fe20000000800 */
[----:B------:R1:W-:Y:S07]  /*8700*/  MEMBAR.ALL.CTA ;  /* 0x0000000000007992 */ /* 0x0003ee0000008000 */
[----:B-1----:R-:W1:Y:S02]  /*8710*/  FENCE.VIEW.ASYNC.S ;  /* 0x00000000000073c6 */ /* 0x002e640000000000 */
[----:B-1----:R-:W-:Y:S06]  /*8720*/  BAR.SYNC.DEFER_BLOCKING 0x1, 0x80 ;  /* 0x0042000000007b1d */ /* 0x002fec0000010000 */
[----:B------:R-:W-:Y:S05]  /*8730*/  @P0 BRA `(.L_x_123) ;  /* 0x0000000000240947 */ /* 0x000fea0003800000 */
[----:B------:R-:W-:Y:S02]  /*8740*/  UIADD3 UR8, UP0, UPT, UR52, 0x680, URZ ;  /* 0x0000068034087890 */ /* 0x000fe4000ff1e0ff */
[----:B------:R-:W-:Y:S02]  /*8750*/  UIADD3 UR5, UPT, UPT, UR41, 0x40, URZ ;  /* 0x0000004029057890 */ /* 0x000fe4000fffe0ff */
[----:B------:R-:W-:Y:S02]  /*8760*/  UIADD3 UR4, UPT, UPT, UR48, 0x4400, URZ ;  /* 0x0000440030047890 */ /* 0x000fe4000fffe0ff */
[----:B------:R-:W-:Y:S01]  /*8770*/  UIADD3.X UR9, UPT, UPT, URZ, UR53, URZ, UP0, !UPT ;  /* 0x00000035ff097290 */ /* 0x000fe200087fe4ff */
[----:B------:R-:W-:Y:S01]  /*8780*/  UMOV UR6, UR42 ;  /* 0x0000002a00067c82 */ /* 0x000fe20008000000 */
[----:B------:R-:W-:Y:S07]  /*8790*/  UMOV UR7, UR36 ;  /* 0x0000002400077c82 */ /* 0x000fee0008000000 */
[----:B------:R1:W-:Y:S01]  /*87a0*/  UTMASTG.3D [UR4], [UR8] ;  /* 0x00000004080073b5 */ /* 0x0003e20008010000 */
[----:B------:R0:W-:Y:S01]  /*87b0*/  UTMACMDFLUSH ;  /* 0x00000000000079b7 */ /* 0x0001e20000000000 */
[----:B-1----:R-:W-:Y:S04]  /*87c0*/  DEPBAR.LE SB0, 0x1 ;  /* 0x000080400000791a */ /* 0x002fe80000000000 */
.L_x_123:
[----:B------:R-:W-:Y:S05]  /*87d0*/  BSYNC.RECONVERGENT B0 ;  /* 0x0000000000007941 */ /* 0x000fea0003800200 */
.L_x_122:
[----:B------:R-:W-:Y:S01]  /*87e0*/  BAR.SYNC.DEFER_BLOCKING 0x1, 0x80 ;  /* 0x0042000000007b1d */ /* 0x000fe20000010000 */
[----:B------:R-:W-:Y:S04]  /*87f0*/  UIADD3 UR40, UPT, UPT, UR51, 0x1, URZ ;  /* 0x0000000133287890 */ /* 0x000fe8000fffe0ff */
[----:B------:R-:W-:Y:S04]  /*8800*/  UISETP.NE.AND UP0, UPT, UR40, 0x4, UPT ;  /* 0x000000042800788c */ /* 0x000fe8000bf05270 */
[----:B------:R-:W-:Y:S01]  /*8810*/  USEL UR40, UR40, URZ, UP0 ;  /* 0x000000ff28287287 */ /* 0x000fe20008000000 */
[----:B------:R1:W-:Y:S01]  /*8820*/  @P6 SYNCS.ARRIVE.TRANS64.RED.A1T0 RZ, [R85+URZ], RZ ;  /* 0x000000ff55ff69a7 */ /* 0x0003e200081004ff */
[----:B------:R-:W-:Y:S01]  /*8830*/  BSSY B1, `(.L_x_124) ;  /* 0x0000020000017945 */ /* 0x000fe20003800000 */
[----:B------:R-:W4:Y:S02]  /*8840*/  @P6 SYNCS.PHASECHK.TRANS64.TRYWAIT P0, [R0+URZ+0x30], R3 ;  /* 0x00003003000065a7 */ /* 0x000f2400080011ff */
[----:B----4-:R-:W-:Y:S01]  /*8850*/  @P6 SEL R101, RZ, 0x1, !P0 ;  /* 0x00000001ff656807 */ /* 0x010fe20004000000 */
[----:B-1----:R-:W-:Y:S06]  /*8860*/  @!P6 BRA `(.L_x_125) ;  /* 0x000000000070e947 */ /* 0x002fec0003800000 */
        /* <DEDUP_REMOVED lines=9> */
[----:B------:R-:W-:Y:S04]  /*8900*/  SHF.L.U32 R7, R167, 0x1f, RZ ;  /* 0x0000001fa7077819 */ /* 0x000fe800000006ff */
[----:B------:R-:W1:Y:S02]  /*8910*/  SYNCS.PHASECHK.TRANS64.TRYWAIT P0, [R0+URZ+0x30], R7 ;  /* 0x00003007000075a7 */ /* 0x000e6400080011ff */
[----:B-1----:R-:W-:Y:S05]  /*8920*/  @!P0 BRA `(.L_x_128) ;  /* 0x00000034004c8947 */ /* 0x002fea0003800000 */
.L_x_127:
[----:B------:R-:W-:Y:S05]  /*8930*/  BSYNC B0 ;  /* 0x0000000000007941 */ /* 0x000fea0003800000 */
.L_x_126:
[----:B------:R-:W-:Y:S01]  /*8940*/  ISETP.NE.AND P0, PT, R103, RZ, PT ;  /* 0x000000ff6700720c */ /* 0x000fe20003f05270 */
[----:B------:R-:W-:Y:S11]  /*8950*/  VIADD R87, R87, 0x1 ;  /* 0x0000000157577836 */ /* 0x000ff60000000000 */
[----:B------:R-:W-:Y:S01]  /*8960*/  @!UPT UIADD3 URZ, UPT, UPT, URZ, URZ, URZ ;  /* 0x000000fffffff290 */ /* 0x000fe2000fffe0ff */
[----:B------:R4:W2:Y:S01]  /*8970*/  @P0 LDS.128 R88, [R4+UR48+0x400] ;  /* 0x0004003004580984 */ /* 0x0008a20008000c00 */
[--C-:B-1----:R-:W-:Y:S01]  /*8980*/  @P0 IMAD.IADD R7, R102, 0x1, R3.reuse ;  /* 0x0000000166070824 */ /* 0x102fe200078e0203 */
[C---:B------:R-:W-:Y:S01]  /*8990*/  @P0 IADD3 R0, PT, PT, R108.reuse, R5, RZ ;  /* 0x000000056c000210 */ /* 0x040fe20007ffe0ff */
[C---:B------:R-:W-:Y:S01]  /*89a0*/  @P0 IMAD.IADD R6, R108.reuse, 0x1, R3 ;  /* 0x000000016c060824 */ /* 0x040fe200078e0203 */
[----:B------:R4:W1:Y:S02]  /*89b0*/  @P0 LDS.128 R96, [R2+0x400] ;  /* 0x0004000002600984 */ /* 0x0008640000000c00 */
[----:B------:R-:W-:Y:S02]  /*89c0*/  @P0 IADD3 R8, PT, PT, R108, R7, RZ ;  /* 0x000000076c080210 */ /* 0x000fe40007ffe0ff */
[----:B------:R4:W1:Y:S04]  /*89d0*/  @P0 LDS.128 R104, [R5+0x400] ;  /* 0x0004000005680984 */ /* 0x0008680000000c00 */
[----:B------:R4:W1:Y:S04]  /*89e0*/  @P0 LDS.128 R112, [R0+0x400] ;  /* 0x0004000000700984 */ /* 0x0008680000000c00 */
[----:B------:R4:W1:Y:S04]  /*89f0*/  @P0 LDS.128 R120, [R3+0x400] ;  /* 0x0004000003780984 */ /* 0x0008680000000c00 */
[----:B------:R4:W1:Y:S04]  /*8a00*/  @P0 LDS.128 R128, [R6+0x400] ;  /* 0x0004000006800984 */ /* 0x0008680000000c00 */
[----:B------:R4:W1:Y:S04]  /*8a10*/  @P0 LDS.128 R136, [R7+0x400] ;  /* 0x0004000007880984 */ /* 0x0008680000000c00 */
[----:B------:R4:W1:Y:S02]  /*8a20*/  @P0 LDS.128 R144, [R8+0x400] ;  /* 0x0004000008900984 */ /* 0x0008640000000c00 */
.L_x_125:
[----:B------:R-:W-:Y:S05]  /*8a30*/  BSYNC B1 ;  /* 0x0000000000017941 */ /* 0x000fea0003800000 */
.L_x_124:
        /* <DEDUP_REMOVED lines=21> */
.L_x_129:
[----:B------:R-:W-:Y:S01]  /*8b90*/  ISETP.NE.AND P6, PT, R179, RZ, PT ;  /* 0x000000ffb300720c */ /* 0x000fe20003fc5270 */
[----:B------:R-:W-:Y:S05]  /*8ba0*/  WARPSYNC.ALL ;  /* 0x0000000000007948 */ /* 0x000fea0003800000 */
[----:B------:R-:W-:Y:S01]  /*8bb0*/  R2UR UR4, R80 ;  /* 0x00000000500472ca */ /* 0x000fe200000e0000 */
[----:B------:R-:W-:Y:S01]  /*8bc0*/  BSSY.RECONVERGENT B0, `(.L_x_130) ;  /* 0x0000103000007945 */ /* 0x000fe20003800200 */
[----:B------:R-:W-:Y:S02]  /*8bd0*/  MOV R3, UR40 ;  /* 0x0000002800037c02 */ /* 0x000fe40008000f00 */
[----:B------:R-:W-:Y:S02]  /*8be0*/  MOV R84, UR37 ;  /* 0x0000002500547c02 */ /* 0x000fe40008000f00 */
[C---:B--2---:R-:W-:Y:S02]  /*8bf0*/  SHF.L.U32 R82, R88.reuse, 0x10, RZ ;  /* 0x0000001058527819 */ /* 0x044fe400000006ff */
[----:B------:R-:W-:Y:S02]  /*8c00*/  @P6 LEA R3, R3, UR48, 0x3 ;  /* 0x0000003003036c11 */ /* 0x000fe4000f8e18ff */
[----:B------:R-:W-:Y:S02]  /*8c10*/  LOP3.LUT R83, R88, 0xffff0000, RZ, 0xc0, !PT ;  /* 0xffff000058537812 */ /* 0x000fe400078ec0ff */
[----:B------:R-:W-:Y:S01]  /*8c20*/  @P6 IADD3 R3, PT, PT, R3, 0x50, RZ ;  /* 0x0000005003036810 */ /* 0x000fe20007ffe0ff */
[----:B------:R-:W2:Y:S01]  /*8c30*/  LDTM.x64 R4, tmem[UR4+0x80] ;  /* 0x00008004000479ee */ /* 0x000ea20008340000 */
[----:B------:R-:W-:Y:S02]  /*8c40*/  ISETP.NE.AND P0, PT, R170, RZ, PT ;  /* 0x000000ffaa00720c */ /* 0x000fe40003f05270 */
[----:B------:R-:W-:Y:S01]  /*8c50*/  @P6 PRMT R84, R84, 0x654, R3 ;  /* 0x0000065454546816 */ /* 0x000fe20000000003 */
[C---:B--2---:R-:W-:Y:S01]  /*8c60*/  FMUL R0, R78.reuse, R4 ;  /* 0x000000044e007220 */ /* 0x044fe20000400000 */
[C---:B------:R-:W-:Y:S01]  /*8c70*/  FMUL R3, R78.reuse, R6 ;  /* 0x000000064e037220 */ /* 0x040fe20000400000 */
        /* <DEDUP_REMOVED lines=38> */
[C---:B------:R-:W-:Y:S01]  /*8ee0*/  FFMA R0, R81.reuse, R82, R0 ;  /* 0x0000005251007223 */ /* 0x040fe20000000000 */
[----:B------:R-:W-:Y:S01]  /*8ef0*/  FFMA R2, R81, R83, R2 ;  /* 0x0000005351027223 */ /* 0x000fe20000000002 */
[C---:B------:R-:W-:Y:S01]  /*8f00*/  FMUL R45, R78.reuse, R49 ;  /* 0x000000314e2d7220 */ /* 0x040fe20000400000 */
[C---:B------:R-:W-:Y:S01]  /*8f10*/  FMUL R58, R78.reuse, R62 ;  /* 0x0000003e4e3a7220 */ /* 0x040fe20000400000 */
[C---:B------:R-:W-:Y:S01]  /*8f20*/  FMUL R60, R78.reuse, R64 ;  /* 0x000000404e3c7220 */ /* 0x040fe20000400000 */
[C---:B------:R-:W-:Y:S01]  /*8f30*/  SHF.L.U32 R64, R89.reuse, 0x10, RZ ;  /* 0x0000001059407819 */ /* 0x040fe200000006ff */
[----:B------:R-:W-:Y:S01]  /*8f40*/  FMUL R49, R78, R53 ;  /* 0x000000354e317220 */ /* 0x000fe20000400000 */
[----:B------:R-:W-:Y:S01]  /*8f50*/  F2FP.BF16.F32.PACK_AB R92, R2, R0 ;  /* 0x00000000025c723e */ /* 0x000fe200000010ff */
[C---:B------:R-:W-:Y:S01]  /*8f60*/  FMUL R62, R78.reuse, R66 ;  /* 0x000000424e3e7220 */ /* 0x040fe20000400000 */
[----:B------:R-:W-:Y:S01]  /*8f70*/  LOP3.LUT R66, R89, 0xffff0000, RZ, 0xc0, !PT ;  /* 0xffff000059427812 */ /* 0x000fe200078ec0ff */
[C---:B------:R-:W-:Y:S01]  /*8f80*/  FMUL R53, R78.reuse, R57 ;  /* 0x000000394e357220 */ /* 0x040fe20000400000 */
[----:B------:R-:W-:Y:S01]  /*8f90*/  LOP3.LUT R0, R91, 0xffff0000, RZ, 0xc0, !PT ;  /* 0xffff00005b007812 */ /* 0x000fe200078ec0ff */
[----:B------:R-:W-:Y:S01]  /*8fa0*/  FMUL R7, R78, R7 ;  /* 0x000000074e077220 */ /* 0x000fe20000400000 */
[----:B-1----:R-:W-:Y:S01]  /*8fb0*/  LOP3.LUT R2, R96, 0xffff0000, RZ, 0xc0, !PT ;  /* 0xffff000060027812 */ /* 0x002fe200078ec0ff */
[C---:B------:R-:W-:Y:S01]  /*8fc0*/  FMUL R57, R78.reuse, R61 ;  /* 0x0000003d4e397220 */ /* 0x040fe20000400000 */
[----:B------:R-:W-:Y:S01]  /*8fd0*/  FMUL R61, R78, R65 ;  /* 0x000000414e3d7220 */ /* 0x000fe20000400000 */
[C---:B------:R-:W-:Y:S01]  /*8fe0*/  SHF.L.U32 R65, R90.reuse, 0x10, RZ ;  /* 0x000000105a417819 */ /* 0x040fe200000006ff */
[C---:B------:R-:W-:Y:S01]  /*8ff0*/  FFMA R3, R81.reuse, R64, R3 ;  /* 0x0000004051037223 */ /* 0x040fe20000000003 */
[----:B------:R-:W-:Y:S01]  /*9000*/  LOP3.LUT R64, R90, 0xffff0000, RZ, 0xc0, !PT ;  /* 0xffff00005a407812 */ /* 0x000fe200078ec0ff */
[C---:B------:R-:W-:Y:S01]  /*9010*/  FFMA R7, R81.reuse, R66, R7 ;  /* 0x0000004251077223 */ /* 0x040fe20000000007 */
[C---:B------:R-:W-:Y:S01]  /*9020*/  FMUL R11, R78.reuse, R11 ;  /* 0x0000000b4e0b7220 */ /* 0x040fe20000400000 */
[----:B------:R-:W-:Y:S01]  /*9030*/  FFMA R4, R81, R65, R4 ;  /* 0x0000004151047223 */ /* 0x000fe20000000004 */
[----:B------:R-:W-:Y:S01]  /*9040*/  SHF.L.U32 R65, R91, 0x10, RZ ;  /* 0x000000105b417819 */ /* 0x000fe200000006ff */
[----:B------:R-:W-:Y:S01]  /*9050*/  FFMA R5, R81, R64, R5 ;  /* 0x0000004051057223 */ /* 0x000fe20000000005 */
[----:B------:R-:W-:Y:S01]  /*9060*/  F2FP.BF16.F32.PACK_AB R93, R7, R3 ;  /* 0x00000003075d723e */ /* 0x000fe200000010ff */
[----:B------:R-:W-:Y:S01]  /*9070*/  FMUL R15, R78, R15 ;  /* 0x0000000f4e0f7220 */ /* 0x000fe20000400000 */
[----:B------:R-:W-:Y:S01]  /*9080*/  SHF.L.U32 R3, R96, 0x10, RZ ;  /* 0x0000001060037819 */ /* 0x000fe200000006ff */
[----:B------:R-:W-:Y:S01]  /*9090*/  FFMA R6, R81, R65, R6 ;  /* 0x0000004151067223 */ /* 0x000fe20000000006 */
[----:B------:R-:W-:Y:S01]  /*90a0*/  F2FP.BF16.F32.PACK_AB R94, R5, R4 ;  /* 0x00000004055e723e */ /* 0x000fe200000010ff */
[----:B------:R-:W-:Y:S01]  /*90b0*/  FFMA R11, R81, R0, R11 ;  /* 0x00000000510b7223 */ /* 0x000fe2000000000b */
[----:B------:R-:W-:Y:S01]  /*90c0*/  SHF.L.U32 R0, R97, 0x10, RZ ;  /* 0x0000001061007819 */ /* 0x000fe200000006ff */
[C---:B------:R-:W-:Y:S01]  /*90d0*/  FFMA R8, R81.reuse, R3, R8 ;  /* 0x0000000351087223 */ /* 0x040fe20000000008 */
[C---:B------:R-:W-:Y:S01]  /*90e0*/  SHF.L.U32 R3, R98.reuse, 0x10, RZ ;  /* 0x0000001062037819 */ /* 0x040fe200000006ff */
[----:B------:R-:W-:Y:S01]  /*90f0*/  FFMA R9, R81, R2, R9 ;  /* 0x0000000251097223 */ /* 0x000fe20000000009 */
[----:B------:R-:W-:Y:S01]  /*9100*/  LOP3.LUT R2, R97, 0xffff0000, RZ, 0xc0, !PT ;  /* 0xffff000061027812 */ /* 0x000fe200078ec0ff */
[C---:B------:R-:W-:Y:S01]  /*9110*/  FFMA R10, R81.reuse, R0, R10 ;  /* 0x00000000510a7223 */ /* 0x040fe2000000000a */
[----:B------:R-:W-:Y:S01]  /*9120*/  LOP3.LUT R0, R98, 0xffff0000, RZ, 0xc0, !PT ;  /* 0xffff000062007812 */ /* 0x000fe200078ec0ff */
[----:B------:R-:W-:Y:S01]  /*9130*/  FMUL R19, R78, R19 ;  /* 0x000000134e137220 */ /* 0x000fe20000400000 */
[C---:B------:R-:W-:Y:S01]  /*9140*/  SHF.L.U32 R5, R104.reuse, 0x10, RZ ;  /* 0x0000001068057819 */ /* 0x040fe200000006ff */
[----:B------:R-:W-:Y:S01]  /*9150*/  FFMA R15, R81, R2, R15 ;  /* 0x00000002510f7223 */ /* 0x000fe2000000000f */
[----:B------:R-:W-:Y:S01]  /*9160*/  LOP3.LUT R2, R99, 0xffff0000, RZ, 0xc0, !PT ;  /* 0xffff000063027812 */ /* 0x000fe200078ec0ff */
[----:B------:R-:W-:Y:S01]  /*9170*/  FFMA R12, R81, R3, R12 ;  /* 0x00000003510c7223 */ /* 0x000fe2000000000c */
[----:B------:R-:W-:Y:S01]  /*9180*/  SHF.L.U32 R3, R99, 0x10, RZ ;  /* 0x0000001063037819 */ /* 0x000fe200000006ff */
[----:B------:R-:W-:Y:S01]  /*9190*/  FFMA R13, R81, R0, R13 ;  /* 0x00000000510d7223 */ /* 0x000fe2000000000d */
[----:B------:R-:W-:Y:S01]  /*91a0*/  LOP3.LUT R0, R104, 0xffff0000, RZ, 0xc0, !PT ;  /* 0xffff000068007812 */ /* 0x000fe200078ec0ff */
[----:B------:R-:W-:Y:S01]  /*91b0*/  FMUL R23, R78, R23 ;  /* 0x000000174e177220 */ /* 0x000fe20000400000 */
[----:B------:R-:W-:Y:S01]  /*91c0*/  LOP3.LUT R4, R107, 0xffff0000, RZ, 0xc0, !PT ;  /* 0xffff00006b047812 */ /* 0x000fe200078ec0ff */
[C---:B------:R-:W-:Y:S01]  /*91d0*/  FFMA R14, R81.reuse, R3, R14 ;  /* 0x00000003510e7223 */ /* 0x040fe2000000000e */
[C---:B------:R-:W-:Y:S01]  /*91e0*/  SHF.L.U32 R3, R106.reuse, 0x10, RZ ;  /* 0x000000106a037819 */ /* 0x040fe200000006ff */
[----:B------:R-:W-:Y:S01]  /*91f0*/  FFMA R19, R81, R2, R19 ;  /* 0x0000000251137223 */ /* 0x000fe20000000013 */
[----:B------:R-:W-:Y:S01]  /*9200*/  SHF.L.U32 R2, R105, 0x10, RZ ;  /* 0x0000001069027819 */ /* 0x000fe200000006ff */
[----:B------:R-:W-:Y:S01]  /*9210*/  FFMA R16, R81, R5, R16 ;  /* 0x0000000551107223 */ /* 0x000fe20000000010 */
[----:B------:R-:W-:Y:S01]  /*9220*/  SHF.L.U32 R5, R107, 0x10, RZ ;  /* 0x000000106b057819 */ /* 0x000fe200000006ff */
[----:B------:R-:W-:Y:S01]  /*9230*/  FFMA R17, R81, R0, R17 ;  /* 0x0000000051117223 */ /* 0x000fe20000000011 */
[----:B------:R-:W-:Y:S01]  /*9240*/  LOP3.LUT R0, R105, 0xffff0000, RZ, 0xc0, !PT ;  /* 0xffff000069007812 */ /* 0x000fe200078ec0ff */
[----:B------:R-:W-:Y:S01]  /*9250*/  FFMA R18, R81, R2, R18 ;  /* 0x0000000251127223 */ /* 0x000fe20000000012 */
[----:B------:R-:W-:Y:S01]  /*9260*/  LOP3.LUT R2, R106, 0xffff0000, RZ, 0xc0, !PT ;  /* 0xffff00006a027812 */ /* 0x000fe200078ec0ff */
[----:B------:R-:W-:Y:S01]  /*9270*/  FMUL R27, R78, R27 ;  /* 0x0000001b4e1b7220 */ /* 0x000fe20000400000 */
[----:B------:R-:W-:Y:S01]  /*9280*/  F2FP.BF16.F32.PACK_AB R95, R11, R6 ;  /* 0x000000060b5f723e */ /* 0x000fe200000010ff */
[C---:B------:R-:W-:Y:S01]  /*9290*/  FFMA R23, R81.reuse, R0, R23 ;  /* 0x0000000051177223 */ /* 0x040fe20000000017 */
[----:B------:R-:W-:Y:S01]  /*92a0*/  SHF.L.U32 R0, R112, 0x10, RZ ;  /* 0x0000001070007819 */ /* 0x000fe200000006ff */
[C---:B------:R-:W-:Y:S01]  /*92b0*/  FFMA R20, R81.reuse, R3, R20 ;  /* 0x0000000351147223 */ /* 0x040fe20000000014 */
[----:B------:R-:W-:Y:S01]  /*92c0*/  SHF.L.U32 R3, R114, 0x10, RZ ;  /* 0x0000001072037819 */ /* 0x000fe200000006ff */
        /* <DEDUP_REMOVED lines=8> */
[----:B------:R-:W-:Y:S01]  /*9350*/  FFMA R25, R81, R2, R25 ;  /* 0x0000000251197223 */ /* 0x000fe20000000019 */
[----:B------:R-:W-:Y:S01]  /*9360*/  LOP3.LUT R2, R114, 0xffff0000, RZ, 0xc0, !PT ;  /* 0xffff000072027812 */ /* 0x000fe200078ec0ff */
[C---:B------:R-:W-:Y:S01]  /*9370*/  FMUL R31, R78.reuse, R31 ;  /* 0x0000001f4e1f7220 */ /* 0x040fe20000400000 */
[----:B------:R-:W-:Y:S01]  /*9380*/  F2FP.BF16.F32.PACK_AB R8, R9, R8 ;  /* 0x000000080908723e */ /* 0x000fe200000010ff */
[----:B------:R-:W-:Y:S01]  /*9390*/  FFMA R26, R81, R0, R26 ;  /* 0x00000000511a7223 */ /* 0x000fe2000000001a */
[----:B------:R-:W-:Y:S01]  /*93a0*/  LOP3.LUT R0, R113, 0xffff0000, RZ, 0xc0, !PT ;  /* 0xffff000071007812 */ /* 0x000fe200078ec0ff */
[C---:B------:R-:W-:Y:S01]  /*93b0*/  FMUL R35, R78.reuse, R35 ;  /* 0x000000234e237220 */ /* 0x040fe20000400000 */
[----:B------:R-:W-:Y:S01]  /*93c0*/  F2FP.BF16.F32.PACK_AB R9, R15, R10 ;  /* 0x0000000a0f09723e */ /* 0x000fe200000010ff */
[----:B------:R-:W-:Y:S01]  /*93d0*/  FMUL R39, R78, R39 ;  /* 0x000000274e277220 */ /* 0x000fe20000400000 */
[----:B------:R-:W-:Y:S01]  /*93e0*/  F2FP.BF16.F32.PACK_AB R10, R13, R12 ;  /* 0x0000000c0d0a723e */ /* 0x000fe200000010ff */
[C---:B------:R-:W-:Y:S01]  /*93f0*/  FFMA R31, R81.reuse, R0, R31 ;  /* 0x00000000511f7223 */ /* 0x040fe2000000001f */
[C---:B------:R-:W-:Y:S01]  /*9400*/  SHF.L.U32 R0, R120.reuse, 0x10, RZ ;  /* 0x0000001078007819 */ /* 0x040fe200000006ff */
[----:B------:R-:W-:Y:S01]  /*9410*/  FFMA R28, R81, R3, R28 ;  /* 0x00000003511c7223 */ /* 0x000fe2000000001c */
[----:B------:R-:W-:Y:S01]  /*9420*/  SHF.L.U32 R3, R121, 0x10, RZ ;  /* 0x0000001079037819 */ /* 0x000fe200000006ff */
        /* <DEDUP_REMOVED lines=8> */
[----:B------:R-:W-:Y:S01]  /*94b0*/  FFMA R33, R81, R2, R33 ;  /* 0x0000000251217223 */ /* 0x000fe20000000021 */
[----:B------:R-:W-:Y:S01]  /*94c0*/  LOP3.LUT R2, R123, 0xffff0000, RZ, 0xc0, !PT ;  /* 0xffff00007b027812 */ /* 0x000fe200078ec0ff */
[C---:B------:R-:W-:Y:S01]  /*94d0*/  FFMA R34, R81.reuse, R3, R34 ;  /* 0x0000000351227223 */ /* 0x040fe20000000022 */
[C---:B------:R-:W-:Y:S01]  /*94e0*/  SHF.L.U32 R3, R122.reuse, 0x10, RZ ;  /* 0x000000107a037819 */ /* 0x040fe200000006ff */
[----:B------:R-:W-:Y:S01]  /*94f0*/  FFMA R39, R81, R0, R39 ;  /* 0x0000000051277223 */ /* 0x000fe20000000027 */
[----:B------:R-:W-:Y:S01]  /*9500*/  LOP3.LUT R0, R122, 0xffff0000, RZ, 0xc0, !PT ;  /* 0xffff00007a007812 */ /* 0x000fe200078ec0ff */
[----:B------:R-:W-:Y:S01]  /*9510*/  FMUL R43, R78, R43 ;  /* 0x0000002b4e2b7220 */ /* 0x000fe20000400000 */
[----:B------:R-:W-:Y:S01]  /*9520*/  F2FP.BF16.F32.PACK_AB R16, R17, R16 ;  /* 0x000000101110723e */ /* 0x000fe200000010ff */
[----:B------:R-:W-:Y:S01]  /*9530*/  FFMA R36, R81, R3, R36 ;  /* 0x0000000351247223 */ /* 0x000fe20000000024 */
[----:B------:R-:W-:Y:S01]  /*9540*/  SHF.L.U32 R3, R129, 0x10, RZ ;  /* 0x0000001081037819 */ /* 0x000fe200000006ff */
[C---:B------:R-:W-:Y:S01]  /*9550*/  FFMA R37, R81.reuse, R0, R37 ;  /* 0x0000000051257223 */ /* 0x040fe20000000025 */
[C---:B------:R-:W-:Y:S01]  /*9560*/  SHF.L.U32 R0, R128.reuse, 0x10, RZ ;  /* 0x0000001080007819 */ /* 0x040fe200000006ff */
[----:B------:R-:W-:Y:S01]  /*9570*/  FFMA R38, R81, R5, R38 ;  /* 0x0000000551267223 */ /* 0x000fe20000000026 */
[----:B------:R-:W-:Y:S01]  /*9580*/  F2FP.BF16.F32.PACK_AB R17, R23, R18 ;  /* 0x000000121711723e */ /* 0x000fe200000010ff */
[----:B------:R1:W-:Y:S01]  /*9590*/  STS.128 [R182+UR48+0x8400], R92 ;  /* 0x0084005cb6007988 */ /* 0x0003e20008000c30 */
[----:B------:R-:W-:Y:S01]  /*95a0*/  SHF.L.U32 R5, R131, 0x10, RZ ;  /* 0x0000001083057819 */ /* 0x000fe200000006ff */
[C---:B------:R-:W-:Y:S01]  /*95b0*/  FFMA R43, R81.reuse, R2, R43 ;  /* 0x00000002512b7223 */ /* 0x040fe2000000002b */
[----:B------:R-:W-:Y:S01]  /*95c0*/  LOP3.LUT R2, R128, 0xffff0000, RZ, 0xc0, !PT ;  /* 0xffff000080027812 */ /* 0x000fe200078ec0ff */
[----:B------:R-:W-:Y:S01]  /*95d0*/  FFMA R40, R81, R0, R40 ;  /* 0x0000000051287223 */ /* 0x000fe20000000028 */
[----:B------:R-:W-:Y:S01]  /*95e0*/  LOP3.LUT R0, R129, 0xffff0000, RZ, 0xc0, !PT ;  /* 0xffff000081007812 */ /* 0x000fe200078ec0ff */
[----:B------:R-:W-:Y:S01]  /*95f0*/  FMUL R47, R78, R47 ;  /* 0x0000002f4e2f7220 */ /* 0x000fe20000400000 */
[----:B------:R-:W-:Y:S01]  /*9600*/  F2FP.BF16.F32.PACK_AB R18, R21, R20 ;  /* 0x000000141512723e */ /* 0x000fe200000010ff */
[C---:B------:R-:W-:Y:S01]  /*9610*/  FFMA R41, R81.reuse, R2, R41 ;  /* 0x0000000251297223 */ /* 0x040fe20000000029 */
[C---:B------:R-:W-:Y:S01]  /*9620*/  LOP3.LUT R2, R130.reuse, 0xffff0000, RZ, 0xc0, !PT ;  /* 0xffff000082027812 */ /* 0x040fe200078ec0ff */
[----:B------:R-:W-:Y:S01]  /*9630*/  FFMA R42, R81, R3, R42 ;  /* 0x00000003512a7223 */ /* 0x000fe2000000002a */
[----:B------:R-:W-:Y:S01]  /*9640*/  SHF.L.U32 R3, R130, 0x10, RZ ;  /* 0x0000001082037819 */ /* 0x000fe200000006ff */
[----:B------:R1:W-:Y:S01]  /*9650*/  STS.128 [R181+0x8400], R8 ;  /* 0x00840008b5007388 */ /* 0x0003e20000000c00 */
[----:B------:R-:W-:Y:S01]  /*9660*/  F2FP.BF16.F32.PACK_AB R19, R27, R22 ;  /* 0x000000161b13723e */ /* 0x000fe200000010ff */
[----:B------:R-:W-:Y:S01]  /*9670*/  FFMA R47, R81, R0, R47 ;  /* 0x00000000512f7223 */ /* 0x000fe2000000002f */
[----:B------:R-:W-:Y:S01]  /*9680*/  LOP3.LUT R0, R131, 0xffff0000, RZ, 0xc0, !PT ;  /* 0xffff000083007812 */ /* 0x000fe200078ec0ff */
[----:B------:R-:W-:Y:S01]  /*9690*/  FMUL R51, R78, R51 ;  /* 0x000000334e337220 */ /* 0x000fe20000400000 */
[----:B------:R-:W-:Y:S01]  /*96a0*/  F2FP.BF16.F32.PACK_AB R24, R25, R24 ;  /* 0x000000181918723e */ /* 0x000fe200000010ff */
[C---:B------:R-:W-:Y:S01]  /*96b0*/  FFMA R44, R81.reuse, R3, R44 ;  /* 0x00000003512c7223 */ /* 0x040fe2000000002c */
[C---:B------:R-:W-:Y:S01]  /*96c0*/  SHF.L.U32 R3, R136.reuse, 0x10, RZ ;  /* 0x0000001088037819 */ /* 0x040fe200000006ff */
[----:B------:R-:W-:Y:S01]  /*96d0*/  FFMA R45, R81, R2, R45 ;  /* 0x00000002512d7223 */ /* 0x000fe2000000002d */
[----:B------:R-:W-:Y:S01]  /*96e0*/  F2FP.BF16.F32.PACK_AB R25, R31, R26 ;  /* 0x0000001a1f19723e */ /* 0x000fe200000010ff */
[----:B------:R-:W-:Y:S01]  /*96f0*/  FFMA R46, R81, R5, R46 ;  /* 0x00000005512e7223 */ /* 0x000fe2000000002e */
[----:B------:R-:W-:Y:S01]  /*9700*/  SHF.L.U32 R5, R137, 0x10, RZ ;  /* 0x0000001089057819 */ /* 0x000fe200000006ff */
[----:B------:R1:W-:Y:S01]  /*9710*/  STS.128 [R180+0x8400], R16 ;  /* 0x00840010b4007388 */ /* 0x0003e20000000c00 */
[----:B------:R-:W-:Y:S01]  /*9720*/  F2FP.BF16.F32.PACK_AB R26, R29, R28 ;  /* 0x0000001c1d1a723e */ /* 0x000fe200000010ff */
[C---:B------:R-:W-:Y:S01]  /*9730*/  FFMA R51, R81.reuse, R0, R51 ;  /* 0x0000000051337223 */ /* 0x040fe20000000033 */
[----:B------:R-:W-:Y:S01]  /*9740*/  LOP3.LUT R0, R136, 0xffff0000, RZ, 0xc0, !PT ;  /* 0xffff000088007812 */ /* 0x000fe200078ec0ff */
[----:B------:R-:W-:Y:S01]  /*9750*/  FFMA R48, R81, R3, R48 ;  /* 0x0000000351307223 */ /* 0x000fe20000000030 */
[----:B------:R-:W-:Y:S01]  /*9760*/  F2FP.BF16.F32.PACK_AB R27, R35, R30 ;  /* 0x0000001e231b723e */ /* 0x000fe200000010ff */
[----:B------:R-:W-:Y:S01]  /*9770*/  FMUL R55, R78, R55 ;  /* 0x000000374e377220 */ /* 0x000fe20000400000 */
[----:B------:R-:W-:Y:S01]  /*9780*/  LOP3.LUT R2, R137, 0xffff0000, RZ, 0xc0, !PT ;  /* 0xffff000089027812 */ /* 0x000fe200078ec0ff */
[C---:B------:R-:W-:Y:S01]  /*9790*/  FFMA R49, R81.reuse, R0, R49 ;  /* 0x0000000051317223 */ /* 0x040fe20000000031 */
[C---:B------:R-:W-:Y:S01]  /*97a0*/  SHF.L.U32 R0, R138.reuse, 0x10, RZ ;  /* 0x000000108a007819 */ /* 0x040fe200000006ff */
[----:B------:R-:W-:Y:S01]  /*97b0*/  FFMA R50, R81, R5, R50 ;  /* 0x0000000551327223 */ /* 0x000fe20000000032 */
[----:B------:R-:W-:Y:S01]  /*97c0*/  F2FP.BF16.F32.PACK_AB R32, R33, R32 ;  /* 0x000000202120723e */ /* 0x000fe200000010ff */
[----:B------:R1:W-:Y:S01]  /*97d0*/  STS.128 [R178+0x8400], R24 ;  /* 0x00840018b2007388 */ /* 0x0003e20000000c00 */
[----:B------:R-:W-:Y:S01]  /*97e0*/  F2FP.BF16.F32.PACK_AB R33, R39, R34 ;  /* 0x000000222721723e */ /* 0x000fe200000010ff */
[C---:B------:R-:W-:Y:S01]  /*97f0*/  FFMA R55, R81.reuse, R2, R55 ;  /* 0x0000000251377223 */ /* 0x040fe20000000037 */
[----:B------:R-:W-:Y:S01]  /*9800*/  LOP3.LUT R2, R138, 0xffff0000, RZ, 0xc0, !PT ;  /* 0xffff00008a027812 */ /* 0x000fe200078ec0ff */
[----:B------:R-:W-:Y:S01]  /*9810*/  FFMA R52, R81, R0, R52 ;  /* 0x0000000051347223 */ /* 0x000fe20000000034 */
[----:B------:R-:W-:Y:S01]  /*9820*/  SHF.L.U32 R3, R139, 0x10, RZ ;  /* 0x000000108b037819 */ /* 0x000fe200000006ff */
[C---:B------:R-:W-:Y:S01]  /*9830*/  FMUL R59, R78.reuse, R59 ;  /* 0x0000003b4e3b7220 */ /* 0x040fe20000400000 */
[----:B------:R-:W-:Y:S01]  /*9840*/  F2FP.BF16.F32.PACK_AB R34, R37, R36 ;  /* 0x000000242522723e */ /* 0x000fe200000010ff */
[----:B------:R-:W-:Y:S01]  /*9850*/  FFMA R53, R81, R2, R53 ;  /* 0x0000000251357223 */ /* 0x000fe20000000035 */
[----:B------:R-:W-:Y:S01]  /*9860*/  F2FP.BF16.F32.PACK_AB R35, R43, R38 ;  /* 0x000000262b23723e */ /* 0x000fe200000010ff */
[----:B------:R-:W-:Y:S01]  /*9870*/  FFMA R54, R81, R3, R54 ;  /* 0x0000000351367223 */ /* 0x000fe20000000036 */
[----:B------:R-:W-:Y:S01]  /*9880*/  LOP3.LUT R0, R139, 0xffff0000, RZ, 0xc0, !PT ;  /* 0xffff00008b007812 */ /* 0x000fe200078ec0ff */
[----:B------:R-:W-:Y:S01]  /*9890*/  FMUL R63, R78, R63 ;  /* 0x0000003f4e3f7220 */ /* 0x000fe20000400000 */
[----:B------:R-:W-:Y:S01]  /*98a0*/  F2FP.BF16.F32.PACK_AB R40, R41, R40 ;  /* 0x000000282928723e */ /* 0x000fe200000010ff */
[----:B------:R1:W-:Y:S01]  /*98b0*/  STS.128 [R177+0x8400], R32 ;  /* 0x00840020b1007388 */ /* 0x0003e20000000c00 */
[C---:B------:R-:W-:Y:S01]  /*98c0*/  SHF.L.U32 R3, R144.reuse, 0x10, RZ ;  /* 0x0000001090037819 */ /* 0x040fe200000006ff */
[----:B------:R-:W-:Y:S01]  /*98d0*/  FFMA R59, R81, R0, R59 ;  /* 0x00000000513b7223 */ /* 0x000fe2000000003b */
[----:B------:R-:W-:Y:S01]  /*98e0*/  LOP3.LUT R2, R144, 0xffff0000, RZ, 0xc0, !PT ;  /* 0xffff000090027812 */ /* 0x000fe200078ec0ff */
[----:B------:R-:W-:Y:S01]  /*98f0*/  FMUL R67, R78, R67 ;  /* 0x000000434e437220 */ /* 0x000fe20000400000 */
[----:B------:R-:W-:Y:S01]  /*9900*/  F2FP.BF16.F32.PACK_AB R41, R47, R42 ;  /* 0x0000002a2f29723e */ /* 0x000fe200000010ff */
[----:B------:R-:W-:Y:S01]  /*9910*/  FFMA R56, R81, R3, R56 ;  /* 0x0000000351387223 */ /* 0x000fe20000000038 */
[----:B------:R-:W-:Y:S01]  /*9920*/  SHF.L.U32 R5, R145, 0x10, RZ ;  /* 0x0000001091057819 */ /* 0x000fe200000006ff */
[----:B------:R-:W-:Y:S01]  /*9930*/  FFMA R57, R81, R2, R57 ;  /* 0x0000000251397223 */ /* 0x000fe20000000039 */
[----:B------:R-:W-:Y:S02]  /*9940*/  F2FP.BF16.F32.PACK_AB R42, R45, R44 ;  /* 0x0000002c2d2a723e */ /* 0x000fe400000010ff */
[----:B------:R-:W-:Y:S01]  /*9950*/  F2FP.BF16.F32.PACK_AB R43, R51, R46 ;  /* 0x0000002e332b723e */ /* 0x000fe200000010ff */
[----:B------:R-:W-:Y:S01]  /*9960*/  FFMA R58, R81, R5, R58 ;  /* 0x00000005513a7223 */ /* 0x000fe2000000003a */
[----:B------:R-:W-:Y:S02]  /*9970*/  LOP3.LUT R0, R145, 0xffff0000, RZ, 0xc0, !PT ;  /* 0xffff000091007812 */ /* 0x000fe400078ec0ff */
[C---:B------:R-:W-:Y:S01]  /*9980*/  SHF.L.U32 R3, R146.reuse, 0x10, RZ ;  /* 0x0000001092037819 */ /* 0x040fe200000006ff */
[----:B------:R1:W-:Y:S01]  /*9990*/  STS.128 [R176+0x8400], R40 ;  /* 0x00840028b0007388 */ /* 0x0003e20000000c00 */
        /* <DEDUP_REMOVED lines=8> */
[----:B------:R-:W-:Y:S02]  /*9a20*/  F2FP.BF16.F32.PACK_AB R49, R55, R50 ;  /* 0x000000323731723e */ /* 0x000fe400000010ff */
[----:B------:R-:W-:Y:S01]  /*9a30*/  F2FP.BF16.F32.PACK_AB R50, R53, R52 ;  /* 0x000000343532723e */ /* 0x000fe200000010ff */
[----:B------:R-:W-:Y:S01]  /*9a40*/  FFMA R67, R81, R4, R67 ;  /* 0x0000000451437223 */ /* 0x000fe20000000043 */
[----:B------:R-:W-:Y:S02]  /*9a50*/  F2FP.BF16.F32.PACK_AB R51, R59, R54 ;  /* 0x000000363b33723e */ /* 0x000fe400000010ff */
[----:B------:R-:W-:Y:S02]  /*9a60*/  F2FP.BF16.F32.PACK_AB R56, R57, R56 ;  /* 0x000000383938723e */ /* 0x000fe400000010ff */
        /* <DEDUP_REMOVED lines=23> */
[----:B--2---:R-:W-:Y:S04]  /*9be0*/  DEPBAR.LE SB0, 0x1 ;  /* 0x000080400000791a */ /* 0x004fe80000000000 */
.L_x_131:
[----:B------:R-:W-:Y:S05]  /*9bf0*/  BSYNC.RECONVERGENT B0 ;  /* 0x0000000000007941 */ /* 0x000fea0003800200 */
.L_x_130:
        /* <DEDUP_REMOVED lines=8> */
[----:B--2---:R-:W-:Y:S06]  /*9c80*/  @!P6 BRA `(.L_x_133) ;  /* 0x00000000006ce947 */ /* 0x004fec0003800000 */
[----:B------:R-:W-:Y:S01]  /*9c90*/  ISETP.NE.AND P1, PT, R103, RZ, PT ;  /* 0x000000ff6700720c */ /* 0x000fe20003f25270 */
[----:B------:R-:W-:Y:S01]  /*9ca0*/  BSSY B0, `(.L_x_134) ;  /* 0x000000b000007945 */ /* 0x000fe20003800000 */
[----:B------:R-:W-:Y:S11]  /*9cb0*/  ISETP.NE.AND P0, PT, R101, RZ, PT ;  /* 0x000000ff6500720c */ /* 0x000ff60003f05270 */
[----:B------:R-:W-:Y:S05]  /*9cc0*/  @P1 IMAD R87, R87, 0x4000, R182 ;  /* 0x0000400057571824 */ /* 0x000fea00078e02b6 */
[----:B-1----:R-:W-:Y:S04]  /*9cd0*/  @P1 IADD3 R9, PT, PT, R87, UR48, RZ ;  /* 0x0000003057091c10 */ /* 0x002fe8000fffe0ff */
[----:B------:R-:W-:Y:S01]  /*9ce0*/  @P1 IADD3 R7, PT, PT, R102, R9, RZ ;  /* 0x0000000966071210 */ /* 0x000fe20007ffe0ff */
[--C-:B------:R-:W-:Y:S02]  /*9cf0*/  @P1 IMAD.IADD R5, R100, 0x1, R9.reuse ;  /* 0x0000000164051824 */ /* 0x100fe400078e0209 */
[----:B------:R-:W-:Y:S01]  /*9d00*/  @P1 IMAD.IADD R2, R108, 0x1, R9 ;  /* 0x000000016c021824 */ /* 0x000fe200078e0209 */
[----:B------:R-:W-:Y:S06]  /*9d10*/  @P0 BRA `(.L_x_135) ;  /* 0x00000000000c0947 */ /* 0x000fec0003800000 */
[----:B------:R-:W-:Y:S04]  /*9d20*/  SHF.L.U32 R0, R167, 0x1f, RZ ;  /* 0x0000001fa7007819 */ /* 0x000fe800000006ff */
[----:B------:R-:W1:Y:S02]  /*9d30*/  SYNCS.PHASECHK.TRANS64.TRYWAIT P0, [R3+URZ+0x30], R0 ;  /* 0x00003000030075a7 */ /* 0x000e6400080011ff */
[----:B-1----:R-:W-:Y:S05]  /*9d40*/  @!P0 BRA `(.L_x_136) ;  /* 0x0000002000588947 */ /* 0x002fea0003800000 */
.L_x_135:
[----:B------:R-:W-:Y:S05]  /*9d50*/  BSYNC B0 ;  /* 0x0000000000007941 */ /* 0x000fea0003800000 */
.L_x_134:
[----:B------:R-:W-:Y:S11]  /*9d60*/  ISETP.NE.AND P0, PT, R103, RZ, PT ;  /* 0x000000ff6700720c */ /* 0x000ff60003f05270 */
[----:B------:R-:W-:Y:S02]  /*9d70*/  @!UPT UIADD3 URZ, UPT, UPT, URZ, URZ, URZ ;  /* 0x000000fffffff290 */ /* 0x000fe4000fffe0ff */
[----:B------:R2:W4:Y:S01]  /*9d80*/  @P0 LDS.128 R88, [R87+UR48+0x400] ;  /* 0x0004003057580984 */ /* 0x0005220008000c00 */
[----:B-1----:R-:W-:Y:S01]  /*9d90*/  @P0 IMAD.IADD R3, R102, 0x1, R5 ;  /* 0x0000000166030824 */ /* 0x002fe200078e0205 */
        /* <DEDUP_REMOVED lines=10> */
.L_x_133:
[----:B------:R-:W-:Y:S05]  /*9e40*/  BSYNC B1 ;  /* 0x0000000000017941 */ /* 0x000fea0003800000 */
.L_x_132:
[----:B--2---:R-:W-:Y:S05]  /*9e50*/  VIADD R3, R80, 0xc0 ;  /* 0x000000c050037836 */ /* 0x004fea0000000000 */
[----:B------:R-:W-:Y:S04]  /*9e60*/  SHF.R.U32.HI R3, RZ, 0x15, R3 ;  /* 0x00000015ff037819 */ /* 0x000fe80000011603 */
[----:B------:R-:W-:Y:S11]  /*9e70*/  LOP3.LUT P0, RZ, R3, 0x3, R162, 0x48, !PT ;  /* 0x0000000303ff7812 */ /* 0x000ff600078048a2 */
[----:B------:R-:W-:Y:S02]  /*9e80*/  @!UPT UIADD3 URZ, UPT, UPT, URZ, URZ, URZ ;  /* 0x000000fffffff290 */ /* 0x000fe4000fffe0ff */
[----:B------:R-:W-:Y:S05]  /*9e90*/  @!P0 BRA `(.L_x_137) ;  /* 0x0000000000408947 */ /* 0x000fea0003800000 */
[----:B------:R-:W2:Y:S01]  /*9ea0*/  LDCU.64 UR8, c[0x4][0x70] ;  /* 0x01000e00ff0877ac */ /* 0x000ea20008000a00 */
[----:B------:R-:W-:Y:S01]  /*9eb0*/  MOV R3, 0x0 ;  /* 0x0000000000037802 */ /* 0x000fe20000000f00 */
[----:B------:R-:W-:Y:S02]  /*9ec0*/  HFMA2 R12, -RZ, RZ, 0, 5.9604644775390625e-08 ;  /* 0x00000001ff0c7431 */ /* 0x000fe400000001ff */
[----:B-1----:R-:W-:Y:S02]  /*9ed0*/  IMAD.MOV.U32 R8, RZ, RZ, 0x192 ;  /* 0x00000192ff087424 */ /* 0x002fe400078e00ff */
[----:B------:R-:W-:Y:S01]  /*9ee0*/  IMAD.MOV.U32 R13, RZ, RZ, RZ ;  /* 0x000000ffff0d7224 */ /* 0x000fe200078e00ff */
[----:B------:R-:W1:Y:S01]  /*9ef0*/  LDCU.64 UR6, c[0x4][0x78] ;  /* 0x01000f00ff0677ac */ /* 0x000e620008000a00 */
[----:B------:R-:W3:Y:S01]  /*9f00*/  LDC.64 R2, c[0x4][R3] ;  /* 0x0100000003027b82 */ /* 0x000ee20000000a00 */
[----:B------:R-:W5:Y:S01]  /*9f10*/  LDCU.64 UR4, c[0x4][0x10] ;  /* 0x01000200ff0477ac */ /* 0x000f620008000a00 */
[----:B--2---:R-:W-:Y:S01]  /*9f20*/  MOV R5, UR9 ;  /* 0x0000000900057c02 */ /* 0x004fe20008000f00 */
[----:B------:R-:W-:Y:S01]  /*9f30*/  IMAD.U32 R4, RZ, RZ, UR8 ;  /* 0x00000008ff047e24 */ /* 0x000fe2000f8e00ff */
[----:B-1----:R-:W-:Y:S01]  /*9f40*/  MOV R7, UR7 ;  /* 0x0000000700077c02 */ /* 0x002fe20008000f00 */
[----:B------:R-:W-:Y:S01]  /*9f50*/  IMAD.U32 R6, RZ, RZ, UR6 ;  /* 0x00000006ff067e24 */ /* 0x000fe2000f8e00ff */
[----:B-----5:R-:W-:Y:S01]  /*9f60*/  MOV R11, UR5 ;  /* 0x00000005000b7c02 */ /* 0x020fe20008000f00 */
[----:B------:R-:W-:Y:S02]  /*9f70*/  IMAD.U32 R10, RZ, RZ, UR4 ;  /* 0x00000004ff0a7e24 */ /* 0x000fe4000f8e00ff */
[----:B------:R-:W-:Y:S07]  /*9f80*/  LEPC R20, `(.L_x_137) ;  /* 0x000000001014794e */ /* 0x000fee0000000000 */
[----:B---34-:R-:W-:Y:S05]  /*9f90*/  CALL.ABS.NOINC R2 ;  /* 0x0000000002007343 */ /* 0x018fea0003c00000 */
.L_x_137:
[----:B------:R-:W-:Y:S01]  /*9fa0*/  ISETP.NE.AND P0, PT, R170, RZ, PT ;  /* 0x000000ffaa00720c */ /* 0x000fe20003f05270 */
[----:B------:R-:W-:Y:S05]  /*9fb0*/  WARPSYNC.ALL ;  /* 0x0000000000007948 */ /* 0x000fea0003800000 */
[----:B------:R-:W-:Y:S01]  /*9fc0*/  R2UR UR4, R80 ;  /* 0x00000000500472ca */ /* 0x000fe200000e0000 */
[----:B------:R-:W-:Y:S01]  /*9fd0*/  BSSY.RECONVERGENT B0, `(.L_x_138) ;  /* 0x00000ff000007945 */ /* 0x000fe20003800200 */
[C---:B----4-:R-:W-:Y:S02]  /*9fe0*/  SHF.L.U32 R82, R88.reuse, 0x10, RZ ;  /* 0x0000001058527819 */ /* 0x050fe400000006ff */
[----:B------:R-:W-:Y:S02]  /*9ff0*/  LOP3.LUT R84, R88, 0xffff0000, RZ, 0xc0, !PT ;  /* 0xffff000058547812 */ /* 0x000fe400078ec0ff */
[C---:B------:R-:W-:Y:S02]  /*a000*/  SHF.L.U32 R83, R89.reuse, 0x10, RZ ;  /* 0x0000001059537819 */ /* 0x040fe400000006ff */
[----:B------:R-:W-:Y:S02]  /*a010*/  LOP3.LUT R86, R89, 0xffff0000, RZ, 0xc0, !PT ;  /* 0xffff000059567812 */ /* 0x000fe400078ec0ff */
[C---:B------:R-:W-:Y:S02]  /*a020*/  SHF.L.U32 R85, R90.reuse, 0x10, RZ ;  /* 0x000000105a557819 */ /* 0x040fe400000006ff */
[----:B------:R-:W-:Y:S01]  /*a030*/  LOP3.LUT R88, R90, 0xffff0000, RZ, 0xc0, !PT ;  /* 0xffff00005a587812 */ /* 0x000fe200078ec0ff */
[----:B-1----:R-:W1:Y:S01]  /*a040*/  LDTM.x64 R4, tmem[UR4+0xc0] ;  /* 0x0000c004000479ee */ /* 0x002e620008340000 */
[C---:B------:R-:W-:Y:S01]  /*a050*/  SHF.L.U32 R87, R91.reuse, 0x10, RZ ;  /* 0x000000105b577819 */ /* 0x040fe200000006ff */
[----:B------:R-:W-:Y:S01]  /*a060*/  NOP ;  /* 0x0000000000007918 */ /* 0x000fe20000000000 */
[----:B------:R-:W-:Y:S02]  /*a070*/  LOP3.LUT R90, R91, 0xffff0000, RZ, 0xc0, !PT ;  /* 0xffff00005b5a7812 */ /* 0x000fe400078ec0ff */
[C---:B------:R-:W-:Y:S02]  /*a080*/  SHF.L.U32 R89, R96.reuse, 0x10, RZ ;  /* 0x0000001060597819 */ /* 0x040fe400000006ff */
[----:B------:R-:W-:Y:S02]  /*a090*/  LOP3.LUT R91, R96, 0xffff0000, RZ, 0xc0, !PT ;  /* 0xffff0000605b7812 */ /* 0x000fe400078ec0ff */
[C---:B------:R-:W-:Y:S02]  /*a0a0*/  SHF.L.U32 R92, R97.reuse, 0x10, RZ ;  /* 0x00000010615c7819 */ /* 0x040fe400000006ff */
[----:B------:R-:W-:Y:S02]  /*a0b0*/  LOP3.LUT R94, R97, 0xffff0000, RZ, 0xc0, !PT ;  /* 0xffff0000615e7812 */ /* 0x000fe400078ec0ff */
[C---:B------:R-:W-:Y:S02]  /*a0c0*/  SHF.L.U32 R93, R98.reuse, 0x10, RZ ;  /* 0x00000010625d7819 */ /* 0x040fe400000006ff */
[----:B------:R-:W-:Y:S02]  /*a0d0*/  LOP3.LUT R96, R98, 0xffff0000, RZ, 0xc0, !PT ;  /* 0xffff000062607812 */ /* 0x000fe400078ec0ff */
[----:B------:R-:W-:Y:S02]  /*a0e0*/  SHF.L.U32 R95, R99, 0x10, RZ ;  /* 0x00000010635f7819 */ /* 0x000fe400000006ff */
[----:B------:R-:W-:Y:S02]  /*a0f0*/  IADD3 R183, PT, PT, R183, 0xb0, RZ ;  /* 0x000000b0b7b77810 */ /* 0x000fe40007ffe0ff */
[----:B------:R-:W-:Y:S02]  /*a100*/  LOP3.LUT R98, R99, 0xffff0000, RZ, 0xc0, !PT ;  /* 0xffff000063627812 */ /* 0x000fe400078ec0ff */
[----:B------:R-:W-:Y:S01]  /*a110*/  SHF.L.U32 R97, R104, 0x10, RZ ;  /* 0x0000001068617819 */ /* 0x000fe200000006ff */
[----:B-1----:R-:W-:Y:S01]  /*a120*/  FMUL R4, R78, R4 ;  /* 0x000000044e047220 */ /* 0x002fe20000400000 */
[----:B------:R-:W-:Y:S01]  /*a130*/  LOP3.LUT R100, R104, 0xffff0000, RZ, 0xc0, !PT ;  /* 0xffff000068647812 */ /* 0x000fe200078ec0ff */
[C---:B------:R-:W-:Y:S01]  /*a140*/  FMUL R5, R78.reuse, R5 ;  /* 0x000000054e057220 */ /* 0x040fe20000400000 */
[----:B------:R-:W-:Y:S01]  /*a150*/  SHF.L.U32 R99, R105, 0x10, RZ ;  /* 0x0000001069637819 */ /* 0x000fe200000006ff */
[----:B------:R-:W-:Y:S01]  /*a160*/  FFMA R4, R81, R82, R4 ;  /* 0x0000005251047223 */ /* 0x000fe20000000004 */
[----:B------:R-:W-:Y:S01]  /*a170*/  LOP3.LUT R183, R183, 0xfefffff8, RZ, 0xc0, !PT ;  /* 0xfefffff8b7b77812 */ /* 0x000fe200078ec0ff */
[----:B------:R-:W-:Y:S01]  /*a180*/  FFMA R5, R81, R84, R5 ;  /* 0x0000005451057223 */ /* 0x000fe20000000005 */
[----:B------:R-:W-:Y:S01]  /*a190*/  LOP3.LUT R102, R105, 0xffff0000, RZ, 0xc0, !PT ;  /* 0xffff000069667812 */ /* 0x000fe200078ec0ff */
[----:B------:R-:W-:Y:S01]  /*a1a0*/  FMUL R6, R78, R6 ;  /* 0x000000064e067220 */ /* 0x000fe20000400000 */
[C---:B------:R-:W-:Y:S01]  /*a1b0*/  SHF.L.U32 R101, R106.reuse, 0x10, RZ ;  /* 0x000000106a657819 */ /* 0x040fe200000006ff */
[----:B------:R1:W-:Y:S01]  /*a1c0*/  SYNCS.ARRIVE.TRANS64.RED.A1T0 RZ, [R183+URZ], RZ ;  /* 0x000000ffb7ff79a7 */ /* 0x0003e200081004ff */
[----:B------:R-:W-:Y:S01]  /*a1d0*/  F2FP.BF16.F32.PACK_AB R4, R5, R4 ;  /* 0x000000040504723e */ /* 0x000fe200000010ff */
[----:B------:R-:W-:Y:S01]  /*a1e0*/  FFMA R6, R81, R83, R6 ;  /* 0x0000005351067223 */ /* 0x000fe20000000006 */
[----:B------:R-:W-:Y:S01]  /*a1f0*/  LOP3.LUT R104, R106, 0xffff0000, RZ, 0xc0, !PT ;  /* 0xffff00006a687812 */ /* 0x000fe200078ec0ff */
[C---:B------:R-:W-:Y:S01]  /*a200*/  FMUL R7, R78.reuse, R7 ;  /* 0x000000074e077220 */ /* 0x040fe20000400000 */
[C---:B------:R-:W-:Y:S01]  /*a210*/  SHF.L.U32 R103, R107.reuse, 0x10, RZ ;  /* 0x000000106b677819 */ /* 0x040fe200000006ff */
[----:B------:R-:W-:Y:S01]  /*a220*/  FMUL R8, R78, R8 ;  /* 0x000000084e087220 */ /* 0x000fe20000400000 */
[----:B------:R-:W-:Y:S01]  /*a230*/  LOP3.LUT R106, R107, 0xffff0000, RZ, 0xc0, !PT ;  /* 0xffff00006b6a7812 */ /* 0x000fe200078ec0ff */
[C---:B------:R-:W-:Y:S01]  /*a240*/  FFMA R7, R81.reuse, R86, R7 ;  /* 0x0000005651077223 */ /* 0x040fe20000000007 */
[C---:B------:R-:W-:Y:S01]  /*a250*/  SHF.L.U32 R105, R112.reuse, 0x10, RZ ;  /* 0x0000001070697819 */ /* 0x040fe200000006ff */
[----:B------:R-:W-:Y:S01]  /*a260*/  FFMA R8, R81, R85, R8 ;  /* 0x0000005551087223 */ /* 0x000fe20000000008 */
[----:B------:R-:W-:Y:S01]  /*a270*/  LOP3.LUT R108, R112, 0xffff0000, RZ, 0xc0, !PT ;  /* 0xffff0000706c7812 */ /* 0x000fe200078ec0ff */
[C---:B------:R-:W-:Y:S01]  /*a280*/  FMUL R9, R78.reuse, R9 ;  /* 0x000000094e097220 */ /* 0x040fe20000400000 */
[----:B------:R-:W-:Y:S01]  /*a290*/  F2FP.BF16.F32.PACK_AB R5, R7, R6 ;  /* 0x000000060705723e */ /* 0x000fe200000010ff */
[----:B------:R-:W-:Y:S01]  /*a2a0*/  FMUL R10, R78, R10 ;  /* 0x0000000a4e0a7220 */ /* 0x000fe20000400000 */
        /* <DEDUP_REMOVED lines=8> */
[----:B------:R-:W-:Y:S01]  /*a330*/  LOP3.LUT R112, R114, 0xffff0000, RZ, 0xc0, !PT ;  /* 0xffff000072707812 */ /* 0x000fe200078ec0ff */
[----:B------:R-:W-:Y:S01]  /*a340*/  FFMA R11, R81, R90, R11 ;  /* 0x0000005a510b7223 */ /* 0x000fe2000000000b */
[----:B------:R-:W-:Y:S01]  /*a350*/  SHF.L.U32 R111, R115, 0x10, RZ ;  /* 0x00000010736f7819 */ /* 0x000fe200000006ff */
[----:B------:R-:W-:Y:S01]  /*a360*/  FFMA R0, R81, R89, R0 ;  /* 0x0000005951007223 */ /* 0x000fe20000000000 */
[----:B------:R-:W-:Y:S01]  /*a370*/  LOP3.LUT R114, R115, 0xffff0000, RZ, 0xc0, !PT ;  /* 0xffff000073727812 */ /* 0x000fe200078ec0ff */
[C---:B------:R-:W-:Y:S01]  /*a380*/  FMUL R2, R78.reuse, R13 ;  /* 0x0000000d4e027220 */ /* 0x040fe20000400000 */
[----:B------:R-:W-:Y:S01]  /*a390*/  F2FP.BF16.F32.PACK_AB R7, R11, R10 ;  /* 0x0000000a0b07723e */ /* 0x000fe200000010ff */
[----:B------:R-:W-:Y:S01]  /*a3a0*/  FMUL R3, R78, R14 ;  /* 0x0000000e4e037220 */ /* 0x000fe20000400000 */
[----:B------:R-:W-:Y:S01]  /*a3b0*/  SHF.L.U32 R113, R120, 0x10, RZ ;  /* 0x0000001078717819 */ /* 0x000fe200000006ff */
[----:B------:R-:W-:Y:S01]  /*a3c0*/  FMUL R15, R78, R15 ;  /* 0x0000000f4e0f7220 */ /* 0x000fe20000400000 */
[----:B------:R-:W-:Y:S01]  /*a3d0*/  LOP3.LUT R116, R120, 0xffff0000, RZ, 0xc0, !PT ;  /* 0xffff000078747812 */ /* 0x000fe200078ec0ff */
[C---:B------:R-:W-:Y:S01]  /*a3e0*/  FMUL R12, R78.reuse, R16 ;  /* 0x000000104e0c7220 */ /* 0x040fe20000400000 */
[----:B------:R-:W-:Y:S01]  /*a3f0*/  SHF.L.U32 R115, R121, 0x10, RZ ;  /* 0x0000001079737819 */ /* 0x000fe200000006ff */
[----:B------:R-:W-:Y:S01]  /*a400*/  FFMA R2, R81, R91, R2 ;  /* 0x0000005b51027223 */ /* 0x000fe20000000002 */
[----:B------:R-:W-:Y:S01]  /*a410*/  LOP3.LUT R118, R121, 0xffff0000, RZ, 0xc0, !PT ;  /* 0xffff000079767812 */ /* 0x000fe200078ec0ff */
[----:B------:R-:W-:Y:S01]  /*a420*/  FMUL R13, R78, R17 ;  /* 0x000000114e0d7220 */ /* 0x000fe20000400000 */
[----:B------:R-:W-:Y:S01]  /*a430*/  SHF.L.U32 R117, R122, 0x10, RZ ;  /* 0x000000107a757819 */ /* 0x000fe200000006ff */
[C---:B------:R-:W-:Y:S01]  /*a440*/  FFMA R3, R81.reuse, R92, R3 ;  /* 0x0000005c51037223 */ /* 0x040fe20000000003 */
[----:B------:R-:W-:Y:S01]  /*a450*/  F2FP.BF16.F32.PACK_AB R8, R2, R0 ;  /* 0x000000000208723e */ /* 0x000fe200000010ff */
[----:B------:R-:W-:Y:S01]  /*a460*/  FMUL R14, R78, R18 ;  /* 0x000000124e0e7220 */ /* 0x000fe20000400000 */
[----:B------:R-:W-:Y:S01]  /*a470*/  LOP3.LUT R120, R122, 0xffff0000, RZ, 0xc0, !PT ;  /* 0xffff00007a787812 */ /* 0x000fe200078ec0ff */
[----:B------:R-:W-:Y:S01]  /*a480*/  FFMA R15, R81, R94, R15 ;  /* 0x0000005e510f7223 */ /* 0x000fe2000000000f */
[C---:B------:R-:W-:Y:S01]  /*a490*/  SHF.L.U32 R119, R123.reuse, 0x10, RZ ;  /* 0x000000107b777819 */ /* 0x040fe200000006ff */
[C---:B------:R-:W-:Y:S01]  /*a4a0*/  FMUL R19, R78.reuse, R19 ;  /* 0x000000134e137220 */ /* 0x040fe20000400000 */
[----:B------:R-:W-:Y:S01]  /*a4b0*/  LOP3.LUT R122, R123, 0xffff0000, RZ, 0xc0, !PT ;  /* 0xffff00007b7a7812 */ /* 0x000fe200078ec0ff */
[----:B------:R-:W-:Y:S01]  /*a4c0*/  FFMA R12, R81, R93, R12 ;  /* 0x0000005d510c7223 */ /* 0x000fe2000000000c */
[----:B------:R-:W-:Y:S01]  /*a4d0*/  F2FP.BF16.F32.PACK_AB R9, R15, R3 ;  /* 0x000000030f09723e */ /* 0x000fe200000010ff */
[----:B------:R-:W-:Y:S01]  /*a4e0*/  FMUL R16, R78, R20 ;  /* 0x000000144e107220 */ /* 0x000fe20000400000 */
[C---:B------:R-:W-:Y:S01]  /*a4f0*/  SHF.L.U32 R121, R128.reuse, 0x10, RZ ;  /* 0x0000001080797819 */ /* 0x040fe200000006ff */
[----:B------:R1:W-:Y:S01]  /*a500*/  STS.128 [R182+UR48+0xc400], R4 ;  /* 0x00c40004b6007988 */ /* 0x0003e20008000c30 */
[C---:B------:R-:W-:Y:S01]  /*a510*/  FFMA R13, R81.reuse, R96, R13 ;  /* 0x00000060510d7223 */ /* 0x040fe2000000000d */
[----:B------:R-:W-:Y:S01]  /*a520*/  LOP3.LUT R124, R128, 0xffff0000, RZ, 0xc0, !PT ;  /* 0xffff0000807c7812 */ /* 0x000fe200078ec0ff */
[C---:B------:R-:W-:Y:S01]  /*a530*/  FFMA R14, R81.reuse, R95, R14 ;  /* 0x0000005f510e7223 */ /* 0x040fe2000000000e */
[----:B------:R-:W-:Y:S01]  /*a540*/  FFMA R19, R81, R98, R19 ;  /* 0x0000006251137223 */ /* 0x000fe20000000013 */
[----:B------:R-:W-:Y:S01]  /*a550*/  SHF.L.U32 R123, R129, 0x10, RZ ;  /* 0x00000010817b7819 */ /* 0x000fe200000006ff */
[----:B------:R-:W-:Y:S01]  /*a560*/  FFMA R16, R81, R97, R16 ;  /* 0x0000006151107223 */ /* 0x000fe20000000010 */
[----:B------:R-:W-:Y:S01]  /*a570*/  F2FP.BF16.F32.PACK_AB R10, R13, R12 ;  /* 0x0000000c0d0a723e */ /* 0x000fe200000010ff */
[C---:B------:R-:W-:Y:S01]  /*a580*/  FMUL R17, R78.reuse, R21 ;  /* 0x000000154e117220 */ /* 0x040fe20000400000 */
[----:B------:R-:W-:Y:S01]  /*a590*/  F2FP.BF16.F32.PACK_AB R11, R19, R14 ;  /* 0x0000000e130b723e */ /* 0x000fe200000010ff */
[C---:B------:R-:W-:Y:S01]  /*a5a0*/  FMUL R18, R78.reuse, R22 ;  /* 0x000000164e127220 */ /* 0x040fe20000400000 */
[C---:B------:R-:W-:Y:S01]  /*a5b0*/  FMUL R23, R78.reuse, R23 ;  /* 0x000000174e177220 */ /* 0x040fe20000400000 */
[----:B------:R-:W-:Y:S01]  /*a5c0*/  FFMA R17, R81, R100, R17 ;  /* 0x0000006451117223 */ /* 0x000fe20000000011 */
[C---:B------:R-:W-:Y:S01]  /*a5d0*/  FMUL R20, R78.reuse, R24 ;  /* 0x000000184e147220 */ /* 0x040fe20000400000 */
[----:B------:R-:W-:Y:S01]  /*a5e0*/  LOP3.LUT R126, R129, 0xffff0000, RZ, 0xc0, !PT ;  /* 0xffff0000817e7812 */ /* 0x000fe200078ec0ff */
[----:B------:R1:W-:Y:S01]  /*a5f0*/  STS.128 [R181+0xc400], R8 ;  /* 0x00c40008b5007388 */ /* 0x0003e20000000c00 */
[----:B------:R-:W-:Y:S01]  /*a600*/  FFMA R18, R81, R99, R18 ;  /* 0x0000006351127223 */ /* 0x000fe20000000012 */
[----:B------:R-:W-:Y:S01]  /*a610*/  F2FP.BF16.F32.PACK_AB R16, R17, R16 ;  /* 0x000000101110723e */ /* 0x000fe200000010ff */
[C---:B------:R-:W-:Y:S01]  /*a620*/  FFMA R23, R81.reuse, R102, R23 ;  /* 0x0000006651177223 */ /* 0x040fe20000000017 */
[----:B------:R-:W-:Y:S01]  /*a630*/  FFMA R20, R81, R101, R20 ;  /* 0x0000006551147223 */ /* 0x000fe20000000014 */
[----:B------:R-:W-:Y:S01]  /*a640*/  FMUL R21, R78, R25 ;  /* 0x000000194e157220 */ /* 0x000fe20000400000 */
[----:B------:R-:W-:Y:S01]  /*a650*/  SHF.L.U32 R125, R130, 0x10, RZ ;  /* 0x00000010827d7819 */ /* 0x000fe200000006ff */
[C---:B------:R-:W-:Y:S01]  /*a660*/  FMUL R22, R78.reuse, R26 ;  /* 0x0000001a4e167220 */ /* 0x040fe20000400000 */
[----:B------:R-:W-:Y:S01]  /*a670*/  F2FP.BF16.F32.PACK_AB R17, R23, R18 ;  /* 0x000000121711723e */ /* 0x000fe200000010ff */
[C---:B------:R-:W-:Y:S01]  /*a680*/  FFMA R21, R81.reuse, R104, R21 ;  /* 0x0000006851157223 */ /* 0x040fe20000000015 */
[----:B------:R-:W-:Y:S01]  /*a690*/  FMUL R27, R78, R27 ;  /* 0x0000001b4e1b7220 */ /* 0x000fe20000400000 */
[----:B------:R-:W-:Y:S01]  /*a6a0*/  FFMA R22, R81, R103, R22 ;  /* 0x0000006751167223 */ /* 0x000fe20000000016 */
[----:B------:R-:W-:Y:S01]  /*a6b0*/  LOP3.LUT R128, R130, 0xffff0000, RZ, 0xc0, !PT ;  /* 0xffff000082807812 */ /* 0x000fe200078ec0ff */
[C---:B------:R-:W-:Y:S01]  /*a6c0*/  FMUL R24, R78.reuse, R28 ;  /* 0x0000001c4e187220 */ /* 0x040fe20000400000 */
[----:B------:R-:W-:Y:S01]  /*a6d0*/  F2FP.BF16.F32.PACK_AB R18, R21, R20 ;  /* 0x000000141512723e */ /* 0x000fe200000010ff */
[C---:B------:R-:W-:Y:S01]  /*a6e0*/  FFMA R27, R81.reuse, R106, R27 ;  /* 0x0000006a511b7223 */ /* 0x040fe2000000001b */
[C---:B------:R-:W-:Y:S01]  /*a6f0*/  FMUL R25, R78.reuse, R29 ;  /* 0x0000001d4e197220 */ /* 0x040fe20000400000 */
[----:B------:R-:W-:Y:S01]  /*a700*/  FFMA R24, R81, R105, R24 ;  /* 0x0000006951187223 */ /* 0x000fe20000000018 */
[----:B------:R-:W-:Y:S01]  /*a710*/  SHF.L.U32 R127, R131, 0x10, RZ ;  /* 0x00000010837f7819 */ /* 0x000fe200000006ff */
[C---:B------:R-:W-:Y:S01]  /*a720*/  FMUL R26, R78.reuse, R30 ;  /* 0x0000001e4e1a7220 */ /* 0x040fe20000400000 */
[----:B------:R-:W-:Y:S01]  /*a730*/  F2FP.BF16.F32.PACK_AB R19, R27, R22 ;  /* 0x000000161b13723e */ /* 0x000fe200000010ff */
[C---:B------:R-:W-:Y:S01]  /*a740*/  FFMA R25, R81.reuse, R108, R25 ;  /* 0x0000006c51197223 */ /* 0x040fe20000000019 */
[C---:B------:R-:W-:Y:S01]  /*a750*/  FMUL R31, R78.reuse, R31 ;  /* 0x0000001f4e1f7220 */ /* 0x040fe20000400000 */
[----:B------:R-:W-:Y:S01]  /*a760*/  FFMA R26, R81, R107, R26 ;  /* 0x0000006b511a7223 */ /* 0x000fe2000000001a */
[----:B------:R-:W-:Y:S01]  /*a770*/  LOP3.LUT R130, R131, 0xffff0000, RZ, 0xc0, !PT ;  /* 0xffff000083827812 */ /* 0x000fe200078ec0ff */
[----:B------:R1:W-:Y:S01]  /*a780*/  STS.128 [R180+0xc400], R16 ;  /* 0x00c40010b4007388 */ /* 0x0003e20000000c00 */
[----:B------:R-:W-:Y:S01]  /*a790*/  F2FP.BF16.F32.PACK_AB R24, R25, R24 ;  /* 0x000000181918723e */ /* 0x000fe200000010ff */
[C---:B------:R-:W-:Y:S01]  /*a7a0*/  FFMA R31, R81.reuse, R110, R31 ;  /* 0x0000006e511f7223 */ /* 0x040fe2000000001f */
[C---:B------:R-:W-:Y:S01]  /*a7b0*/  FMUL R28, R78.reuse, R32 ;  /* 0x000000204e1c7220 */ /* 0x040fe20000400000 */
[C---:B------:R-:W-:Y:S01]  /*a7c0*/  FMUL R29, R78.reuse, R33 ;  /* 0x000000214e1d7220 */ /* 0x040fe20000400000 */
[----:B------:R-:W-:Y:S01]  /*a7d0*/  FMUL R30, R78, R34 ;  /* 0x000000224e1e7220 */ /* 0x000fe20000400000 */
[----:B------:R-:W-:Y:S01]  /*a7e0*/  SHF.L.U32 R129, R136, 0x10, RZ ;  /* 0x0000001088817819 */ /* 0x000fe200000006ff */
[----:B------:R-:W-:Y:S01]  /*a7f0*/  FFMA R28, R81, R109, R28 ;  /* 0x0000006d511c7223 */ /* 0x000fe2000000001c */
[----:B------:R-:W-:Y:S01]  /*a800*/  F2FP.BF16.F32.PACK_AB R25, R31, R26 ;  /* 0x0000001a1f19723e */ /* 0x000fe200000010ff */
[C---:B------:R-:W-:Y:S01]  /*a810*/  FFMA R29, R81.reuse, R112, R29 ;  /* 0x00000070511d7223 */ /* 0x040fe2000000001d */
[----:B------:R-:W-:Y:S01]  /*a820*/  FFMA R30, R81, R111, R30 ;  /* 0x0000006f511e7223 */ /* 0x000fe2000000001e */
[----:B------:R-:W-:Y:S01]  /*a830*/  FMUL R35, R78, R35 ;  /* 0x000000234e237220 */ /* 0x000fe20000400000 */
        /* <DEDUP_REMOVED lines=34> */
[----:B------:R-:W-:Y:S01]  /*aa60*/  FFMA R41, R81, R124, R41 ;  /* 0x0000007c51297223 */ /* 0x000fe20000000029 */
[C---:B------:R-:W-:Y:S01]  /*aa70*/  FMUL R47, R78.reuse, R47 ;  /* 0x0000002f4e2f7220 */ /* 0x040fe20000400000 */
[C---:B------:R-:W-:Y:S01]  /*aa80*/  FMUL R44, R78.reuse, R48 ;  /* 0x000000304e2c7220 */ /* 0x040fe20000400000 */
[----:B------:R-:W-:Y:S01]  /*aa90*/  FMUL R45, R78, R49 ;  /* 0x000000314e2d7220 */ /* 0x000fe20000400000 */
[----:B------:R1:W-:Y:S01]  /*aaa0*/  STS.128 [R177+0xc400], R32 ;  /* 0x00c40020b1007388 */ /* 0x0003e20000000c00 */
[----:B------:R-:W-:Y:S01]  /*aab0*/  LOP3.LUT R138, R139, 0xffff0000, RZ, 0xc0, !PT ;  /* 0xffff00008b8a7812 */ /* 0x000fe200078ec0ff */
[----:B------:R-:W-:Y:S01]  /*aac0*/  FFMA R42, R81, R123, R42 ;  /* 0x0000007b512a7223 */ /* 0x000fe2000000002a */
[----:B------:R-:W-:Y:S01]  /*aad0*/  F2FP.BF16.F32.PACK_AB R40, R41, R40 ;  /* 0x000000282928723e */ /* 0x000fe200000010ff */
[C---:B------:R-:W-:Y:S01]  /*aae0*/  FFMA R47, R81.reuse, R126, R47 ;  /* 0x0000007e512f7223 */ /* 0x040fe2000000002f */
[C---:B------:R-:W-:Y:S01]  /*aaf0*/  FFMA R44, R81.reuse, R125, R44 ;  /* 0x0000007d512c7223 */ /* 0x040fe2000000002c */
[----:B------:R-:W-:Y:S01]  /*ab00*/  SHF.L.U32 R137, R144, 0x10, RZ ;  /* 0x0000001090897819 */ /* 0x000fe200000006ff */
[C---:B------:R-:W-:Y:S01]  /*ab10*/  FFMA R45, R81.reuse, R128, R45 ;  /* 0x00000080512d7223 */ /* 0x040fe2000000002d */
[C---:B------:R-:W-:Y:S01]  /*ab20*/  FMUL R46, R78.reuse, R50 ;  /* 0x000000324e2e7220 */ /* 0x040fe20000400000 */
[C---:B------:R-:W-:Y:S01]  /*ab30*/  FMUL R51, R78.reuse, R51 ;  /* 0x000000334e337220 */ /* 0x040fe20000400000 */
[C---:B------:R-:W-:Y:S01]  /*ab40*/  FMUL R48, R78.reuse, R52 ;  /* 0x000000344e307220 */ /* 0x040fe20000400000 */
[C---:B------:R-:W-:Y:S01]  /*ab50*/  FMUL R49, R78.reuse, R53 ;  /* 0x000000354e317220 */ /* 0x040fe20000400000 */
[C---:B------:R-:W-:Y:S01]  /*ab60*/  FFMA R46, R81.reuse, R127, R46 ;  /* 0x0000007f512e7223 */ /* 0x040fe2000000002e */
[C---:B------:R-:W-:Y:S01]  /*ab70*/  FMUL R50, R78.reuse, R54 ;  /* 0x000000364e327220 */ /* 0x040fe20000400000 */
[C---:B------:R-:W-:Y:S01]  /*ab80*/  FFMA R51, R81.reuse, R130, R51 ;  /* 0x0000008251337223 */ /* 0x040fe20000000033 */
[C---:B------:R-:W-:Y:S01]  /*ab90*/  FMUL R55, R78.reuse, R55 ;  /* 0x000000374e377220 */ /* 0x040fe20000400000 */
[C---:B------:R-:W-:Y:S01]  /*aba0*/  FFMA R48, R81.reuse, R129, R48 ;  /* 0x0000008151307223 */ /* 0x040fe20000000030 */
[C---:B------:R-:W-:Y:S01]  /*abb0*/  FMUL R52, R78.reuse, R56 ;  /* 0x000000384e347220 */ /* 0x040fe20000400000 */
[C---:B------:R-:W-:Y:S01]  /*abc0*/  FFMA R49, R81.reuse, R132, R49 ;  /* 0x0000008451317223 */ /* 0x040fe20000000031 */
[C---:B------:R-:W-:Y:S01]  /*abd0*/  FMUL R53, R78.reuse, R57 ;  /* 0x000000394e357220 */ /* 0x040fe20000400000 */
[----:B------:R-:W-:Y:S01]  /*abe0*/  FFMA R50, R81, R131, R50 ;  /* 0x0000008351327223 */ /* 0x000fe20000000032 */
[C---:B------:R-:W-:Y:S01]  /*abf0*/  FMUL R54, R78.reuse, R58 ;  /* 0x0000003a4e367220 */ /* 0x040fe20000400000 */
[----:B------:R-:W-:Y:S01]  /*ac00*/  F2FP.BF16.F32.PACK_AB R41, R47, R42 ;  /* 0x0000002a2f29723e */ /* 0x000fe200000010ff */
[----:B------:R-:W-:Y:S01]  /*ac10*/  FFMA R55, R81, R134, R55 ;  /* 0x0000008651377223 */ /* 0x000fe20000000037 */
[C---:B------:R-:W-:Y:S01]  /*ac20*/  FMUL R59, R78.reuse, R59 ;  /* 0x0000003b4e3b7220 */ /* 0x040fe20000400000 */
[----:B------:R-:W-:Y:S01]  /*ac30*/  F2FP.BF16.F32.PACK_AB R42, R45, R44 ;  /* 0x0000002c2d2a723e */ /* 0x000fe200000010ff */
[----:B------:R-:W-:Y:S01]  /*ac40*/  FFMA R52, R81, R133, R52 ;  /* 0x0000008551347223 */ /* 0x000fe20000000034 */
[----:B------:R-:W-:Y:S01]  /*ac50*/  F2FP.BF16.F32.PACK_AB R43, R51, R46 ;  /* 0x0000002e332b723e */ /* 0x000fe200000010ff */
[----:B------:R-:W-:Y:S01]  /*ac60*/  FMUL R56, R78, R60 ;  /* 0x0000003c4e387220 */ /* 0x000fe20000400000 */
[----:B------:R-:W-:Y:S01]  /*ac70*/  LOP3.LUT R140, R144, 0xffff0000, RZ, 0xc0, !PT ;  /* 0xffff0000908c7812 */ /* 0x000fe200078ec0ff */
[----:B------:R-:W-:Y:S01]  /*ac80*/  FFMA R53, R81, R136, R53 ;  /* 0x0000008851357223 */ /* 0x000fe20000000035 */
[----:B------:R-:W-:Y:S01]  /*ac90*/  SHF.L.U32 R139, R145, 0x10, RZ ;  /* 0x00000010918b7819 */ /* 0x000fe200000006ff */
[----:B------:R1:W-:Y:S01]  /*aca0*/  STS.128 [R176+0xc400], R40 ;  /* 0x00c40028b0007388 */ /* 0x0003e20000000c00 */
[C---:B------:R-:W-:Y:S01]  /*acb0*/  FMUL R57, R78.reuse, R61 ;  /* 0x0000003d4e397220 */ /* 0x040fe20000400000 */
[----:B------:R-:W-:Y:S01]  /*acc0*/  FFMA R54, R81, R135, R54 ;  /* 0x0000008751367223 */ /* 0x000fe20000000036 */
[----:B------:R-:W-:Y:S01]  /*acd0*/  LOP3.LUT R142, R145, 0xffff0000, RZ, 0xc0, !PT ;  /* 0xffff0000918e7812 */ /* 0x000fe200078ec0ff */
[----:B------:R-:W-:Y:S01]  /*ace0*/  FMUL R58, R78, R62 ;  /* 0x0000003e4e3a7220 */ /* 0x000fe20000400000 */
[C---:B------:R-:W-:Y:S01]  /*acf0*/  FFMA R59, R81.reuse, R138, R59 ;  /* 0x0000008a513b7223 */ /* 0x040fe2000000003b */
[----:B------:R-:W-:Y:S01]  /*ad00*/  SHF.L.U32 R141, R146, 0x10, RZ ;  /* 0x00000010928d7819 */ /* 0x000fe200000006ff */
[----:B------:R-:W-:Y:S01]  /*ad10*/  FMUL R63, R78, R63 ;  /* 0x0000003f4e3f7220 */ /* 0x000fe20000400000 */
        /* <DEDUP_REMOVED lines=9> */
[C---:B------:R-:W-:Y:S01]  /*adb0*/  FMUL R62, R78.reuse, R66 ;  /* 0x000000424e3e7220 */ /* 0x040fe20000400000 */
[----:B------:R-:W-:Y:S01]  /*adc0*/  F2FP.BF16.F32.PACK_AB R49, R55, R50 ;  /* 0x000000323731723e */ /* 0x000fe200000010ff */
[----:B------:R-:W-:Y:S01]  /*add0*/  FFMA R63, R81, R142, R63 ;  /* 0x0000008e513f7223 */ /* 0x000fe2000000003f */
[----:B------:R-:W-:Y:S01]  /*ade0*/  FMUL R67, R78, R67 ;  /* 0x000000434e437220 */ /* 0x000fe20000400000 */
[----:B------:R-:W-:Y:S01]  /*adf0*/  F2FP.BF16.F32.PACK_AB R50, R53, R52 ;  /* 0x000000343532723e */ /* 0x000fe200000010ff */
[----:B------:R-:W-:Y:S01]  /*ae00*/  FFMA R60, R81, R141, R60 ;  /* 0x0000008d513c7223 */ /* 0x000fe2000000003c */
[----:B------:R-:W-:Y:S01]  /*ae10*/  F2FP.BF16.F32.PACK_AB R51, R59, R54 ;  /* 0x000000363b33723e */ /* 0x000fe200000010ff */
[C---:B------:R-:W-:Y:S01]  /*ae20*/  FFMA R61, R81.reuse, R144, R61 ;  /* 0x00000090513d7223 */ /* 0x040fe2000000003d */
[C---:B------:R-:W-:Y:S01]  /*ae30*/  FFMA R62, R81.reuse, R143, R62 ;  /* 0x0000008f513e7223 */ /* 0x040fe2000000003e */
[----:B------:R-:W-:Y:S01]  /*ae40*/  FFMA R67, R81, R146, R67 ;  /* 0x0000009251437223 */ /* 0x000fe20000000043 */
[----:B------:R-:W-:Y:S01]  /*ae50*/  F2FP.BF16.F32.PACK_AB R56, R57, R56 ;  /* 0x000000383938723e */ /* 0x000fe200000010ff */
[----:B------:R1:W-:Y:S01]  /*ae60*/  STS.128 [R175+0xc400], R48 ;  /* 0x00c40030af007388 */ /* 0x0003e20000000c00 */
[----:B------:R-:W-:Y:S02]  /*ae70*/  F2FP.BF16.F32.PACK_AB R57, R63, R58 ;  /* 0x0000003a3f39723e */ /* 0x000fe400000010ff */
        /* <DEDUP_REMOVED lines=20> */
.L_x_139:
[----:B------:R-:W-:Y:S05]  /*afc0*/  BSYNC.RECONVERGENT B0 ;  /* 0x0000000000007941 */ /* 0x000fea0003800200 */
.L_x_138:
[----:B------:R-:W-:Y:S01]  /*afd0*/  BAR.SYNC.DEFER_BLOCKING 0x1, 0x80 ;  /* 0x0042000000007b1d */ /* 0x000fe20000010000 */
[----:B------:R-:W-:Y:S01]  /*afe0*/  UISETP.NE.AND UP0, UPT, UR49, -0x4, UPT ;  /* 0xfffffffc3100788c */ /* 0x000fe2000bf05270 */
[----:B------:R-:W-:Y:S08]  /*aff0*/  IADD3 R76, PT, PT, R76, 0x1, RZ ;  /* 0x000000014c4c7810 */ /* 0x000ff00007ffe0ff */
[----:B------:R-:W-:Y:S05]  /*b000*/  BRA.U !UP0, `(.L_x_140) ;  /* 0x0000000108287547 */ /* 0x000fea000b800000 */
[----:B------:R-:W-:Y:S01]  /*b010*/  ISETP.NE.AND P0, PT, R179, RZ, PT ;  /* 0x000000ffb300720c */ /* 0x000fe20003f05270 */
[----:B------:R-:W-:Y:S01]  /*b020*/  IMAD.U32 R3, RZ, RZ, UR51 ;  /* 0x00000033ff037e24 */ /* 0x000fe2000f8e00ff */
[----:B------:R-:W-:Y:S01]  /*b030*/  UIADD3 UR51, UPT, UPT, UR51, 0x1, URZ ;  /* 0x0000000133337890 */ /* 0x000fe2000fffe0ff */
[----:B------:R-:W-:Y:S03]  /*b040*/  IMAD.U32 R0, RZ, RZ, UR37 ;  /* 0x00000025ff007e24 */ /* 0x000fe6000f8e00ff */
[----:B------:R-:W-:Y:S04]  /*b050*/  UISETP.NE.AND UP0, UPT, UR51, 0x4, UPT ;  /* 0x000000043300788c */ /* 0x000fe8000bf05270 */
[----:B------:R-:W-:Y:S03]  /*b060*/  USEL UR51, UR51, URZ, UP0 ;  /* 0x000000ff33337287 */ /* 0x000fe60008000000 */
[----:B------:R-:W-:Y:S05]  /*b070*/  @P0 LEA R3, R3, UR48, 0x3 ;  /* 0x0000003003030c11 */ /* 0x000fea000f8e18ff */
[----:B------:R-:W-:Y:S05]  /*b080*/  @P0 VIADD R3, R3, 0x50 ;  /* 0x0000005003030836 */ /* 0x000fea0000000000 */
[----:B------:R-:W-:Y:S04]  /*b090*/  @P0 PRMT R0, R0, 0x654, R3 ;  /* 0x0000065400000816 */ /* 0x000fe80000000003 */
[----:B------:R2:W-:Y:S03]  /*b0a0*/  @P0 SYNCS.ARRIVE.TRANS64.RED.A1T0 RZ, [R0+URZ], RZ ;  /* 0x000000ff00ff09a7 */ /* 0x0005e600081004ff */
.L_x_140:
[----:B------:R-:W-:Y:S01]  /*b0b0*/  ISETP.NE.AND P2, PT, R171, RZ, PT ;  /* 0x000000ffab00720c */ /* 0x000fe20003f45270 */
[----:B------:R-:W-:Y:S01]  /*b0c0*/  UIADD3 UR49, UPT, UPT, UR49, 0x4, URZ ;  /* 0x0000000431317890 */ /* 0x000fe2000fffe0ff */
[----:B------:R-:W-:Y:S01]  /*b0d0*/  ISETP.NE.AND P0, PT, R173, 0x2, PT ;  /* 0x00000002ad00780c */ /* 0x000fe20003f05270 */
[----:B------:R-:W-:Y:S01]  /*b0e0*/  IMAD.IADD R20, R75, 0x1, R154 ;  /* 0x000000014b147824 */ /* 0x000fe200078e029a */
[----:B------:R-:W-:Y:S01]  /*b0f0*/  ISETP.NE.AND P1, PT, R76, 0x2, PT ;  /* 0x000000024c00780c */ /* 0x000fe20003f25270 */
[----:B------:R-:W-:Y:S01]  /*b100*/  IMAD.IADD R21, R77, 0x1, R156 ;  /* 0x000000014d157824 */ /* 0x000fe200078e029c */
[----:B--2---:R-:W-:Y:S02]  /*b110*/  SEL R0, RZ, 0x1, P0 ;  /* 0x00000001ff007807 */ /* 0x004fe40000000000 */
[----:B------:R-:W-:Y:S02]  /*b120*/  SEL R3, RZ, 0x1, P1 ;  /* 0x00000001ff037807 */ /* 0x000fe40000800000 */
[----:B------:R-:W-:Y:S02]  /*b130*/  LOP3.LUT R165, R165, R0, RZ, 0x3c, !PT ;  /* 0x00000000a5a57212 */ /* 0x000fe400078e3cff */
[----:B------:R-:W-:Y:S02]  /*b140*/  LOP3.LUT R166, R166, R3, RZ, 0x3c, !PT ;  /* 0x00000003a6a67212 */ /* 0x000fe400078e3cff */
[----:B------:R-:W-:Y:S02]  /*b150*/  @P2 R2UR UR36, R164 ;  /* 0x00000000a42422ca */ /* 0x000fe400000e0000 */
[----:B------:R-:W-:Y:S02]  /*b160*/  SEL R173, R173, RZ, P0 ;  /* 0x000000ffadad7207 */ /* 0x000fe40000000000 */
[----:B------:R-:W-:Y:S01]  /*b170*/  SEL R76, R76, RZ, P1 ;  /* 0x000000ff4c4c7207 */ /* 0x000fe20000800000 */
[----:B------:R-:W-:Y:S10]  /*b180*/  @P2 BRA `(.L_x_141) ;  /* 0xffffffa000282947 */ /* 0x000ff4000383ffff */
[----:B------:R-:W-:-:S09]  /*b190*/  UISETP.NE.AND UP0, UPT, UR50, URZ, UPT ;  /* 0x000000ff3200728c */ /* 0x000fd2000bf05270 */
[----:B------:R-:W-:Y:S05]  /*b1a0*/  BRA.U !UP0, `(.L_x_142) ;  /* 0x0000000108487547 */ /* 0x000fea000b800000 */
[----:B------:R-:W2:Y:S02]  /*b1b0*/  LDCU.64 UR4, c[0x0][0x890] ;  /* 0x00011200ff0477ac */ /* 0x000ea40008000a00 */
[----:B--2---:R-:W-:-:S04]  /*b1c0*/  UISETP.NE.U32.AND UP0, UPT, UR4, URZ, UPT ;  /* 0x000000ff0400728c */ /* 0x004fc8000bf05070 */
[----:B------:R-:W-:-:S09]  /*b1d0*/  UISETP.NE.AND.EX UP0, UPT, UR5, URZ, UPT, UP0 ;  /* 0x000000ff0500728c */ /* 0x000fd2000bf05300 */
[----:B------:R-:W-:Y:S05]  /*b1e0*/  BRA.U UP0, `(.L_x_143) ;  /* 0x00000001000c7547 */ /* 0x000fea000b800000 */
[----:B------:R-:W-:-:S13]  /*b1f0*/  FSETP.NEU.AND P0, PT, R81, RZ, PT ;  /* 0x000000ff5100720b */ /* 0x000fda0003f0d000 */
[----:B------:R-:W-:Y:S05]  /*b200*/  @!P0 EXIT ;  /* 0x000000000000894d */ /* 0x000fea0003800000 */
[----:B------:R-:W-:Y:S05]  /*b210*/  BRA `(.L_x_142) ;  /* 0x00000000002c7947 */ /* 0x000fea0003800000 */
.L_x_143:
[----:B------:R-:W-:Y:S01]  /*b220*/  ISETP.NE.AND P0, PT, R172, RZ, PT ;  /* 0x000000ffac00720c */ /* 0x000fe20003f05270 */
[----:B------:R-:W-:-:S12]  /*b230*/  BSSY.RECONVERGENT B0, `(.L_x_142) ;  /* 0x0000009000007945 */ /* 0x000fd80003800200 */
[----:B------:R-:W-:Y:S05]  /*b240*/  @P0 BRA `(.L_x_144) ;  /* 0x0000000000140947 */ /* 0x000fea0003800000 */
[----:B------:R-:W2:Y:S02]  /*b250*/  LDCU.64 UR4, c[0x0][0x888] ;  /* 0x00011100ff0477ac */ /* 0x000ea40008000a00 */
[----:B--2---:R-:W-:-:S04]  /*b260*/  ISETP.NE.U32.AND P0, PT, RZ, UR4, PT ;  /* 0x00000004ff007c0c */ /* 0x004fc8000bf05070 */
[----:B------:R-:W-:-:S13]  /*b270*/  ISETP.NE.AND.EX P0, PT, RZ, UR5, PT, P0 ;  /* 0x00000005ff007c0c */ /* 0x000fda000bf05300 */
[----:B------:R-:W-:Y:S05]  /*b280*/  @!P0 EXIT ;  /* 0x000000000000894d */ /* 0x000fea0003800000 */
[----:B------:R-:W-:Y:S05]  /*b290*/  BRA `(.L_x_145) ;  /* 0x0000000000087947 */ /* 0x000fea0003800000 */
.L_x_144:
[----:B------:R-:W-:-:S13]  /*b2a0*/  FSETP.NEU.AND P0, PT, R81, RZ, PT ;  /* 0x000000ff5100720b */ /* 0x000fda0003f0d000 */
[----:B------:R-:W-:Y:S05]  /*b2b0*/  @!P0 EXIT ;  /* 0x000000000000894d */ /* 0x000fea0003800000 */
.L_x_145:
[----:B------:R-:W-:Y:S05]  /*b2c0*/  BSYNC.RECONVERGENT B0 ;  /* 0x0000000000007941 */ /* 0x000fea0003800200 */
.L_x_142:
[----:B------:R-:W-:Y:S01]  /*b2d0*/  ULEA UR4, UR51, UR48, 0x3 ;  /* 0x0000003033047291 */ /* 0x000fe2000f8e18ff */
[----:B------:R-:W-:-:S04]  /*b2e0*/  DEPBAR.LE SB0, 0x0 ;  /* 0x000080000000791a */ /* 0x000fc80000000000 */
[----:B------:R-:W-:-:S04]  /*b2f0*/  UIADD3 UR4, UPT, UPT, UR4, 0x50, URZ ;  /* 0x0000005004047890 */ /* 0x000fc8000fffe0ff */
[----:B------:R-:W-:-:S09]  /*b300*/  UPRMT UR4, UR37, 0x654, UR4 ;  /* 0x0000065425047896 */ /* 0x000fd20008000004 */
[----:B------:R-:W-:Y:S01]  /*b310*/  SYNCS.ARRIVE.TRANS64.RED.A1T0 RZ, [UR4], RZ ;  /* 0x000000ffffff79a7 */ /* 0x000fe20008100404 */
[----:B------:R-:W-:Y:S05]  /*b320*/  EXIT ;  /* 0x000000000000794d */ /* 0x000fea0003800000 */
.L_x_24:
[----:B--2---:R2:W4:Y:S02]  /*b330*/  SYNCS.PHASECHK.TRANS64.TRYWAIT P0, [R3+URZ+0xd0], R2 ;  /* 0x0000d002030075a7 */ /* 0x00452400080011ff */
[----:B----4-:R-:W-:Y:S05]  /*b340*/  @!P0 NANOSLEEP.SYNCS 0x989680 ;  /* 0x009896800000895d */ /* 0x010fea0003900000 */
[----:B------:R-:W4:Y:S02]  /*b350*/  @!P0 SYNCS.PHASECHK.TRANS64 P0, [R3+URZ+0xd0], R2 ;  /* 0x0000d002030085a7 */ /* 0x000f2400080010ff */
[----:B----4-:R-:W-:Y:S05]  /*b360*/  @!P0 BRA `(.L_x_24) ;  /* 0xfffffffc00f08947 */ /* 0x010fea000383ffff */
[----:B------:R-:W-:Y:S05]  /*b370*/  BRA `(.L_x_146) ;  /* 0xffffff64000c7947 */ /* 0x000fea000383ffff */
.L_x_27:
[----:B-1----:R-:W-:-:S07]  /*b380*/  MOV R2, UR33 ;  /* 0x0000002100027c02 */ /* 0x002fce0008000f00 */
.L_x_147:
[----:B-1----:R1:W2:Y:S02]  /*b390*/  SYNCS.PHASECHK.TRANS64.TRYWAIT P0, [R2+URZ+0x18], R5 ;  /* 0x00001805020075a7 */ /* 0x0022a400080011ff */
[----:B--2---:R-:W-:Y:S05]  /*b3a0*/  @!P0 NANOSLEEP.SYNCS 0x989680 ;  /* 0x009896800000895d */ /* 0x004fea0003900000 */
[----:B------:R-:W2:Y:S02]  /*b3b0*/  @!P0 SYNCS.PHASECHK.TRANS64 P0, [R2+URZ+0x18], R5 ;  /* 0x00001805020085a7 */ /* 0x000ea400080010ff */
[----:B--2---:R-:W-:Y:S05]  /*b3c0*/  @!P0 BRA `(.L_x_147) ;  /* 0xfffffffc00f08947 */ /* 0x004fea000383ffff */
[----:B------:R-:W-:Y:S05]  /*b3d0*/  BRA `(.L_x_26) ;  /* 0xffffff6400707947 */ /* 0x000fea000383ffff */
.L_x_34:
[----:B-1----:R-:W-:-:S07]  /*b3e0*/  MOV R2, UR17 ;  /* 0x0000001100027c02 */ /* 0x002fce0008000f00 */
.L_x_148:
[----:B-1----:R1:W2:Y:S02]  /*b3f0*/  SYNCS.PHASECHK.TRANS64.TRYWAIT P0, [R2+URZ+0x18], R5 ;  /* 0x00001805020075a7 */ /* 0x0022a400080011ff */
[----:B--2---:R-:W-:Y:S05]  /*b400*/  @!P0 NANOSLEEP.SYNCS 0x989680 ;  /* 0x009896800000895d */ /* 0x004fea0003900000 */
[----:B------:R-:W2:Y:S02]  /*b410*/  @!P0 SYNCS.PHASECHK.TRANS64 P0, [R2+URZ+0x18], R5 ;  /* 0x00001805020085a7 */ /* 0x000ea400080010ff */
[----:B--2---:R-:W-:Y:S05]  /*b420*/  @!P0 BRA `(.L_x_148) ;  /* 0xfffffffc00f08947 */ /* 0x004fea000383ffff */
[----:B------:R-:W-:Y:S05]  /*b430*/  BRA `(.L_x_33) ;  /* 0xffffff6800287947 */ /* 0x000fea000383ffff */
.L_x_39:
[----:B-1----:R1:W2:Y:S02]  /*b440*/  SYNCS.PHASECHK.TRANS64.TRYWAIT P0, [R2+URZ+0x80], R3 ;  /* 0x00008003020075a7 */ /* 0x0022a400080011ff */
[----:B--2---:R-:W-:Y:S05]  /*b450*/  @!P0 NANOSLEEP.SYNCS 0x989680 ;  /* 0x009896800000895d */ /* 0x004fea0003900000 */
[----:B------:R-:W2:Y:S02]  /*b460*/  @!P0 SYNCS.PHASECHK.TRANS64 P0, [R2+URZ+0x80], R3 ;  /* 0x00008003020085a7 */ /* 0x000ea400080010ff */
[----:B--2---:R-:W-:Y:S05]  /*b470*/  @!P0 BRA `(.L_x_39) ;  /* 0xfffffffc00f08947 */ /* 0x004fea000383ffff */
[----:B------:R-:W-:Y:S05]  /*b480*/  BRA `(.L_x_149) ;  /* 0xffffff6800c87947 */ /* 0x000fea000383ffff */
.L_x_43:
[----:B---3--:R-:W-:-:S07]  /*b490*/  MOV R0, UR4 ;  /* 0x0000000400007c02 */ /* 0x008fce0008000f00 */
.L_x_150:
[----:B-1----:R1:W2:Y:S02]  /*b4a0*/  SYNCS.PHASECHK.TRANS64.TRYWAIT P0, [R0+URZ], R3 ;  /* 0x00000003000075a7 */ /* 0x0022a400080011ff */
[----:B--2---:R-:W-:Y:S05]  /*b4b0*/  @!P0 NANOSLEEP.SYNCS 0x989680 ;  /* 0x009896800000895d */ /* 0x004fea0003900000 */
[----:B------:R-:W2:Y:S02]  /*b4c0*/  @!P0 SYNCS.PHASECHK.TRANS64 P0, [R0+URZ], R3 ;  /* 0x00000003000085a7 */ /* 0x000ea400080010ff */
[----:B--2---:R-:W-:Y:S05]  /*b4d0*/  @!P0 BRA `(.L_x_150) ;  /* 0xfffffffc00f08947 */ /* 0x004fea000383ffff */
[----:B------:R-:W-:Y:S05]  /*b4e0*/  BRA `(.L_x_151) ;  /* 0xffffff7000387947 */ /* 0x000fea000383ffff */
.L_x_44:
[----:B---3--:R-:W-:-:S07]  /*b4f0*/  MOV R0, UR4 ;  /* 0x0000000400007c02 */ /* 0x008fce0008000f00 */
.L_x_152:
[----:B-1----:R1:W2:Y:S02]  /*b500*/  SYNCS.PHASECHK.TRANS64.TRYWAIT P0, [R0+URZ], R3 ;  /* 0x00000003000075a7 */ /* 0x0022a400080011ff */
[----:B--2---:R-:W-:Y:S05]  /*b510*/  @!P0 NANOSLEEP.SYNCS 0x989680 ;  /* 0x009896800000895d */ /* 0x004fea0003900000 */
[----:B------:R-:W2:Y:S02]  /*b520*/  @!P0 SYNCS.PHASECHK.TRANS64 P0, [R0+URZ], R3 ;  /* 0x00000003000085a7 */ /* 0x000ea400080010ff */
[----:B--2---:R-:W-:Y:S05]  /*b530*/  @!P0 BRA `(.L_x_152) ;  /* 0xfffffffc00f08947 */ /* 0x004fea000383ffff */
[----:B------:R-:W-:Y:S05]  /*b540*/  BRA `(.L_x_153) ;  /* 0xffffff7000447947 */ /* 0x000fea000383ffff */
.L_x_47:
[----:B-1----:R1:W2:Y:S02]  /*b550*/  SYNCS.PHASECHK.TRANS64.TRYWAIT P0, [R0+URZ+0xc0], R5 ;  /* 0x0000c005000075a7 */ /* 0x0022a400080011ff */
[----:B--2---:R-:W-:Y:S05]  /*b560*/  @!P0 NANOSLEEP.SYNCS 0x989680 ;  /* 0x009896800000895d */ /* 0x004fea0003900000 */
[----:B------:R-:W2:Y:S02]  /*b570*/  @!P0 SYNCS.PHASECHK.TRANS64 P0, [R0+URZ+0xc0], R5 ;  /* 0x0000c005000085a7 */ /* 0x000ea400080010ff */
[----:B--2---:R-:W-:Y:S05]  /*b580*/  @!P0 BRA `(.L_x_47) ;  /* 0xfffffffc00f08947 */ /* 0x004fea000383ffff */
[----:B------:R-:W-:Y:S05]  /*b590*/  BRA `(.L_x_154) ;  /* 0xffffff7000a47947 */ /* 0x000fea000383ffff */
.L_x_48:
[----:B------:R-:W-:-:S07]  /*b5a0*/  MOV R0, UR5 ;  /* 0x0000000500007c02 */ /* 0x000fce0008000f00 */
.L_x_155:
[----:B-1----:R1:W2:Y:S02]  /*b5b0*/  SYNCS.PHASECHK.TRANS64.TRYWAIT P0, [R0+URZ+0x90], R7 ;  /* 0x00009007000075a7 */ /* 0x0022a400080011ff */
[----:B--2---:R-:W-:Y:S05]  /*b5c0*/  @!P0 NANOSLEEP.SYNCS 0x989680 ;  /* 0x009896800000895d */ /* 0x004fea0003900000 */
[----:B------:R-:W2:Y:S02]  /*b5d0*/  @!P0 SYNCS.PHASECHK.TRANS64 P0, [R0+URZ+0x90], R7 ;  /* 0x00009007000085a7 */ /* 0x000ea400080010ff */
[----:B--2---:R-:W-:Y:S05]  /*b5e0*/  @!P0 BRA `(.L_x_155) ;  /* 0xfffffffc00f08947 */ /* 0x004fea000383ffff */
[----:B------:R-:W-:Y:S05]  /*b5f0*/  BRA `(.L_x_156) ;  /* 0xffffff7000b47947 */ /* 0x000fea000383ffff */
.L_x_49:
[----:B-1----:R1:W2:Y:S02]  /*b600*/  SYNCS.PHASECHK.TRANS64.TRYWAIT P1, [R0+URZ+0x80], R5 ;  /* 0x00008005000075a7 */ /* 0x0022a400080211ff */
[----:B--2---:R-:W-:Y:S05]  /*b610*/  @!P1 NANOSLEEP.SYNCS 0x989680 ;  /* 0x009896800000995d */ /* 0x004fea0003900000 */
[----:B------:R-:W2:Y:S02]  /*b620*/  @!P1 SYNCS.PHASECHK.TRANS64 P1, [R0+URZ+0x80], R5 ;  /* 0x00008005000095a7 */ /* 0x000ea400080210ff */
[----:B--2---:R-:W-:Y:S05]  /*b630*/  @!P1 BRA `(.L_x_49) ;  /* 0xfffffffc00f09947 */ /* 0x004fea000383ffff */
[----:B------:R-:W-:Y:S05]  /*b640*/  BRA `(.L_x_157) ;  /* 0xffffff7000e47947 */ /* 0x000fea000383ffff */
.L_x_52:
[----:B------:R-:W-:-:S07]  /*b650*/  MOV R0, UR5 ;  /* 0x0000000500007c02 */ /* 0x000fce0008000f00 */
.L_x_158:
[----:B-1----:R1:W2:Y:S02]  /*b660*/  SYNCS.PHASECHK.TRANS64.TRYWAIT P0, [R0+URZ+0x90], R3 ;  /* 0x00009003000075a7 */ /* 0x0022a400080011ff */
[----:B--2---:R-:W-:Y:S05]  /*b670*/  @!P0 NANOSLEEP.SYNCS 0x989680 ;  /* 0x009896800000895d */ /* 0x004fea0003900000 */
[----:B------:R-:W2:Y:S02]  /*b680*/  @!P0 SYNCS.PHASECHK.TRANS64 P0, [R0+URZ+0x90], R3 ;  /* 0x00009003000085a7 */ /* 0x000ea400080010ff */
[----:B--2---:R-:W-:Y:S05]  /*b690*/  @!P0 BRA `(.L_x_158) ;  /* 0xfffffffc00f08947 */ /* 0x004fea000383ffff */
[----:B------:R-:W-:Y:S05]  /*b6a0*/  BRA `(.L_x_51) ;  /* 0xffffff7400387947 */ /* 0x000fea000383ffff */
.L_x_61:
[----:B-1----:R-:W-:-:S04]  /*b6b0*/  MOV R4, UR6 ;  /* 0x0000000600047c02 */ /* 0x002fc80008000f00 */
[----:B------:R1:W2:Y:S03]  /*b6c0*/  SYNCS.PHASECHK.TRANS64.TRYWAIT P0, [R4+URZ+0x8], R5 ;  /* 0x00000805040075a7 */ /* 0x0002a600080011ff */
[----:B--2---:R-:W-:Y:S05]  /*b6d0*/  @!P0 NANOSLEEP.SYNCS 0x989680 ;  /* 0x009896800000895d */ /* 0x004fea0003900000 */
[----:B------:R-:W2:Y:S02]  /*b6e0*/  @!P0 SYNCS.PHASECHK.TRANS64 P0, [R4+URZ+0x8], R5 ;  /* 0x00000805040085a7 */ /* 0x000ea400080010ff */
[----:B--2---:R-:W-:Y:S05]  /*b6f0*/  @!P0 BRA `(.L_x_61) ;  /* 0xfffffffc00ec8947 */ /* 0x004fea000383ffff */
[----:B------:R-:W-:Y:S05]  /*b700*/  BRA `(.L_x_60) ;  /* 0xffffff7400ec7947 */ /* 0x000fea000383ffff */
.L_x_63:
[----:B------:R-:W-:Y:S01]  /*b710*/  BSSY B0, `(.L_x_159) ;  /* 0x0000006000007945 */ /* 0x000fe20003800000 */
[----:B------:R-:W-:-:S07]  /*b720*/  MOV R15, 0xffffffff ;  /* 0xffffffff000f7802 */ /* 0x000fce0000000f00 */
[----:B-1---5:R-:W-:Y:S05]  /*b730*/  WARPSYNC.COLLECTIVE R15, `(.L_x_160) ;  /* 0x000000000f0c7348 */ /* 0x022fea0003c00000 */
[----:B------:R-:W-:Y:S02]  /*b740*/  ELECT P6, UR79, PT ;  /* 0x00000000004f782f */ /* 0x000fe400038c0000 */
[----:B------:R-:W-:Y:S01]  /*b750*/  MOV R14, UR79 ;  /* 0x0000004f000e7c02 */ /* 0x000fe20008000f00 */
[----:B-1---5:R-:W-:Y:S10]  /*b760*/  ENDCOLLECTIVE ;  /* 0x000000000000791b */ /* 0x022ff40003800000 */
.L_x_160:
[----:B------:R-:W-:Y:S05]  /*b770*/  BSYNC B0 ;  /* 0x0000000000007941 */ /* 0x000fea0003800000 */
.L_x_159:
[----:B------:R-:W-:Y:S05]  /*b780*/  BRA `(.L_x_161) ;  /* 0xffffff78001c7947 */ /* 0x000fea000383ffff */
.L_x_65:
[----:B-1----:R-:W-:-:S04]  /*b790*/  MOV R2, UR6 ;  /* 0x0000000600027c02 */ /* 0x002fc80008000f00 */
[----:B------:R1:W2:Y:S03]  /*b7a0*/  SYNCS.PHASECHK.TRANS64.TRYWAIT P0, [R2+URZ+0x8], R3 ;  /* 0x00000803020075a7 */ /* 0x0002a600080011ff */
[----:B--2---:R-:W-:Y:S05]  /*b7b0*/  @!P0 NANOSLEEP.SYNCS 0x989680 ;  /* 0x009896800000895d */ /* 0x004fea0003900000 */
[----:B------:R-:W2:Y:S02]  /*b7c0*/  @!P0 SYNCS.PHASECHK.TRANS64 P0, [R2+URZ+0x8], R3 ;  /* 0x00000803020085a7 */ /* 0x000ea400080010ff */
[----:B--2---:R-:W-:Y:S05]  /*b7d0*/  @!P0 BRA `(.L_x_65) ;  /* 0xfffffffc00ec8947 */ /* 0x004fea000383ffff */
[----:B------:R-:W-:Y:S05]  /*b7e0*/  BRA `(.L_x_64) ;  /* 0xffffff7800207947 */ /* 0x000fea000383ffff */
.L_x_66:
[----:B-1----:R1:W2:Y:S02]  /*b7f0*/  SYNCS.PHASECHK.TRANS64.TRYWAIT P0, [R0+URZ+0x80], R5 ;  /* 0x00008005000075a7 */ /* 0x0022a400080011ff */
[----:B--2---:R-:W-:Y:S05]  /*b800*/  @!P0 NANOSLEEP.SYNCS 0x989680 ;  /* 0x009896800000895d */ /* 0x004fea0003900000 */
[----:B------:R-:W2:Y:S02]  /*b810*/  @!P0 SYNCS.PHASECHK.TRANS64 P0, [R0+URZ+0x80], R5 ;  /* 0x00008005000085a7 */ /* 0x000ea400080010ff */
[----:B--2---:R-:W-:Y:S05]  /*b820*/  @!P0 BRA `(.L_x_66) ;  /* 0xfffffffc00f08947 */ /* 0x004fea000383ffff */
[----:B------:R-:W-:Y:S05]  /*b830*/  BRA `(.L_x_162) ;  /* 0xffffff7c000c7947 */ /* 0x000fea000383ffff */
.L_x_68:
[----:B------:R-:W-:-:S07]  /*b840*/  MOV R0, UR9 ;  /* 0x0000000900007c02 */ /* 0x000fce0008000f00 */
.L_x_163:
[----:B-1----:R1:W2:Y:S02]  /*b850*/  SYNCS.PHASECHK.TRANS64.TRYWAIT P0, [R0+URZ+0xb0], R5 ;  /* 0x0000b005000075a7 */ /* 0x0022a400080011ff */
[----:B--2---:R-:W-:Y:S05]  /*b860*/  @!P0 NANOSLEEP.SYNCS 0x989680 ;  /* 0x009896800000895d */ /* 0x004fea0003900000 */
[----:B------:R-:W2:Y:S02]  /*b870*/  @!P0 SYNCS.PHASECHK.TRANS64 P0, [R0+URZ+0xb0], R5 ;  /* 0x0000b005000085a7 */ /* 0x000ea400080010ff */
[----:B--2---:R-:W-:Y:S05]  /*b880*/  @!P0 BRA `(.L_x_163) ;  /* 0xfffffffc00f08947 */ /* 0x004fea000383ffff */
[----:B------:R-:W-:Y:S05]  /*b890*/  BRA `(.L_x_164) ;  /* 0xffffff7c00587947 */ /* 0x000fea000383ffff */
.L_x_71:
[----:B------:R-:W-:Y:S07]  /*b8a0*/  MOV R0, UR8 ;  /* 0x0000000800007c02 */ /* 0x000fee0008000f00 */
.L_x_165:
[----:B-1----:R1:W2:Y:S02]  /*b8b0*/  SYNCS.PHASECHK.TRANS64.TRYWAIT P0, [R0+URZ], R5 ;  /* 0x00000005000075a7 */ /* 0x0022a400080011ff */
[----:B--2---:R-:W-:Y:S05]  /*b8c0*/  @!P0 NANOSLEEP.SYNCS 0x989680 ;  /* 0x009896800000895d */ /* 0x004fea0003900000 */
[----:B------:R-:W2:Y:S02]  /*b8d0*/  @!P0 SYNCS.PHASECHK.TRANS64 P0, [R0+URZ], R5 ;  /* 0x00000005000085a7 */ /* 0x000ea400080010ff */
[----:B--2---:R-:W-:Y:S05]  /*b8e0*/  @!P0 BRA `(.L_x_165) ;  /* 0xfffffffc00f08947 */ /* 0x004fea000383ffff */
[----:B------:R-:W-:Y:S05]  /*b8f0*/  BRA `(.L_x_70) ;  /* 0xffffff7c006c7947 */ /* 0x000fea000383ffff */
.L_x_75:
[----:B-1----:R-:W-:-:S07]  /*b900*/  MOV R0, UR5 ;  /* 0x0000000500007c02 */ /* 0x002fce0008000f00 */
.L_x_166:
[----:B-1----:R1:W2:Y:S02]  /*b910*/  SYNCS.PHASECHK.TRANS64.TRYWAIT P0, [R0+URZ], R3 ;  /* 0x00000003000075a7 */ /* 0x0022a400080011ff */
[----:B--2---:R-:W-:Y:S05]  /*b920*/  @!P0 NANOSLEEP.SYNCS 0x989680 ;  /* 0x009896800000895d */ /* 0x004fea0003900000 */
[----:B------:R-:W2:Y:S02]  /*b930*/  @!P0 SYNCS.PHASECHK.TRANS64 P0, [R0+URZ], R3 ;  /* 0x00000003000085a7 */ /* 0x000ea400080010ff */
[----:B--2---:R-:W-:Y:S05]  /*b940*/  @!P0 BRA `(.L_x_166) ;  /* 0xfffffffc00f08947 */ /* 0x004fea000383ffff */
[----:B------:R-:W-:Y:S05]  /*b950*/  BRA `(.L_x_167) ;  /* 0xffffff8000607947 */ /* 0x000fea000383ffff */
.L_x_78:
[----:B------:R-:W-:-:S07]  /*b960*/  MOV R0, UR7 ;  /* 0x0000000700007c02 */ /* 0x000fce0008000f00 */
.L_x_168:
[----:B-1----:R1:W2:Y:S02]  /*b970*/  SYNCS.PHASECHK.TRANS64.TRYWAIT P1, [R0+URZ+0xe0], R3 ;  /* 0x0000e003000075a7 */ /* 0x0022a400080211ff */
[----:B--2---:R-:W-:Y:S05]  /*b980*/  @!P1 NANOSLEEP.SYNCS 0x989680 ;  /* 0x009896800000995d */ /* 0x004fea0003900000 */
[----:B------:R-:W2:Y:S02]  /*b990*/  @!P1 SYNCS.PHASECHK.TRANS64 P1, [R0+URZ+0xe0], R3 ;  /* 0x0000e003000095a7 */ /* 0x000ea400080210ff */
[----:B--2---:R-:W-:Y:S05]  /*b9a0*/  @!P1 BRA `(.L_x_168) ;  /* 0xfffffffc00f09947 */ /* 0x004fea000383ffff */
[----:B------:R-:W-:Y:S05]  /*b9b0*/  BRA `(.L_x_169) ;  /* 0xffffff8000ac7947 */ /* 0x000fea000383ffff */
.L_x_83:
[----:B--2---:R2:W4:Y:S02]  /*b9c0*/  SYNCS.PHASECHK.TRANS64.TRYWAIT P0, [R0+URZ+0x80], R3 ;  /* 0x00008003000075a7 */ /* 0x00452400080011ff */
[----:B----4-:R-:W-:Y:S05]  /*b9d0*/  @!P0 NANOSLEEP.SYNCS 0x989680 ;  /* 0x009896800000895d */ /* 0x010fea0003900000 */
[----:B------:R-:W4:Y:S02]  /*b9e0*/  @!P0 SYNCS.PHASECHK.TRANS64 P0, [R0+URZ+0x80], R3 ;  /* 0x00008003000085a7 */ /* 0x000f2400080010ff */
[----:B----4-:R-:W-:Y:S05]  /*b9f0*/  @!P0 BRA `(.L_x_83) ;  /* 0xfffffffc00f08947 */ /* 0x010fea000383ffff */
[----:B------:R-:W-:Y:S05]  /*ba00*/  BRA `(.L_x_170) ;  /* 0xffffff8400c07947 */ /* 0x000fea000383ffff */
.L_x_86:
[----:B------:R-:W-:Y:S07]  /*ba10*/  MOV R0, UR7 ;  /* 0x0000000700007c02 */ /* 0x000fee0008000f00 */
.L_x_171:
[----:B--2---:R2:W4:Y:S02]  /*ba20*/  SYNCS.PHASECHK.TRANS64.TRYWAIT P0, [R0+URZ+0x78], R3 ;  /* 0x00007803000075a7 */ /* 0x00452400080011ff */
[----:B----4-:R-:W-:Y:S05]  /*ba30*/  @!P0 NANOSLEEP.SYNCS 0x989680 ;  /* 0x009896800000895d */ /* 0x010fea0003900000 */
[----:B------:R-:W4:Y:S02]  /*ba40*/  @!P0 SYNCS.PHASECHK.TRANS64 P0, [R0+URZ+0x78], R3 ;  /* 0x00007803000085a7 */ /* 0x000f2400080010ff */
[----:B----4-:R-:W-:Y:S05]  /*ba50*/  @!P0 BRA `(.L_x_171) ;  /* 0xfffffffc00f08947 */ /* 0x010fea000383ffff */
[----:B------:R-:W-:Y:S05]  /*ba60*/  BRA `(.L_x_85) ;  /* 0xffffff8800a07947 */ /* 0x000fea000383ffff */
.L_x_89:
[----:B------:R-:W-:Y:S07]  /*ba70*/  MOV R3, UR7 ;  /* 0x0000000700037c02 */ /* 0x000fee0008000f00 */
.L_x_172:
[----:B-1----:R1:W2:Y:S02]  /*ba80*/  SYNCS.PHASECHK.TRANS64.TRYWAIT P0, [R3+URZ+0x50], R12 ;  /* 0x0000500c030075a7 */ /* 0x0022a400080011ff */
[----:B--2---:R-:W-:Y:S05]  /*ba90*/  @!P0 NANOSLEEP.SYNCS 0x989680 ;  /* 0x009896800000895d */ /* 0x004fea0003900000 */
[----:B------:R-:W2:Y:S02]  /*baa0*/  @!P0 SYNCS.PHASECHK.TRANS64 P0, [R3+URZ+0x50], R12 ;  /* 0x0000500c030085a7 */ /* 0x000ea400080010ff */
[----:B--2---:R-:W-:Y:S05]  /*bab0*/  @!P0 BRA `(.L_x_172) ;  /* 0xfffffffc00f08947 */ /* 0x004fea000383ffff */
[----:B------:R-:W-:Y:S05]  /*bac0*/  BRA `(.L_x_173) ;  /* 0xffffff8c00187947 */ /* 0x000fea000383ffff */
.L_x_90:
[----:B-1----:R-:W-:Y:S07]  /*bad0*/  MOV R3, UR7 ;  /* 0x0000000700037c02 */ /* 0x002fee0008000f00 */
.L_x_174:
[----:B-1----:R1:W2:Y:S02]  /*bae0*/  SYNCS.PHASECHK.TRANS64.TRYWAIT P0, [R3+URZ+0x58], R12 ;  /* 0x0000580c030075a7 */ /* 0x0022a400080011ff */
[----:B--2---:R-:W-:Y:S05]  /*baf0*/  @!P0 NANOSLEEP.SYNCS 0x989680 ;  /* 0x009896800000895d */ /* 0x004fea0003900000 */
[----:B------:R-:W2:Y:S02]  /*bb00*/  @!P0 SYNCS.PHASECHK.TRANS64 P0, [R3+URZ+0x58], R12 ;  /* 0x0000580c030085a7 */ /* 0x000ea400080010ff */
[----:B--2---:R-:W-:Y:S05]  /*bb10*/  @!P0 BRA `(.L_x_174) ;  /* 0xfffffffc00f08947 */ /* 0x004fea000383ffff */
[----:B------:R-:W-:Y:S05]  /*bb20*/  BRA `(.L_x_175) ;  /* 0xffffff8c00547947 */ /* 0x000fea000383ffff */
.L_x_91:
[----:B-1----:R-:W-:Y:S07]  /*bb30*/  MOV R3, UR7 ;  /* 0x0000000700037c02 */ /* 0x002fee0008000f00 */
.L_x_176:
[----:B-1----:R1:W2:Y:S02]  /*bb40*/  SYNCS.PHASECHK.TRANS64.TRYWAIT P0, [R3+URZ+0x60], R12 ;  /* 0x0000600c030075a7 */ /* 0x0022a400080011ff */
[----:B--2---:R-:W-:Y:S05]  /*bb50*/  @!P0 NANOSLEEP.SYNCS 0x989680 ;  /* 0x009896800000895d */ /* 0x004fea0003900000 */
[----:B------:R-:W2:Y:S02]  /*bb60*/  @!P0 SYNCS.PHASECHK.TRANS64 P0, [R3+URZ+0x60], R12 ;  /* 0x0000600c030085a7 */ /* 0x000ea400080010ff */
[----:B--2---:R-:W-:Y:S05]  /*bb70*/  @!P0 BRA `(.L_x_176) ;  /* 0xfffffffc00f08947 */ /* 0x004fea000383ffff */
[----:B------:R-:W-:Y:S05]  /*bb80*/  BRA `(.L_x_177) ;  /* 0xffffff8c009c7947 */ /* 0x000fea000383ffff */
.L_x_92:
[----:B------:R-:W-:Y:S07]  /*bb90*/  MOV R3, UR7 ;  /* 0x0000000700037c02 */ /* 0x000fee0008000f00 */
.L_x_178:
[----:B-1----:R1:W2:Y:S02]  /*bba0*/  SYNCS.PHASECHK.TRANS64.TRYWAIT P0, [R3+URZ+0x68], R12 ;  /* 0x0000680c030075a7 */ /* 0x0022a400080011ff */
[----:B--2---:R-:W-:Y:S05]  /*bbb0*/  @!P0 NANOSLEEP.SYNCS 0x989680 ;  /* 0x009896800000895d */ /* 0x004fea0003900000 */
[----:B------:R-:W2:Y:S02]  /*bbc0*/  @!P0 SYNCS.PHASECHK.TRANS64 P0, [R3+URZ+0x68], R12 ;  /* 0x0000680c030085a7 */ /* 0x000ea400080010ff */
[----:B--2---:R-:W-:Y:S05]  /*bbd0*/  @!P0 BRA `(.L_x_178) ;  /* 0xfffffffc00f08947 */ /* 0x004fea000383ffff */
[----:B------:R-:W-:Y:S05]  /*bbe0*/  BRA `(.L_x_179) ;  /* 0xffffff9000247947 */ /* 0x000fea000383ffff */
.L_x_94:
[----:B------:R-:W-:-:S07]  /*bbf0*/  MOV R0, UR7 ;  /* 0x0000000700007c02 */ /* 0x000fce0008000f00 */
.L_x_180:
[----:B-1----:R1:W4:Y:S02]  /*bc00*/  SYNCS.PHASECHK.TRANS64.TRYWAIT P0, [R0+URZ+0x50], R3 ;  /* 0x00005003000075a7 */ /* 0x00232400080011ff */
[----:B----4-:R-:W-:Y:S05]  /*bc10*/  @!P0 NANOSLEEP.SYNCS 0x989680 ;  /* 0x009896800000895d */ /* 0x010fea0003900000 */
[----:B------:R-:W4:Y:S02]  /*bc20*/  @!P0 SYNCS.PHASECHK.TRANS64 P0, [R0+URZ+0x50], R3 ;  /* 0x00005003000085a7 */ /* 0x000f2400080010ff */
[----:B----4-:R-:W-:Y:S05]  /*bc30*/  @!P0 BRA `(.L_x_180) ;  /* 0xfffffffc00f08947 */ /* 0x010fea000383ffff */
[----:B------:R-:W-:Y:S05]  /*bc40*/  BRA `(.L_x_181) ;  /* 0xffffff9000947947 */ /* 0x000fea000383ffff */
.L_x_95:
[----:B-1----:R-:W-:-:S07]  /*bc50*/  MOV R0, UR7 ;  /* 0x0000000700007c02 */ /* 0x002fce0008000f00 */
.L_x_182:
[----:B-1----:R1:W4:Y:S02]  /*bc60*/  SYNCS.PHASECHK.TRANS64.TRYWAIT P0, [R0+URZ+0x58], R3 ;  /* 0x00005803000075a7 */ /* 0x00232400080011ff */
[----:B----4-:R-:W-:Y:S05]  /*bc70*/  @!P0 NANOSLEEP.SYNCS 0x989680 ;  /* 0x009896800000895d */ /* 0x010fea0003900000 */
[----:B------:R-:W4:Y:S02]  /*bc80*/  @!P0 SYNCS.PHASECHK.TRANS64 P0, [R0+URZ+0x58], R3 ;  /* 0x00005803000085a7 */ /* 0x000f2400080010ff */
[----:B----4-:R-:W-:Y:S05]  /*bc90*/  @!P0 BRA `(.L_x_182) ;  /* 0xfffffffc00f08947 */ /* 0x010fea000383ffff */
[----:B------:R-:W-:Y:S05]  /*bca0*/  BRA `(.L_x_183) ;  /* 0xffffff9000847947 */ /* 0x000fea000383ffff */
.L_x_96:
[----:B-1----:R-:W-:-:S07]  /*bcb0*/  MOV R0, UR7 ;  /* 0x0000000700007c02 */ /* 0x002fce0008000f00 */
.L_x_184:
[----:B-1----:R1:W4:Y:S02]  /*bcc0*/  SYNCS.PHASECHK.TRANS64.TRYWAIT P0, [R0+URZ+0x60], R3 ;  /* 0x00006003000075a7 */ /* 0x00232400080011ff */
[----:B----4-:R-:W-:Y:S05]  /*bcd0*/  @!P0 NANOSLEEP.SYNCS 0x989680 ;  /* 0x009896800000895d */ /* 0x010fea0003900000 */
[----:B------:R-:W4:Y:S02]  /*bce0*/  @!P0 SYNCS.PHASECHK.TRANS64 P0, [R0+URZ+0x60], R3 ;  /* 0x00006003000085a7 */ /* 0x000f2400080010ff */
[----:B----4-:R-:W-:Y:S05]  /*bcf0*/  @!P0 BRA `(.L_x_184) ;  /* 0xfffffffc00f08947 */ /* 0x010fea000383ffff */
[----:B------:R-:W-:Y:S05]  /*bd00*/  BRA `(.L_x_185) ;  /* 0xffffff9000747947 */ /* 0x000fea000383ffff */
.L_x_98:
[----:B--2---:R2:W3:Y:S02]  /*bd10*/  SYNCS.PHASECHK.TRANS64.TRYWAIT P0, [R0+URZ+0x80], R3 ;  /* 0x00008003000075a7 */ /* 0x0044e400080011ff */
[----:B---3--:R-:W-:Y:S05]  /*bd20*/  @!P0 NANOSLEEP.SYNCS 0x989680 ;  /* 0x009896800000895d */ /* 0x008fea0003900000 */
[----:B------:R-:W3:Y:S02]  /*bd30*/  @!P0 SYNCS.PHASECHK.TRANS64 P0, [R0+URZ+0x80], R3 ;  /* 0x00008003000085a7 */ /* 0x000ee400080010ff */
[----:B---3--:R-:W-:Y:S05]  /*bd40*/  @!P0 BRA `(.L_x_98) ;  /* 0xfffffffc00f08947 */ /* 0x008fea000383ffff */
[----:B------:R-:W-:Y:S05]  /*bd50*/  BRA `(.L_x_186) ;  /* 0xffffff9400487947 */ /* 0x000fea000383ffff */
.L_x_109:
[----:B-1----:R-:W-:Y:S04]  /*bd60*/  MOV R2, UR48 ;  /* 0x0000003000027c02 */ /* 0x002fe80008000f00 */
[----:B------:R1:W3:Y:S03]  /*bd70*/  SYNCS.PHASECHK.TRANS64.TRYWAIT P1, [R2+URZ+0x30], R3 ;  /* 0x00003003020075a7 */ /* 0x0002e600080211ff */
[----:B---3--:R-:W-:Y:S05]  /*bd80*/  @!P1 NANOSLEEP.SYNCS 0x989680 ;  /* 0x009896800000995d */ /* 0x008fea0003900000 */
[----:B------:R-:W3:Y:S02]  /*bd90*/  @!P1 SYNCS.PHASECHK.TRANS64 P1, [R2+URZ+0x30], R3 ;  /* 0x00003003020095a7 */ /* 0x000ee400080210ff */
[----:B---3--:R-:W-:Y:S05]  /*bda0*/  @!P1 BRA `(.L_x_109) ;  /* 0xfffffffc00ec9947 */ /* 0x008fea000383ffff */
[----:B------:R-:W-:Y:S05]  /*bdb0*/  BRA `(.L_x_108) ;  /* 0xffffffa000c87947 */ /* 0x000fea000383ffff */
.L_x_111:
[----:B-1----:R1:W4:Y:S02]  /*bdc0*/  SYNCS.PHASECHK.TRANS64.TRYWAIT P0, [R183+URZ+0xa0], R0 ;  /* 0x0000a000b70075a7 */ /* 0x00232400080011ff */
[----:B----4-:R-:W-:Y:S05]  /*bdd0*/  @!P0 NANOSLEEP.SYNCS 0x989680 ;  /* 0x009896800000895d */ /* 0x010fea0003900000 */
[----:B------:R-:W4:Y:S02]  /*bde0*/  @!P0 SYNCS.PHASECHK.TRANS64 P0, [R183+URZ+0xa0], R0 ;  /* 0x0000a000b70085a7 */ /* 0x000f2400080010ff */
[----:B----4-:R-:W-:Y:S05]  /*bdf0*/  @!P0 BRA `(.L_x_111) ;  /* 0xfffffffc00f08947 */ /* 0x010fea000383ffff */
[----:B------:R-:W-:Y:S05]  /*be00*/  BRA `(.L_x_110) ;  /* 0xffffffa400007947 */ /* 0x000fea000383ffff */
.L_x_120:
[----:B--2---:R2:W4:Y:S02]  /*be10*/  SYNCS.PHASECHK.TRANS64.TRYWAIT P0, [R3+URZ+0x30], R0 ;  /* 0x00003000030075a7 */ /* 0x00452400080011ff */
[----:B----4-:R-:W-:Y:S05]  /*be20*/  @!P0 NANOSLEEP.SYNCS 0x989680 ;  /* 0x009896800000895d */ /* 0x010fea0003900000 */
[----:B------:R-:W4:Y:S02]  /*be30*/  @!P0 SYNCS.PHASECHK.TRANS64 P0, [R3+URZ+0x30], R0 ;  /* 0x00003000030085a7 */ /* 0x000f2400080010ff */
[----:B----4-:R-:W-:Y:S05]  /*be40*/  @!P0 BRA `(.L_x_120) ;  /* 0xfffffffc00f08947 */ /* 0x010fea000383ffff */
[----:B------:R-:W-:Y:S05]  /*be50*/  BRA `(.L_x_119) ;  /* 0xffffffb400ac7947 */ /* 0x000fea000383ffff */
.L_x_128:
[----:B-1----:R1:W4:Y:S02]  /*be60*/  SYNCS.PHASECHK.TRANS64.TRYWAIT P0, [R0+URZ+0x30], R7 ;  /* 0x00003007000075a7 */ /* 0x00232400080011ff */
[----:B----4-:R-:W-:Y:S05]  /*be70*/  @!P0 NANOSLEEP.SYNCS 0x989680 ;  /* 0x009896800000895d */ /* 0x010fea0003900000 */
[----:B------:R-:W4:Y:S02]  /*be80*/  @!P0 SYNCS.PHASECHK.TRANS64 P0, [R0+URZ+0x30], R7 ;  /* 0x00003007000085a7 */ /* 0x000f2400080010ff */
[----:B----4-:R-:W-:Y:S05]  /*be90*/  @!P0 BRA `(.L_x_128) ;  /* 0xfffffffc00f08947 */ /* 0x010fea000383ffff */
[----:B------:R-:W-:Y:S05]  /*bea0*/  BRA `(.L_x_127) ;  /* 0xffffffc800a07947 */ /* 0x000fea000383ffff */
.L_x_136:
[----:B-1----:R1:W2:Y:S02]  /*beb0*/  SYNCS.PHASECHK.TRANS64.TRYWAIT P0, [R3+URZ+0x30], R0 ;  /* 0x00003000030075a7 */ /* 0x0022a400080011ff */
[----:B--2---:R-:W-:Y:S05]  /*bec0*/  @!P0 NANOSLEEP.SYNCS 0x989680 ;  /* 0x009896800000895d */ /* 0x004fea0003900000 */
[----:B------:R-:W2:Y:S02]  /*bed0*/  @!P0 SYNCS.PHASECHK.TRANS64 P0, [R3+URZ+0x30], R0 ;  /* 0x00003000030085a7 */ /* 0x000ea400080010ff */
[----:B--2---:R-:W-:Y:S05]  /*bee0*/  @!P0 BRA `(.L_x_136) ;  /* 0xfffffffc00f08947 */ /* 0x004fea000383ffff */
[----:B------:R-:W-:Y:S05]  /*bef0*/  BRA `(.L_x_135) ;  /* 0xffffffdc00947947 */ /* 0x000fea000383ffff */
        .weak           $__internal_0_$__cuda_sm10x_tcgen05_guardrail_trap_col_being_dealloced_not_returned_by_alloc
        .type           $__internal_0_$__cuda_sm10x_tcgen05_guardrail_trap_col_being_dealloced_not_returned_by_alloc,@function
        .size           $__internal_0_$__cuda_sm10x_tcgen05_guardrail_trap_col_being_dealloced_not_returned_by_alloc,($__internal_1_$__cuda_sm10x_tcgen05_guardrail_trap_phase_invalid_during_alloc - $__internal_0_$__cuda_sm10x_tcgen05_guardrail_trap_col_being_dealloced_not_returned_by_alloc)
$__internal_0_$__cuda_sm10x_tcgen05_guardrail_trap_col_being_dealloced_not_returned_by_alloc:
[----:B------:R-:W-:Y:S05]  /*bf00*/  BPT.TRAP 0x1 ;  /* 0x000000040000795c */ /* 0x000fea0000300000 */
[----:B------:R-:W-:-:S04]  /*bf10*/  HFMA2 R3, -RZ, RZ, 0, 0 ;  /* 0x00000000ff037431 */ /* 0x000fc800000001ff */
[----:B------:R-:W-:Y:S05]  /*bf20*/  RET.REL.NODEC R2 `(_ZN7cutlass13device_kernelINS_4gemm6kernel13GemmUniversalIN4cute5tupleIJiiiiEEENS1_10collective13CollectiveMmaINS1_35MainloopSm100TmaUmmaWarpSpecializedILi3ELi2ELi2ENS5_IJNS4_1CILi2EEENSA_ILi1EEESC_EEEEENS5_IJNSA_ILi256EEESF_NSA_ILi64EEEEEENS_10bfloat16_tENS5_IJlSC_lEEESI_SJ_NS4_8TiledMMAINS4_8MMA_AtomIJNS4_26SM100_MMA_F16BF16_2x1SM_SSISI_SI_fLi256ELi256ELNS4_4UMMA5MajorE0ELSO_0ELNSN_7ScaleInE0ELSP_0EEEEEENS4_6LayoutINS5_IJSC_SC_SC_EEENS5_IJNSA_ILi0EEESU_SU_EEEEENS5_IJNS4_10UnderscoreESX_SX_EEEEENS4_18SM100_TMA_2SM_LOADENS4_14ComposedLayoutINS4_7SwizzleILi3ELi4ELi3EEENS4_18smem_ptr_flag_bitsILi16EEENSS_INS5_IJNSA_ILi8EEESG_EEENS5_IJSG_SC_EEEEEEEvNS4_8identityES10_S1A_vS1B_EENS_8epilogue10collective18CollectiveEpilogueINS1D_23Sm100TmaWarpSpecializedILi4ELi2ELi64ELb1ELb0EEEJNS5_IJNSA_ILi128EEESF_SG_EEENS5_IJNSS_IS1I_SC_EENSS_ISG_SC_EEEEESI_SJ_SI_SJ_NS1D_6fusion15FusionCallbacksIS1H_NS1N_17LinearCombinationISI_fSI_fLNS_15FloatRoundStyleE2EEES1J_S1M_JEEENS4_5SM1004TMEM4LOAD26SM100_TMEM_LOAD_32dp32b64xENS4_13SM90_TMA_LOADES1A_NS4_39AutoVectorizingCopyWithAssumedAlignmentILi128EEENS4_14SM90_TMA_STOREES1A_S1Z_S1Z_EEEvvEEEEvNT_6ParamsE) ;  /* 0xffffff4002347950 */ /* 0x000fea0003c3ffff */
        .weak           $__internal_1_$__cuda_sm10x_tcgen05_guardrail_trap_phase_invalid_during_alloc
        .type           $__internal_1_$__cuda_sm10x_tcgen05_guardrail_trap_phase_invalid_during_alloc,@function
        .size           $__internal_1_$__cuda_sm10x_tcgen05_guardrail_trap_phase_invalid_during_alloc,($__internal_2_$__cuda_sm10x_tcgen05_guardrail_trap_unallocated_columns_being_dealloced - $__internal_1_$__cuda_sm10x_tcgen05_guardrail_trap_phase_invalid_during_alloc)
$__internal_1_$__cuda_sm10x_tcgen05_guardrail_trap_phase_invalid_during_alloc:
[----:B------:R-:W-:Y:S05]  /*bf30*/  BPT.TRAP 0x1 ;  /* 0x000000040000795c */ /* 0x000fea0000300000 */
[----:B------:R-:W-:-:S04]  /*bf40*/  MOV R3, 0x0 ;  /* 0x0000000000037802 */ /* 0x000fc80000000f00 */
[----:B------:R-:W-:Y:S05]  /*bf50*/  RET.REL.NODEC R2 `(_ZN7cutlass13device_kernelINS_4gemm6kernel13GemmUniversalIN4cute5tupleIJiiiiEEENS1_10collective13CollectiveMmaINS1_35MainloopSm100TmaUmmaWarpSpecializedILi3ELi2ELi2ENS5_IJNS4_1CILi2EEENSA_ILi1EEESC_EEEEENS5_IJNSA_ILi256EEESF_NSA_ILi64EEEEEENS_10bfloat16_tENS5_IJlSC_lEEESI_SJ_NS4_8TiledMMAINS4_8MMA_AtomIJNS4_26SM100_MMA_F16BF16_2x1SM_SSISI_SI_fLi256ELi256ELNS4_4UMMA5MajorE0ELSO_0ELNSN_7ScaleInE0ELSP_0EEEEEENS4_6LayoutINS5_IJSC_SC_SC_EEENS5_IJNSA_ILi0EEESU_SU_EEEEENS5_IJNS4_10UnderscoreESX_SX_EEEEENS4_18SM100_TMA_2SM_LOADENS4_14ComposedLayoutINS4_7SwizzleILi3ELi4ELi3EEENS4_18smem_ptr_flag_bitsILi16EEENSS_INS5_IJNSA_ILi8EEESG_EEENS5_IJSG_SC_EEEEEEEvNS4_8identityES10_S1A_vS1B_EENS_8epilogue10collective18CollectiveEpilogueINS1D_23Sm100TmaWarpSpecializedILi4ELi2ELi64ELb1ELb0EEEJNS5_IJNSA_ILi128EEESF_SG_EEENS5_IJNSS_IS1I_SC_EENSS_ISG_SC_EEEEESI_SJ_SI_SJ_NS1D_6fusion15FusionCallbacksIS1H_NS1N_17LinearCombinationISI_fSI_fLNS_15FloatRoundStyleE2EEES1J_S1M_JEEENS4_5SM1004TMEM4LOAD26SM100_TMEM_LOAD_32dp32b64xENS4_13SM90_TMA_LOADES1A_NS4_39AutoVectorizingCopyWithAssumedAlignmentILi128EEENS4_14SM90_TMA_STOREES1A_S1Z_S1Z_EEEvvEEEEvNT_6ParamsE) ;  /* 0xffffff4002287950 */ /* 0x000fea0003c3ffff */
        .weak           $__internal_2_$__cuda_sm10x_tcgen05_guardrail_trap_unallocated_columns_being_dealloced
        .type           $__internal_2_$__cuda_sm10x_tcgen05_guardrail_trap_unallocated_columns_being_dealloced,@function
        .size           $__internal_2_$__cuda_sm10x_tcgen05_guardrail_trap_unallocated_columns_being_dealloced,(.L_x_188 - $__internal_2_$__cuda_sm10x_tcgen05_guardrail_trap_unallocated_columns_being_dealloced)
$__internal_2_$__cuda_sm10x_tcgen05_guardrail_trap_unallocated_columns_being_dealloced:
[----:B------:R-:W-:Y:S05]  /*bf60*/  BPT.TRAP 0x1 ;  /* 0x000000040000795c */ /* 0x000fea0000300000 */
[----:B------:R-:W-:-:S04]  /*bf70*/  HFMA2 R3, -RZ, RZ, 0, 0 ;  /* 0x00000000ff037431 */ /* 0x000fc800000001ff */
[----:B------:R-:W-:Y:S05]  /*bf80*/  RET.REL.NODEC R2 `(_ZN7cutlass13device_kernelINS_4gemm6kernel13GemmUniversalIN4cute5tupleIJiiiiEEENS1_10collective13CollectiveMmaINS1_35MainloopSm100TmaUmmaWarpSpecializedILi3ELi2ELi2ENS5_IJNS4_1CILi2EEENSA_ILi1EEESC_EEEEENS5_IJNSA_ILi256EEESF_NSA_ILi64EEEEEENS_10bfloat16_tENS5_IJlSC_lEEESI_SJ_NS4_8TiledMMAINS4_8MMA_AtomIJNS4_26SM100_MMA_F16BF16_2x1SM_SSISI_SI_fLi256ELi256ELNS4_4UMMA5MajorE0ELSO_0ELNSN_7ScaleInE0ELSP_0EEEEEENS4_6LayoutINS5_IJSC_SC_SC_EEENS5_IJNSA_ILi0EEESU_SU_EEEEENS5_IJNS4_10UnderscoreESX_SX_EEEEENS4_18SM100_TMA_2SM_LOADENS4_14ComposedLayoutINS4_7SwizzleILi3ELi4ELi3EEENS4_18smem_ptr_flag_bitsILi16EEENSS_INS5_IJNSA_ILi8EEESG_EEENS5_IJSG_SC_EEEEEEEvNS4_8identityES10_S1A_vS1B_EENS_8epilogue10collective18CollectiveEpilogueINS1D_23Sm100TmaWarpSpecializedILi4ELi2ELi64ELb1ELb0EEEJNS5_IJNSA_ILi128EEESF_SG_EEENS5_IJNSS_IS1I_SC_EENSS_ISG_SC_EEEEESI_SJ_SI_SJ_NS1D_6fusion15FusionCallbacksIS1H_NS1N_17LinearCombinationISI_fSI_fLNS_15FloatRoundStyleE2EEES1J_S1M_JEEENS4_5SM1004TMEM4LOAD26SM100_TMEM_LOAD_32dp32b64xENS4_13SM90_TMA_LOADES1A_NS4_39AutoVectorizingCopyWithAssumedAlignmentILi128EEENS4_14SM90_TMA_STOREES1A_S1Z_S1Z_EEEvvEEEEvNT_6ParamsE) ;  /* 0xffffff40021c7950 */ /* 0x000fea0003c3ffff */
.L_x_187:
[----:B------:R-:W-:-:S00]  /*bf90*/  BRA `(.L_x_187) ;  /* 0xfffffffc00fc7947 */ /* 0x000fc0000383ffff */
[----:B------:R-:W-:-:S00]  /*bfa0*/  NOP ;  /* 0x0000000000007918 */ /* 0x000fc00000000000 */
        /* <DEDUP_REMOVED lines=13> */
.L_x_188:


//--------------------- .nv.global.init           --------------------------
	.section	.nv.global.init,"aw",@progbits
.nv.global.init:
	.type		$str$27,@object
	.size		$str$27,($str$28 - $str$27)
$str$27:
        /*0000*/ 	.byte	0x28, 0x61, 0x64, 0x64, 0x72, 0x65, 0x73, 0x73, 0x20, 0x26, 0x20, 0x6d, 0x61, 0x73, 0x6b, 0x29
        /*0010*/ 	.byte	0x20, 0x3d, 0x3d, 0x20, 0x30, 0x00
	.type		$str$28,@object
	.size		$str$28,($str$26 - $str$28)
$str$28:
        /*0016*/ 	.byte	0x2f, 0x74, 0x6d, 0x70, 0x2f, 0x63, 0x75, 0x74, 0x6c, 0x61, 0x73, 0x73, 0x5f, 0x73, 0x77, 0x65
        /*0026*/ 	.byte	0x65, 0x70, 0x5f, 0x73, 0x72, 0x63, 0x2f, 0x69, 0x6e, 0x63, 0x6c, 0x75, 0x64, 0x65, 0x2f, 0x63
        /*0036*/ 	.byte	0x75, 0x74, 0x65, 0x2f, 0x70, 0x6f, 0x69, 0x6e, 0x74, 0x65, 0x72, 0x5f, 0x66, 0x6c, 0x61, 0x67
        /*0046*/ 	.byte	0x67, 0x65, 0x64, 0x2e, 0x68, 0x70, 0x70, 0x00
	.type		$str$26,@object
	.size		$str$26,($str$25 - $str$26)
$str$26:
        /*004e*/ 	.byte	0x2f, 0x74, 0x6d, 0x70, 0x2f, 0x63, 0x75, 0x74, 0x6c, 0x61, 0x73, 0x73, 0x5f, 0x73, 0x77, 0x65
        /*005e*/ 	.byte	0x65, 0x70, 0x5f, 0x73, 0x72, 0x63, 0x2f, 0x69, 0x6e, 0x63, 0x6c, 0x75, 0x64, 0x65, 0x2f, 0x63
        /*006e*/ 	.byte	0x75, 0x74, 0x65, 0x2f, 0x61, 0x74, 0x6f, 0x6d, 0x2f, 0x63, 0x6f, 0x70, 0x79, 0x5f, 0x74, 0x72
        /*007e*/ 	.byte	0x61, 0x69, 0x74, 0x73, 0x5f, 0x73, 0x6d, 0x31, 0x30, 0x30, 0x2e, 0x68, 0x70, 0x70, 0x00
	.type		$str$25,@object
	.size		$str$25,(__unnamed_1 - $str$25)
$str$25:
        /*008d*/ 	.byte	0x28, 0x28, 0x75, 0x69, 0x6e, 0x74, 0x33, 0x32, 0x5f, 0x74, 0x28, 0x74, 0x68, 0x72, 0x65, 0x61
        /*009d*/ 	.byte	0x64, 0x49, 0x64, 0x78, 0x2e, 0x78, 0x29, 0x20, 0x2f, 0x20, 0x33, 0x32, 0x29, 0x20, 0x25, 0x20
        /*00ad*/ 	.byte	0x34, 0x29, 0x20, 0x3d, 0x3d, 0x20, 0x28, 0x28, 0x28, 0x74, 0x6d, 0x65, 0x6d, 0x5f, 0x61, 0x64
        /*00bd*/ 	.byte	0x64, 0x72, 0x20, 0x3e, 0x3e, 0x20, 0x31, 0x36, 0x29, 0x20, 0x2f, 0x20, 0x33, 0x32, 0x29, 0x20
        /*00cd*/ 	.byte	0x25, 0x20, 0x34, 0x29, 0x00
	.type		__unnamed_1,@object
	.size		__unnamed_1,(__unnamed_2 - __unnamed_1)
__unnamed_1:
        /*00d2*/ 	.byte	0x61, 0x75, 0x74, 0x6f, 0x20, 0x63, 0x75, 0x74, 0x65, 0x3a, 0x3a, 0x61, 0x73, 0x5f, 0x70, 0x6f
        /* <DEDUP_REMOVED lines=24> */
        /*0262*/ 	.byte	0x38, 0x31, 0x39, 0x32, 0x3e, 0x3e, 0x3e, 0x3e, 0x5d, 0x00
	.type		__unnamed_2,@object
	.size		__unnamed_2,(.L_2 - __unnamed_2)
__unnamed_2:
        /* <DEDUP_REMOVED lines=43> */
        /*051c*/ 	.byte	0x74, 0x65, 0x3a, 0x3a, 0x43, 0x3c, 0x30, 0x3e, 0x3e, 0x3e, 0x3e, 0x5d, 0x00
.L_2:


//--------------------- .nv.shared._ZN7cutlass13device_kernelINS_4gemm6kernel13GemmUniversalIN4cute5tupleIJiiiiEEENS1_10collective13CollectiveMmaINS1_35MainloopSm100TmaUmmaWarpSpecializedILi3ELi2ELi2ENS5_IJNS4_1CILi2EEENSA_ILi1EEESC_EEEEENS5_IJNSA_ILi256EEESF_NSA_ILi64EEEEEENS_10bfloat16_tENS5_IJlSC_lEEESI_SJ_NS4_8TiledMMAINS4_8MMA_AtomIJNS4_26SM100_MMA_F16BF16_2x1SM_SSISI_SI_fLi256ELi256ELNS4_4UMMA5MajorE0ELSO_0ELNSN_7ScaleInE0ELSP_0EEEEEENS4_6LayoutINS5_IJSC_SC_SC_EEENS5_IJNSA_ILi0EEESU_SU_EEEEENS5_IJNS4_10UnderscoreESX_SX_EEEEENS4_18SM100_TMA_2SM_LOADENS4_14ComposedLayoutINS4_7SwizzleILi3ELi4ELi3EEENS4_18smem_ptr_flag_bitsILi16EEENSS_INS5_IJNSA_ILi8EEESG_EEENS5_IJSG_SC_EEEEEEEvNS4_8identityES10_S1A_vS1B_EENS_8epilogue10collective18CollectiveEpilogueINS1D_23Sm100TmaWarpSpecializedILi4ELi2ELi64ELb1ELb0EEEJNS5_IJNSA_ILi128EEESF_SG_EEENS5_IJNSS_IS1I_SC_EENSS_ISG_SC_EEEEESI_SJ_SI_SJ_NS1D_6fusion15FusionCallbacksIS1H_NS1N_17LinearCombinationISI_fSI_fLNS_15FloatRoundStyleE2EEES1J_S1M_JEEENS4_5SM1004TMEM4LOAD26SM100_TMEM_LOAD_32dp32b64xENS4_13SM90_TMA_LOADES1A_NS4_39AutoVectorizingCopyWithAssumedAlignmentILi128EEENS4_14SM90_TMA_STOREES1A_S1Z_S1Z_EEEvvEEEEvNT_6ParamsE --------------------------
	.section	.nv.shared._ZN7cutlass13device_kernelINS_4gemm6kernel13GemmUniversalIN4cute5tupleIJiiiiEEENS1_10collective13CollectiveMmaINS1_35MainloopSm100TmaUmmaWarpSpecializedILi3ELi2ELi2ENS5_IJNS4_1CILi2EEENSA_ILi1EEESC_EEEEENS5_IJNSA_ILi256EEESF_NSA_ILi64EEEEEENS_10bfloat16_tENS5_IJlSC_lEEESI_SJ_NS4_8TiledMMAINS4_8MMA_AtomIJNS4_26SM100_MMA_F16BF16_2x1SM_SSISI_SI_fLi256ELi256ELNS4_4UMMA5MajorE0ELSO_0ELNSN_7ScaleInE0ELSP_0EEEEEENS4_6LayoutINS5_IJSC_SC_SC_EEENS5_IJNSA_ILi0EEESU_SU_EEEEENS5_IJNS4_10UnderscoreESX_SX_EEEEENS4_18SM100_TMA_2SM_LOADENS4_14ComposedLayoutINS4_7SwizzleILi3ELi4ELi3EEENS4_18smem_ptr_flag_bitsILi16EEENSS_INS5_IJNSA_ILi8EEESG_EEENS5_IJSG_SC_EEEEEEEvNS4_8identityES10_S1A_vS1B_EENS_8epilogue10collective18CollectiveEpilogueINS1D_23Sm100TmaWarpSpecializedILi4ELi2ELi64ELb1ELb0EEEJNS5_IJNSA_ILi128EEESF_SG_EEENS5_IJNSS_IS1I_SC_EENSS_ISG_SC_EEEEESI_SJ_SI_SJ_NS1D_6fusion15FusionCallbacksIS1H_NS1N_17LinearCombinationISI_fSI_fLNS_15FloatRoundStyleE2EEES1J_S1M_JEEENS4_5SM1004TMEM4LOAD26SM100_TMEM_LOAD_32dp32b64xENS4_13SM90_TMA_LOADES1A_NS4_39AutoVectorizingCopyWithAssumedAlignmentILi128EEENS4_14SM90_TMA_STOREES1A_S1Z_S1Z_EEEvvEEEEvNT_6ParamsE,"aw",@nobits
	.sectionflags	@""
	.align	16
	.zero		1024


//--------------------- .nv.shared.reserved.0     --------------------------
	.section	.nv.shared.reserved.0,"aw",@nobits
	.weak		__nv_reservedSMEM_offset_0_alias
	.size		__nv_reservedSMEM_offset_0_alias, 0, 64
	.other		__nv_reservedSMEM_offset_0_alias,@"STO_CUDA_RESERVED_SHARED STV_DEFAULT"
__nv_reservedSMEM_offset_0_alias:
	.zero		0
.nv.shared.reserved.0:
	.zero		64
	.weak		__nv_reservedSMEM_tcgen05_partition
	.type		__nv_reservedSMEM_tcgen05_partition,@object
	.size		__nv_reservedSMEM_tcgen05_partition,(.L_0 - __nv_reservedSMEM_tcgen05_partition)
__nv_reservedSMEM_tcgen05_partition:
	.zero		32
.L_0:


//--------------------- .nv.global                --------------------------
	.section	.nv.global,"aw",@nobits
.nv.global:
	.type		_ZN39_INTERNAL_427cdad4_4_k_cu_f43fcb38_77954cute1_E,@object
	.size		_ZN39_INTERNAL_427cdad4_4_k_cu_f43fcb38_77954cute1_E,(_ZN39_INTERNAL_427cdad4_4_k_cu_f43fcb38_77954cuda3std3__45__cpo6cbeginE - _ZN39_INTERNAL_427cdad4_4_k_cu_f43fcb38_77954cute1_E)
_ZN39_INTERNAL_427cdad4_4_k_cu_f43fcb38_77954cute1_E:
	.zero		1
	.type		_ZN39_INTERNAL_427cdad4_4_k_cu_f43fcb38_77954cuda3std3__45__cpo6cbeginE,@object
	.size		_ZN39_INTERNAL_427cdad4_4_k_cu_f43fcb38_77954cuda3std3__45__cpo6cbeginE,(_ZN39_INTERNAL_427cdad4_4_k_cu_f43fcb38_77954cuda3std3__48in_placeE - _ZN39_INTERNAL_427cdad4_4_k_cu_f43fcb38_77954cuda3std3__45__cpo6cbeginE)
_ZN39_INTERNAL_427cdad4_4_k_cu_f43fcb38_77954cuda3std3__45__cpo6cbeginE:
	.zero		1
	.type		_ZN39_INTERNAL_427cdad4_4_k_cu_f43fcb38_77954cuda3std3__48in_placeE,@object
	.size		_ZN39_INTERNAL_427cdad4_4_k_cu_f43fcb38_77954cuda3std3__48in_placeE,(_ZN39_INTERNAL_427cdad4_4_k_cu_f43fcb38_77954cuda3std6ranges3__45__cpo9iter_moveE - _ZN39_INTERNAL_427cdad4_4_k_cu_f43fcb38_77954cuda3std3__48in_placeE)
_ZN39_INTERNAL_427cdad4_4_k_cu_f43fcb38_77954cuda3std3__48in_placeE:
	.zero		1
	.type		_ZN39_INTERNAL_427cdad4_4_k_cu_f43fcb38_77954cuda3std6ranges3__45__cpo9iter_moveE,@object
	.size		_ZN39_INTERNAL_427cdad4_4_k_cu_f43fcb38_77954cuda3std6ranges3__45__cpo9iter_moveE,(_ZN39_INTERNAL_427cdad4_4_k_cu_f43fcb38_77954cuda3std3__45__cpo5beginE - _ZN39_INTERNAL_427cdad4_4_k_cu_f43fcb38_77954cuda3std6ranges3__45__cpo9iter_moveE)
_ZN39_INTERNAL_427cdad4_4_k_cu_f43fcb38_77954cuda3std6ranges3__45__cpo9iter_moveE:
	.zero		1
	.type		_ZN39_INTERNAL_427cdad4_4_k_cu_f43fcb38_77954cuda3std3__45__cpo5beginE,@object
	.size		_ZN39_INTERNAL_427cdad4_4_k_cu_f43fcb38_77954cuda3std3__45__cpo5beginE,(_ZN39_INTERNAL_427cdad4_4_k_cu_f43fcb38_77954cuda3std3__441_GLOBAL__N__427cdad4_4_k_cu_f43fcb38_77956ignoreE - _ZN39_INTERNAL_427cdad4_4_k_cu_f43fcb38_77954cuda3std3__45__cpo5beginE)
_ZN39_INTERNAL_427cdad4_4_k_cu_f43fcb38_77954cuda3std3__45__cpo5beginE:
	.zero		1
	.type		_ZN39_INTERNAL_427cdad4_4_k_cu_f43fcb38_77954cuda3std3__441_GLOBAL__N__427cdad4_4_k_cu_f43fcb38_77956ignoreE,@object
	.size		_ZN39_INTERNAL_427cdad4_4_k_cu_f43fcb38_77954cuda3std3__441_GLOBAL__N__427cdad4_4_k_cu_f43fcb38_77956ignoreE,(_ZN39_INTERNAL_427cdad4_4_k_cu_f43fcb38_77954cute7productE - _ZN39_INTERNAL_427cdad4_4_k_cu_f43fcb38_77954cuda3std3__441_GLOBAL__N__427cdad4_4_k_cu_f43fcb38_77956ignoreE)
_ZN39_INTERNAL_427cdad4_4_k_cu_f43fcb38_77954cuda3std3__441_GLOBAL__N__427cdad4_4_k_cu_f43fcb38_77956ignoreE:
	.zero		1
	.type		_ZN39_INTERNAL_427cdad4_4_k_cu_f43fcb38_77954cute7productE,@object
	.size		_ZN39_INTERNAL_427cdad4_4_k_cu_f43fcb38_77954cute7productE,(_ZN39_INTERNAL_427cdad4_4_k_cu_f43fcb38_77954cuda3std3__45__cpo3endE - _ZN39_INTERNAL_427cdad4_4_k_cu_f43fcb38_77954cute7productE)
_ZN39_INTERNAL_427cdad4_4_k_cu_f43fcb38_77954cute7productE:
	.zero		1
	.type		_ZN39_INTERNAL_427cdad4_4_k_cu_f43fcb38_77954cuda3std3__45__cpo3endE,@object
	.size		_ZN39_INTERNAL_427cdad4_4_k_cu_f43fcb38_77954cuda3std3__45__cpo3endE,(_ZN39_INTERNAL_427cdad4_4_k_cu_f43fcb38_77954cuda3std3__419piecewise_constructE - _ZN39_INTERNAL_427cdad4_4_k_cu_f43fcb38_77954cuda3std3__45__cpo3endE)
_ZN39_INTERNAL_427cdad4_4_k_cu_f43fcb38_77954cuda3std3__45__cpo3endE:
	.zero		1
	.type		_ZN39_INTERNAL_427cdad4_4_k_cu_f43fcb38_77954cuda3std3__419piecewise_constructE,@object
	.size		_ZN39_INTERNAL_427cdad4_4_k_cu_f43fcb38_77954cuda3std3__419piecewise_constructE,(_ZN39_INTERNAL_427cdad4_4_k_cu_f43fcb38_77954cuda3std3__45__cpo4cendE - _ZN39_INTERNAL_427cdad4_4_k_cu_f43fcb38_77954cuda3std3__419piecewise_constructE)
_ZN39_INTERNAL_427cdad4_4_k_cu_f43fcb38_77954cuda3std3__419piecewise_constructE:
	.zero		1
	.type		_ZN39_INTERNAL_427cdad4_4_k_cu_f43fcb38_77954cuda3std3__45__cpo4cendE,@object
	.size		_ZN39_INTERNAL_427cdad4_4_k_cu_f43fcb38_77954cuda3std3__45__cpo4cendE,(_ZN39_INTERNAL_427cdad4_4_k_cu_f43fcb38_77954cuda3std6ranges3__45__cpo4swapE - _ZN39_INTERNAL_427cdad4_4_k_cu_f43fcb38_77954cuda3std3__45__cpo4cendE)
_ZN39_INTERNAL_427cdad4_4_k_cu_f43fcb38_77954cuda3std3__45__cpo4cendE:
	.zero		1
	.type		_ZN39_INTERNAL_427cdad4_4_k_cu_f43fcb38_77954cuda3std6ranges3__45__cpo4swapE,@object
	.size		_ZN39_INTERNAL_427cdad4_4_k_cu_f43fcb38_77954cuda3std6ranges3__45__cpo4swapE,(.L_10 - _ZN39_INTERNAL_427cdad4_4_k_cu_f43fcb38_77954cuda3std6ranges3__45__cpo4swapE)
_ZN39_INTERNAL_427cdad4_4_k_cu_f43fcb38_77954cuda3std6ranges3__45__cpo4swapE:
	.zero		1
.L_10:


//--------------------- .nv.constant0._ZN7cutlass13device_kernelINS_4gemm6kernel13GemmUniversalIN4cute5tupleIJiiiiEEENS1_10collective13CollectiveMmaINS1_35MainloopSm100TmaUmmaWarpSpecializedILi3ELi2ELi2ENS5_IJNS4_1CILi2EEENSA_ILi1EEESC_EEEEENS5_IJNSA_ILi256EEESF_NSA_ILi64EEEEEENS_10bfloat16_tENS5_IJlSC_lEEESI_SJ_NS4_8TiledMMAINS4_8MMA_AtomIJNS4_26SM100_MMA_F16BF16_2x1SM_SSISI_SI_fLi256ELi256ELNS4_4UMMA5MajorE0ELSO_0ELNSN_7ScaleInE0ELSP_0EEEEEENS4_6LayoutINS5_IJSC_SC_SC_EEENS5_IJNSA_ILi0EEESU_SU_EEEEENS5_IJNS4_10UnderscoreESX_SX_EEEEENS4_18SM100_TMA_2SM_LOADENS4_14ComposedLayoutINS4_7SwizzleILi3ELi4ELi3EEENS4_18smem_ptr_flag_bitsILi16EEENSS_INS5_IJNSA_ILi8EEESG_EEENS5_IJSG_SC_EEEEEEEvNS4_8identityES10_S1A_vS1B_EENS_8epilogue10collective18CollectiveEpilogueINS1D_23Sm100TmaWarpSpecializedILi4ELi2ELi64ELb1ELb0EEEJNS5_IJNSA_ILi128EEESF_SG_EEENS5_IJNSS_IS1I_SC_EENSS_ISG_SC_EEEEESI_SJ_SI_SJ_NS1D_6fusion15FusionCallbacksIS1H_NS1N_17LinearCombinationISI_fSI_fLNS_15FloatRoundStyleE2EEES1J_S1M_JEEENS4_5SM1004TMEM4LOAD26SM100_TMEM_LOAD_32dp32b64xENS4_13SM90_TMA_LOADES1A_NS4_39AutoVectorizingCopyWithAssumedAlignmentILi128EEENS4_14SM90_TMA_STOREES1A_S1Z_S1Z_EEEvvEEEEvNT_6ParamsE --------------------------
	.section	.nv.constant0._ZN7cutlass13device_kernelINS_4gemm6kernel13GemmUniversalIN4cute5tupleIJiiiiEEENS1_10collective13CollectiveMmaINS1_35MainloopSm100TmaUmmaWarpSpecializedILi3ELi2ELi2ENS5_IJNS4_1CILi2EEENSA_ILi1EEESC_EEEEENS5_IJNSA_ILi256EEESF_NSA_ILi64EEEEEENS_10bfloat16_tENS5_IJlSC_lEEESI_SJ_NS4_8TiledMMAINS4_8MMA_AtomIJNS4_26SM100_MMA_F16BF16_2x1SM_SSISI_SI_fLi256ELi256ELNS4_4UMMA5MajorE0ELSO_0ELNSN_7ScaleInE0ELSP_0EEEEEENS4_6LayoutINS5_IJSC_SC_SC_EEENS5_IJNSA_ILi0EEESU_SU_EEEEENS5_IJNS4_10UnderscoreESX_SX_EEEEENS4_18SM100_TMA_2SM_LOADENS4_14ComposedLayoutINS4_7SwizzleILi3ELi4ELi3EEENS4_18smem_ptr_flag_bitsILi16EEENSS_INS5_IJNSA_ILi8EEESG_EEENS5_IJSG_SC_EEEEEEEvNS4_8identityES10_S1A_vS1B_EENS_8epilogue10collective18CollectiveEpilogueINS1D_23Sm100TmaWarpSpecializedILi4ELi2ELi64ELb1ELb0EEEJNS5_IJNSA_ILi128EEESF_SG_EEENS5_IJNSS_IS1I_SC_EENSS_ISG_SC_EEEEESI_SJ_SI_SJ_NS1D_6fusion15FusionCallbacksIS1H_NS1N_17LinearCombinationISI_fSI_fLNS_15FloatRoundStyleE2EEES1J_S1M_JEEENS4_5SM1004TMEM4LOAD26SM100_TMEM_LOAD_32dp32b64xENS4_13SM90_TMA_LOADES1A_NS4_39AutoVectorizingCopyWithAssumedAlignmentILi128EEENS4_14SM90_TMA_STOREES1A_S1Z_S1Z_EEEvvEEEEvNT_6ParamsE,"a",@progbits
	.sectionflags	@""
	.align	4
.nv.constant0._ZN7cutlass13device_kernelINS_4gemm6kernel13GemmUniversalIN4cute5tupleIJiiiiEEENS1_10collective13CollectiveMmaINS1_35MainloopSm100TmaUmmaWarpSpecializedILi3ELi2ELi2ENS5_IJNS4_1CILi2EEENSA_ILi1EEESC_EEEEENS5_IJNSA_ILi256EEESF_NSA_ILi64EEEEEENS_10bfloat16_tENS5_IJlSC_lEEESI_SJ_NS4_8TiledMMAINS4_8MMA_AtomIJNS4_26SM100_MMA_F16BF16_2x1SM_SSISI_SI_fLi256ELi256ELNS4_4UMMA5MajorE0ELSO_0ELNSN_7ScaleInE0ELSP_0EEEEEENS4_6LayoutINS5_IJSC_SC_SC_EEENS5_IJNSA_ILi0EEESU_SU_EEEEENS5_IJNS4_10UnderscoreESX_SX_EEEEENS4_18SM100_TMA_2SM_LOADENS4_14ComposedLayoutINS4_7SwizzleILi3ELi4ELi3EEENS4_18smem_ptr_flag_bitsILi16EEENSS_INS5_IJNSA_ILi8EEESG_EEENS5_IJSG_SC_EEEEEEEvNS4_8identityES10_S1A_vS1B_EENS_8epilogue10collective18CollectiveEpilogueINS1D_23Sm100TmaWarpSpecializedILi4ELi2ELi64ELb1ELb0EEEJNS5_IJNSA_ILi128EEESF_SG_EEENS5_IJNSS_IS1I_SC_EENSS_ISG_SC_EEEEESI_SJ_SI_SJ_NS1D_6fusion15FusionCallbacksIS1H_NS1N_17LinearCombinationISI_fSI_fLNS_15FloatRoundStyleE2EEES1J_S1M_JEEENS4_5SM1004TMEM4LOAD26SM100_TMEM_LOAD_32dp32b64xENS4_13SM90_TMA_LOADES1A_NS4_39AutoVectorizingCopyWithAssumedAlignmentILi128EEENS4_14SM90_TMA_STOREES1A_S1Z_S1Z_EEEvvEEEEvNT_6ParamsE:
	.zero		2944


//--------------------- SYMBOLS --------------------------

	.type		.nv.reservedSmem.offset0,@object
	.size		.nv.reservedSmem.offset0,0x4
	.type		.nv.reservedSmem.cap,@object
	.size		.nv.reservedSmem.cap,0x4
	.type		__assertfail,@function
